// auto-generated by cutlass_sweep.conv — config: {"arch": "sm_100", "cluster_m": 2, "cluster_n": 1, "conv_kind": "dgrad", "dtype": "tf32", "ndim": 2, "tile_k": 32, "tile_m": 256, "tile_n": 128}
#include "cutlass/cutlass.h"
#include "cute/tensor.hpp"
#include "cutlass/kernel_hardware_info.hpp"
#include "cutlass/conv/convolution.h"
#include "cutlass/conv/dispatch_policy.hpp"
#include "cutlass/conv/collective/collective_builder.hpp"
#include "cutlass/conv/kernel/conv_universal.hpp"
#include "cutlass/conv/device/conv_universal_adapter.hpp"
#include "cutlass/epilogue/collective/collective_builder.hpp"

using namespace cute;
using Elem = cutlass::tfloat32_t;
using Acc  = float;
using LayoutAB = cutlass::layout::TensorNHWC;
using LayoutC  = cutlass::layout::TensorNHWC;
constexpr auto ConvOp = cutlass::conv::Operator::kDgrad;
using TileShape    = Shape<_256, _128, Shape<_32>>;
using ClusterShape = Shape<_2, _1, _1>;

using CollectiveEpilogue = typename cutlass::epilogue::collective::CollectiveBuilder<
    cutlass::arch::Sm100, cutlass::arch::OpClassTensorOp,
    TileShape, ClusterShape,
    cutlass::epilogue::collective::EpilogueTileAuto,
    Acc, Acc,
    Elem, LayoutC, 128 / cutlass::sizeof_bits<Elem>::value,
    Elem, LayoutC, 128 / cutlass::sizeof_bits<Elem>::value,
    cutlass::epilogue::collective::EpilogueScheduleAuto
  >::CollectiveOp;

using CollectiveMainloop = typename cutlass::conv::collective::CollectiveBuilder<
    cutlass::arch::Sm100, cutlass::arch::OpClassTensorOp, ConvOp,
    Elem, LayoutAB, 128 / cutlass::sizeof_bits<Elem>::value,
    Elem, LayoutAB, 128 / cutlass::sizeof_bits<Elem>::value,
    Acc,
    TileShape, ClusterShape,
    cutlass::conv::collective::StageCountAutoCarveout<
        static_cast<int>(sizeof(typename CollectiveEpilogue::SharedStorage))>,
    cutlass::conv::collective::KernelScheduleAuto
  >::CollectiveOp;

using ProblemShape = cutlass::conv::ConvProblemShape<
    ConvOp, CollectiveMainloop::DispatchPolicy::NumSpatialDimensions>;
using ConvKernel = cutlass::conv::kernel::ConvUniversal<
    ProblemShape, CollectiveMainloop, CollectiveEpilogue>;
using Conv = cutlass::conv::device::ConvUniversalAdapter<ConvKernel>;

auto* _anchor = &cutlass::device_kernel<ConvKernel>;


// ===== COMPILED SASS (sm_100a) =====

	.target	sm_100a

	.elftype	@"ET_EXEC"


//--------------------- .note.nv.tkinfo           --------------------------
	.section	.note.nv.tkinfo,"",@"SHT_NOTE"
	.sectionflags	@"SHF_NOTE_NV_TKINFO"
	.tkinfo
        /*0018*/ 	.word	0x00000002
        /*0030*/ 	.string	""
        /*0030*/ 	.string	"ptxas"
        /*0030*/ 	.string	"Cuda compilation tools, release 13.0, V13.0.88"
        /*0030*/ 	.string	"Build cuda_13.0.r13.0/compiler.36424714_0"
        /*0030*/ 	.string	"-arch sm_100a -m 64 "



//--------------------- .note.nv.cuinfo           --------------------------
	.section	.note.nv.cuinfo,"",@"SHT_NOTE"
	.sectionflags	@"SHF_NOTE_NV_CUINFO"
        /*0018*/ 	.short	0x0002
        /*001a*/ 	.short	0x0064
        /*001c*/ 	.short	0x0082
	.zero		2


//--------------------- .nv.info                  --------------------------
	.section	.nv.info,"",@"SHT_CUDA_INFO"
	.align	4


	//----- nvinfo : EIATTR_REGCOUNT
	.align		4
        /*0000*/ 	.byte	0x04, 0x2f
        /*0002*/ 	.short	(.L_19 - .L_18)
	.align		4
.L_18:
        /*0004*/ 	.word	index@(_ZN7cutlass13device_kernelINS_4conv6kernel13ConvUniversalINS1_16ConvProblemShapeILNS1_8OperatorE1ELi2EEENS1_10collective14CollectiveConvINS1_47MainloopSm100TmaUmmaWarpSpecializedImplicitGemmILS5_1ELi8ELi2ELi1ELi2EN4cute5tupleIJNSA_1CILi2EEENSC_ILi1EEESE_EEEEENSB_IJNSC_ILi256EEENSC_ILi128EEENSB_IJNSC_ILi32EEEEEEEEENS_10tfloat32_tESM_NSA_8TiledMMAINSA_8MMA_AtomIJNSA_23SM100_MMA_TF32_2x1SM_SSISM_SM_fLi256ELi128ELNSA_4UMMA5MajorE0ELSR_1ELNSQ_7ScaleInE0ELSS_0EEEEEENSA_6LayoutINSB_IJSE_SE_SE_EEENSB_IJNSC_ILi0EEESX_SX_EEEEENSB_IJNSA_10UnderscoreES10_S10_EEEEENS7_6detail27Sm100ImplicitGemmTileTraitsINSA_25SM100_TMA_2SM_LOAD_IM2COLENSA_14ComposedLayoutINSA_7SwizzleILi3ELi4ELi3EEENSA_18smem_ptr_flag_bitsILi32EEENSV_INSB_IJNSC_ILi8EEESJ_EEENSB_IJSJ_SE_EEEEEEEvEENS14_INSA_18SM100_TMA_2SM_LOADENS16_INS17_ILi2ELi5ELi2EEES1A_NSV_INSB_IJSJ_NSC_ILi4EEEEEENSB_IJSE_SJ_EEEEEEEvEEEENS_8epilogue10collective18CollectiveEpilogueINS1Q_23Sm100TmaWarpSpecializedILi4ELi2ELi16ELb1ELb0EEEJNSB_IJSI_SI_SK_EEENSB_IJNSV_ISI_SE_EENSV_INSC_ILi16EEESE_EEEEESM_NSB_IJNSB_IJlllEEESE_SX_EEESM_S21_NS1Q_6fusion15FusionCallbacksIS1U_NS22_17LinearCombinationISM_fSM_fLNS_15FloatRoundStyleE2EEES1V_S1Z_JEEENSA_5SM1004TMEM4LOAD26SM100_TMEM_LOAD_32dp32b16xENSA_20SM90_TMA_LOAD_IM2COLENS16_INS17_ILi2ELi4ELi3EEES1A_NSV_INSB_IJS1B_S1X_EEENSB_IJS1X_SE_EEEEEEENSA_39AutoVectorizingCopyWithAssumedAlignmentILi128EEENSA_21SM90_TMA_STORE_IM2COLES2H_S2J_S2J_EEEvvEEEEvNT_6ParamsE)
        /*0008*/ 	.word	0x00000057


	//----- nvinfo : EIATTR_FRAME_SIZE
	.align		4
.L_19:
        /*000c*/ 	.byte	0x04, 0x11
        /*000e*/ 	.short	(.L_21 - .L_20)
	.align		4
.L_20:
        /*0010*/ 	.word	index@($__internal_2_$__cuda_sm10x_tcgen05_guardrail_trap_unallocated_columns_being_dealloced)
        /*0014*/ 	.word	0x00000008


	//----- nvinfo : EIATTR_FRAME_SIZE
	.align		4
.L_21:
        /*0018*/ 	.byte	0x04, 0x11
        /*001a*/ 	.short	(.L_23 - .L_22)
	.align		4
.L_22:
        /*001c*/ 	.word	index@($__internal_1_$__cuda_sm10x_tcgen05_guardrail_trap_phase_invalid_during_alloc)
        /*0020*/ 	.word	0x00000008


	//----- nvinfo : EIATTR_FRAME_SIZE
	.align		4
.L_23:
        /*0024*/ 	.byte	0x04, 0x11
        /*0026*/ 	.short	(.L_25 - .L_24)
	.align		4
.L_24:
        /*0028*/ 	.word	index@($__internal_0_$__cuda_sm10x_tcgen05_guardrail_trap_col_being_dealloced_not_returned_by_alloc)
        /*002c*/ 	.word	0x00000008


	//----- nvinfo : EIATTR_FRAME_SIZE
	.align		4
.L_25:
        /*0030*/ 	.byte	0x04, 0x11
        /*0032*/ 	.short	(.L_27 - .L_26)
	.align		4
.L_26:
        /*0034*/ 	.word	index@(_ZN7cutlass13device_kernelINS_4conv6kernel13ConvUniversalINS1_16ConvProblemShapeILNS1_8OperatorE1ELi2EEENS1_10collective14CollectiveConvINS1_47MainloopSm100TmaUmmaWarpSpecializedImplicitGemmILS5_1ELi8ELi2ELi1ELi2EN4cute5tupleIJNSA_1CILi2EEENSC_ILi1EEESE_EEEEENSB_IJNSC_ILi256EEENSC_ILi128EEENSB_IJNSC_ILi32EEEEEEEEENS_10tfloat32_tESM_NSA_8TiledMMAINSA_8MMA_AtomIJNSA_23SM100_MMA_TF32_2x1SM_SSISM_SM_fLi256ELi128ELNSA_4UMMA5MajorE0ELSR_1ELNSQ_7ScaleInE0ELSS_0EEEEEENSA_6LayoutINSB_IJSE_SE_SE_EEENSB_IJNSC_ILi0EEESX_SX_EEEEENSB_IJNSA_10UnderscoreES10_S10_EEEEENS7_6detail27Sm100ImplicitGemmTileTraitsINSA_25SM100_TMA_2SM_LOAD_IM2COLENSA_14ComposedLayoutINSA_7SwizzleILi3ELi4ELi3EEENSA_18smem_ptr_flag_bitsILi32EEENSV_INSB_IJNSC_ILi8EEESJ_EEENSB_IJSJ_SE_EEEEEEEvEENS14_INSA_18SM100_TMA_2SM_LOADENS16_INS17_ILi2ELi5ELi2EEES1A_NSV_INSB_IJSJ_NSC_ILi4EEEEEENSB_IJSE_SJ_EEEEEEEvEEEENS_8epilogue10collective18CollectiveEpilogueINS1Q_23Sm100TmaWarpSpecializedILi4ELi2ELi16ELb1ELb0EEEJNSB_IJSI_SI_SK_EEENSB_IJNSV_ISI_SE_EENSV_INSC_ILi16EEESE_EEEEESM_NSB_IJNSB_IJlllEEESE_SX_EEESM_S21_NS1Q_6fusion15FusionCallbacksIS1U_NS22_17LinearCombinationISM_fSM_fLNS_15FloatRoundStyleE2EEES1V_S1Z_JEEENSA_5SM1004TMEM4LOAD26SM100_TMEM_LOAD_32dp32b16xENSA_20SM90_TMA_LOAD_IM2COLENS16_INS17_ILi2ELi4ELi3EEES1A_NSV_INSB_IJS1B_S1X_EEENSB_IJS1X_SE_EEEEEEENSA_39AutoVectorizingCopyWithAssumedAlignmentILi128EEENSA_21SM90_TMA_STORE_IM2COLES2H_S2J_S2J_EEEvvEEEEvNT_6ParamsE)
        /*0038*/ 	.word	0x00000008


	//----- nvinfo : EIATTR_MIN_STACK_SIZE
	.align		4
.L_27:
        /*003c*/ 	.byte	0x04, 0x12
        /*003e*/ 	.short	(.L_29 - .L_28)
	.align		4
.L_28:
        /*0040*/ 	.word	index@(_ZN7cutlass13device_kernelINS_4conv6kernel13ConvUniversalINS1_16ConvProblemShapeILNS1_8OperatorE1ELi2EEENS1_10collective14CollectiveConvINS1_47MainloopSm100TmaUmmaWarpSpecializedImplicitGemmILS5_1ELi8ELi2ELi1ELi2EN4cute5tupleIJNSA_1CILi2EEENSC_ILi1EEESE_EEEEENSB_IJNSC_ILi256EEENSC_ILi128EEENSB_IJNSC_ILi32EEEEEEEEENS_10tfloat32_tESM_NSA_8TiledMMAINSA_8MMA_AtomIJNSA_23SM100_MMA_TF32_2x1SM_SSISM_SM_fLi256ELi128ELNSA_4UMMA5MajorE0ELSR_1ELNSQ_7ScaleInE0ELSS_0EEEEEENSA_6LayoutINSB_IJSE_SE_SE_EEENSB_IJNSC_ILi0EEESX_SX_EEEEENSB_IJNSA_10UnderscoreES10_S10_EEEEENS7_6detail27Sm100ImplicitGemmTileTraitsINSA_25SM100_TMA_2SM_LOAD_IM2COLENSA_14ComposedLayoutINSA_7SwizzleILi3ELi4ELi3EEENSA_18smem_ptr_flag_bitsILi32EEENSV_INSB_IJNSC_ILi8EEESJ_EEENSB_IJSJ_SE_EEEEEEEvEENS14_INSA_18SM100_TMA_2SM_LOADENS16_INS17_ILi2ELi5ELi2EEES1A_NSV_INSB_IJSJ_NSC_ILi4EEEEEENSB_IJSE_SJ_EEEEEEEvEEEENS_8epilogue10collective18CollectiveEpilogueINS1Q_23Sm100TmaWarpSpecializedILi4ELi2ELi16ELb1ELb0EEEJNSB_IJSI_SI_SK_EEENSB_IJNSV_ISI_SE_EENSV_INSC_ILi16EEESE_EEEEESM_NSB_IJNSB_IJlllEEESE_SX_EEESM_S21_NS1Q_6fusion15FusionCallbacksIS1U_NS22_17LinearCombinationISM_fSM_fLNS_15FloatRoundStyleE2EEES1V_S1Z_JEEENSA_5SM1004TMEM4LOAD26SM100_TMEM_LOAD_32dp32b16xENSA_20SM90_TMA_LOAD_IM2COLENS16_INS17_ILi2ELi4ELi3EEES1A_NSV_INSB_IJS1B_S1X_EEENSB_IJS1X_SE_EEEEEEENSA_39AutoVectorizingCopyWithAssumedAlignmentILi128EEENSA_21SM90_TMA_STORE_IM2COLES2H_S2J_S2J_EEEvvEEEEvNT_6ParamsE)
        /*0044*/ 	.word	0x00000008
.L_29:


//--------------------- .nv.compat                --------------------------
	.section	.nv.compat,"",@"SHT_CUDA_COMPAT_INFO"
	.align	4
        /*0000*/ 	.byte	0x02, 0x09, 0x01, 0x00, 0x02, 0x02, 0x02, 0x00, 0x02, 0x05, 0x05, 0x00, 0x03, 0x07, 0x01, 0x01
        /*0010*/ 	.byte	0x02, 0x03, 0x01, 0x00, 0x02, 0x06, 0x01, 0x00, 0x04, 0x0b, 0x08, 0x00, 0x09, 0x00, 0x00, 0x00
        /*0020*/ 	.byte	0x00, 0x00, 0x00, 0x00


//--------------------- .nv.info._ZN7cutlass13device_kernelINS_4conv6kernel13ConvUniversalINS1_16ConvProblemShapeILNS1_8OperatorE1ELi2EEENS1_10collective14CollectiveConvINS1_47MainloopSm100TmaUmmaWarpSpecializedImplicitGemmILS5_1ELi8ELi2ELi1ELi2EN4cute5tupleIJNSA_1CILi2EEENSC_ILi1EEESE_EEEEENSB_IJNSC_ILi256EEENSC_ILi128EEENSB_IJNSC_ILi32EEEEEEEEENS_10tfloat32_tESM_NSA_8TiledMMAINSA_8MMA_AtomIJNSA_23SM100_MMA_TF32_2x1SM_SSISM_SM_fLi256ELi128ELNSA_4UMMA5MajorE0ELSR_1ELNSQ_7ScaleInE0ELSS_0EEEEEENSA_6LayoutINSB_IJSE_SE_SE_EEENSB_IJNSC_ILi0EEESX_SX_EEEEENSB_IJNSA_10UnderscoreES10_S10_EEEEENS7_6detail27Sm100ImplicitGemmTileTraitsINSA_25SM100_TMA_2SM_LOAD_IM2COLENSA_14ComposedLayoutINSA_7SwizzleILi3ELi4ELi3EEENSA_18smem_ptr_flag_bitsILi32EEENSV_INSB_IJNSC_ILi8EEESJ_EEENSB_IJSJ_SE_EEEEEEEvEENS14_INSA_18SM100_TMA_2SM_LOADENS16_INS17_ILi2ELi5ELi2EEES1A_NSV_INSB_IJSJ_NSC_ILi4EEEEEENSB_IJSE_SJ_EEEEEEEvEEEENS_8epilogue10collective18CollectiveEpilogueINS1Q_23Sm100TmaWarpSpecializedILi4ELi2ELi16ELb1ELb0EEEJNSB_IJSI_SI_SK_EEENSB_IJNSV_ISI_SE_EENSV_INSC_ILi16EEESE_EEEEESM_NSB_IJNSB_IJlllEEESE_SX_EEESM_S21_NS1Q_6fusion15FusionCallbacksIS1U_NS22_17LinearCombinationISM_fSM_fLNS_15FloatRoundStyleE2EEES1V_S1Z_JEEENSA_5SM1004TMEM4LOAD26SM100_TMEM_LOAD_32dp32b16xENSA_20SM90_TMA_LOAD_IM2COLENS16_INS17_ILi2ELi4ELi3EEES1A_NSV_INSB_IJS1B_S1X_EEENSB_IJS1X_SE_EEEEEEENSA_39AutoVectorizingCopyWithAssumedAlignmentILi128EEENSA_21SM90_TMA_STORE_IM2COLES2H_S2J_S2J_EEEvvEEEEvNT_6ParamsE --------------------------
	.section	.nv.info._ZN7cutlass13device_kernelINS_4conv6kernel13ConvUniversalINS1_16ConvProblemShapeILNS1_8OperatorE1ELi2EEENS1_10collective14CollectiveConvINS1_47MainloopSm100TmaUmmaWarpSpecializedImplicitGemmILS5_1ELi8ELi2ELi1ELi2EN4cute5tupleIJNSA_1CILi2EEENSC_ILi1EEESE_EEEEENSB_IJNSC_ILi256EEENSC_ILi128EEENSB_IJNSC_ILi32EEEEEEEEENS_10tfloat32_tESM_NSA_8TiledMMAINSA_8MMA_AtomIJNSA_23SM100_MMA_TF32_2x1SM_SSISM_SM_fLi256ELi128ELNSA_4UMMA5MajorE0ELSR_1ELNSQ_7ScaleInE0ELSS_0EEEEEENSA_6LayoutINSB_IJSE_SE_SE_EEENSB_IJNSC_ILi0EEESX_SX_EEEEENSB_IJNSA_10UnderscoreES10_S10_EEEEENS7_6detail27Sm100ImplicitGemmTileTraitsINSA_25SM100_TMA_2SM_LOAD_IM2COLENSA_14ComposedLayoutINSA_7SwizzleILi3ELi4ELi3EEENSA_18smem_ptr_flag_bitsILi32EEENSV_INSB_IJNSC_ILi8EEESJ_EEENSB_IJSJ_SE_EEEEEEEvEENS14_INSA_18SM100_TMA_2SM_LOADENS16_INS17_ILi2ELi5ELi2EEES1A_NSV_INSB_IJSJ_NSC_ILi4EEEEEENSB_IJSE_SJ_EEEEEEEvEEEENS_8epilogue10collective18CollectiveEpilogueINS1Q_23Sm100TmaWarpSpecializedILi4ELi2ELi16ELb1ELb0EEEJNSB_IJSI_SI_SK_EEENSB_IJNSV_ISI_SE_EENSV_INSC_ILi16EEESE_EEEEESM_NSB_IJNSB_IJlllEEESE_SX_EEESM_S21_NS1Q_6fusion15FusionCallbacksIS1U_NS22_17LinearCombinationISM_fSM_fLNS_15FloatRoundStyleE2EEES1V_S1Z_JEEENSA_5SM1004TMEM4LOAD26SM100_TMEM_LOAD_32dp32b16xENSA_20SM90_TMA_LOAD_IM2COLENS16_INS17_ILi2ELi4ELi3EEES1A_NSV_INSB_IJS1B_S1X_EEENSB_IJS1X_SE_EEEEEEENSA_39AutoVectorizingCopyWithAssumedAlignmentILi128EEENSA_21SM90_TMA_STORE_IM2COLES2H_S2J_S2J_EEEvvEEEEvNT_6ParamsE,"",@"SHT_CUDA_INFO"
	.sectionflags	@""
	.align	4


	//----- nvinfo : EIATTR_CUDA_API_VERSION
	.align		4
        /*0000*/ 	.byte	0x04, 0x37
        /*0002*/ 	.short	(.L_31 - .L_30)
.L_30:
        /*0004*/ 	.word	0x00000082


	//----- nvinfo : EIATTR_KPARAM_INFO
	.align		4
.L_31:
        /*0008*/ 	.byte	0x04, 0x17
        /*000a*/ 	.short	(.L_33 - .L_32)
.L_32:
        /*000c*/ 	.word	0x00000000
        /*0010*/ 	.short	0x0000
        /*0012*/ 	.short	0x0000
        /*0014*/ 	.byte	0x00, 0xf0, 0x01, 0x20


	//----- nvinfo : EIATTR_AT_ENTRY_FRAGMENTS
	.align		4
.L_33:
        /*0018*/ 	.byte	0x04, 0x4f
        /*001a*/ 	.short	(.L_35 - .L_34)


	//   ....[0]....
.L_34:
        /*001c*/ 	.word	0x00000007


	//----- nvinfo : EIATTR_RESERVED_SMEM_USED
	.align		4
.L_35:
        /*0020*/ 	.byte	0x01, 0x41
	.zero		2


	//----- nvinfo : EIATTR_SPARSE_MMA_MASK
	.align		4
        /*0024*/ 	.byte	0x03, 0x50
        /*0026*/ 	.short	0x0000


	//----- nvinfo : EIATTR_TCGEN05_2CTA_USED
	.align		4
        /*0028*/ 	.byte	0x01, 0x52
	.zero		2


	//----- nvinfo : EIATTR_MAXREG_COUNT
	.align		4
        /*002c*/ 	.byte	0x03, 0x1b
        /*002e*/ 	.short	0x00ff


	//----- nvinfo : EIATTR_NUM_BARRIERS
	.align		4
        /*0030*/ 	.byte	0x02, 0x4c
        /*0032*/ 	.byte	0x07
	.zero		1


	//----- nvinfo : EIATTR_EXTERNS
	.align		4
        /*0034*/ 	.byte	0x04, 0x0f
        /*0036*/ 	.short	(.L_37 - .L_36)


	//   ....[0]....
	.align		4
.L_36:
        /*0038*/ 	.word	index@(__assertfail)


	//----- nvinfo : EIATTR_MERCURY_ISA_VERSION
	.align		4
.L_37:
        /*003c*/ 	.byte	0x03, 0x5f
        /*003e*/ 	.short	0x0101


	//----- nvinfo : EIATTR_INT_WARP_WIDE_INSTR_OFFSETS
	.align		4
        /*0040*/ 	.byte	0x04, 0x31
        /*0042*/ 	.short	(.L_39 - .L_38)


	//   ....[0]....
.L_38:
        /*0044*/ 	.word	0x00000cd0


	//   ....[1]....
        /*0048*/ 	.word	0x00000d80


	//   ....[2]....
        /*004c*/ 	.word	0x00004590


	//   ....[3]....
        /*0050*/ 	.word	0x000045b0


	//   ....[4]....
        /*0054*/ 	.word	0x000045e0


	//   ....[5]....
        /*0058*/ 	.word	0x00005290


	//   ....[6]....
        /*005c*/ 	.word	0x00005310


	//   ....[7]....
        /*0060*/ 	.word	0x000053d0


	//   ....[8]....
        /*0064*/ 	.word	0x00005490


	//   ....[9]....
        /*0068*/ 	.word	0x00005550


	//   ....[10]....
        /*006c*/ 	.word	0x00005610


	//   ....[11]....
        /*0070*/ 	.word	0x000056d0


	//   ....[12]....
        /*0074*/ 	.word	0x000057a0


	//   ....[13]....
        /*0078*/ 	.word	0x00005860


	//   ....[14]....
        /*007c*/ 	.word	0x00005920


	//   ....[15]....
        /*0080*/ 	.word	0x000059f0


	//   ....[16]....
        /*0084*/ 	.word	0x00005ab0


	//   ....[17]....
        /*0088*/ 	.word	0x00005b80


	//   ....[18]....
        /*008c*/ 	.word	0x00005c60


	//   ....[19]....
        /*0090*/ 	.word	0x00005d30


	//   ....[20]....
        /*0094*/ 	.word	0x00005e10


	//----- nvinfo : EIATTR_COOP_GROUP_MASK_REGIDS
	.align		4
.L_39:
        /*0098*/ 	.byte	0x04, 0x29
        /*009a*/ 	.short	(.L_41 - .L_40)


	//   ....[0]....
.L_40:
        /*009c*/ 	.word	0xffffffff


	//   ....[1]....
        /*00a0*/ 	.word	0xffffffff


	//   ....[2]....
        /*00a4*/ 	.word	0xffffffff


	//   ....[3]....
        /*00a8*/ 	.word	0xffffffff


	//   ....[4]....
        /*00ac*/ 	.word	0xffffffff


	//   ....[5]....
        /*00b0*/ 	.word	0xffffffff


	//   ....[6]....
        /*00b4*/ 	.word	0xffffffff


	//   ....[7]....
        /*00b8*/ 	.word	0xffffffff


	//   ....[8]....
        /*00bc*/ 	.word	0xffffffff


	//   ....[9]....
        /*00c0*/ 	.word	0xffffffff


	//   ....[10]....
        /*00c4*/ 	.word	0xffffffff


	//   ....[11]....
        /*00c8*/ 	.word	0xffffffff


	//   ....[12]....
        /*00cc*/ 	.word	0xffffffff


	//----- nvinfo : EIATTR_COOP_GROUP_INSTR_OFFSETS
	.align		4
.L_41:
        /*00d0*/ 	.byte	0x04, 0x28
        /*00d2*/ 	.short	(.L_43 - .L_42)


	//   ....[0]....
.L_42:
        /*00d4*/ 	.word	0x000000d0


	//   ....[1]....
        /*00d8*/ 	.word	0x00000540


	//   ....[2]....
        /*00dc*/ 	.word	0x00000760


	//   ....[3]....
        /*00e0*/ 	.word	0x00000900


	//   ....[4]....
        /*00e4*/ 	.word	0x00000a00


	//   ....[5]....
        /*00e8*/ 	.word	0x00000b50


	//   ....[6]....
        /*00ec*/ 	.word	0x00000df0


	//   ....[7]....
        /*00f0*/ 	.word	0x00002590


	//   ....[8]....
        /*00f4*/ 	.word	0x00003460


	//   ....[9]....
        /*00f8*/ 	.word	0x00003930


	//   ....[10]....
        /*00fc*/ 	.word	0x00003960


	//   ....[11]....
        /*0100*/ 	.word	0x000044a0


	//   ....[12]....
        /*0104*/ 	.word	0x000046b0


	//----- nvinfo : EIATTR_VRC_CTA_INIT_COUNT
	.align		4
.L_43:
        /*0108*/ 	.byte	0x02, 0x4a
        /*010a*/ 	.byte	0x80
	.zero		1


	//----- nvinfo : EIATTR_SYSCALL_OFFSETS
	.align		4
        /*010c*/ 	.byte	0x04, 0x46
        /*010e*/ 	.short	(.L_45 - .L_44)


	//   ....[0]....
.L_44:
        /*0110*/ 	.word	0x00006a90


	//   ....[1]....
        /*0114*/ 	.word	0x00006b80


	//   ....[2]....
        /*0118*/ 	.word	0x000074c0


	//   ....[3]....
        /*011c*/ 	.word	0x00007e60


	//   ....[4]....
        /*0120*/ 	.word	0x000087c0


	//   ....[5]....
        /*0124*/ 	.word	0x00009160


	//   ....[6]....
        /*0128*/ 	.word	0x00009b00


	//   ....[7]....
        /*012c*/ 	.word	0x0000a4d0


	//   ....[8]....
        /*0130*/ 	.word	0x0000ae70


	//   ....[9]....
        /*0134*/ 	.word	0x0000b7c0


	//----- nvinfo : EIATTR_MBARRIER_INSTR_OFFSETS
	.align		4
.L_45:
        /*0138*/ 	.byte	0x04, 0x39
        /*013a*/ 	.short	(.L_47 - .L_46)


	//   ....[0]....
.L_46:
        /*013c*/ 	.word	0x00000650
        /*0140*/ 	.word	0x000000ff
        /*0144*/ 	.word	0x00000000
        /*0148*/ 	.short	0x0100
        /*014a*/ 	.byte	0x04
	.zero		1


	//   ....[1]....
        /*014c*/ 	.word	0x00000660
        /*0150*/ 	.word	0x000000ff
        /*0154*/ 	.word	0x00000040
        /*0158*/ 	.short	0x0100
        /*015a*/ 	.byte	0x04
	.zero		1


	//   ....[2]....
        /*015c*/ 	.word	0x00000670
        /*0160*/ 	.word	0x000000ff
        /*0164*/ 	.word	0x00000008
        /*0168*/ 	.short	0x0100
        /*016a*/ 	.byte	0x04
	.zero		1


	//   ....[3]....
        /*016c*/ 	.word	0x00000680
        /*0170*/ 	.word	0x000000ff
        /*0174*/ 	.word	0x00000048
        /*0178*/ 	.short	0x0100
        /*017a*/ 	.byte	0x04
	.zero		1


	//   ....[4]....
        /*017c*/ 	.word	0x00000690
        /*0180*/ 	.word	0x000000ff
        /*0184*/ 	.word	0x00000010
        /*0188*/ 	.short	0x0100
        /*018a*/ 	.byte	0x04
	.zero		1


	//   ....[5]....
        /*018c*/ 	.word	0x000006a0
        /*0190*/ 	.word	0x000000ff
        /*0194*/ 	.word	0x00000050
        /*0198*/ 	.short	0x0100
        /*019a*/ 	.byte	0x04
	.zero		1


	//   ....[6]....
        /*019c*/ 	.word	0x000006b0
        /*01a0*/ 	.word	0x000000ff
        /*01a4*/ 	.word	0x00000018
        /*01a8*/ 	.short	0x0100
        /*01aa*/ 	.byte	0x04
	.zero		1


	//   ....[7]....
        /*01ac*/ 	.word	0x000006c0
        /*01b0*/ 	.word	0x000000ff
        /*01b4*/ 	.word	0x00000058
        /*01b8*/ 	.short	0x0100
        /*01ba*/ 	.byte	0x04
	.zero		1


	//   ....[8]....
        /*01bc*/ 	.word	0x000006d0
        /*01c0*/ 	.word	0x000000ff
        /*01c4*/ 	.word	0x00000020
        /*01c8*/ 	.short	0x0100
        /*01ca*/ 	.byte	0x04
	.zero		1


	//   ....[9]....
        /*01cc*/ 	.word	0x000006e0
        /*01d0*/ 	.word	0x000000ff
        /*01d4*/ 	.word	0x00000060
        /*01d8*/ 	.short	0x0100
        /*01da*/ 	.byte	0x04
	.zero		1


	//   ....[10]....
        /*01dc*/ 	.word	0x000006f0
        /*01e0*/ 	.word	0x000000ff
        /*01e4*/ 	.word	0x00000028
        /*01e8*/ 	.short	0x0100
        /*01ea*/ 	.byte	0x04
	.zero		1


	//   ....[11]....
        /*01ec*/ 	.word	0x00000700
        /*01f0*/ 	.word	0x000000ff
        /*01f4*/ 	.word	0x00000068
        /*01f8*/ 	.short	0x0100
        /*01fa*/ 	.byte	0x04
	.zero		1


	//   ....[12]....
        /*01fc*/ 	.word	0x00000710
        /*0200*/ 	.word	0x000000ff
        /*0204*/ 	.word	0x00000030
        /*0208*/ 	.short	0x0100
        /*020a*/ 	.byte	0x04
	.zero		1


	//   ....[13]....
        /*020c*/ 	.word	0x00000720
        /*0210*/ 	.word	0x000000ff
        /*0214*/ 	.word	0x00000070
        /*0218*/ 	.short	0x0100
        /*021a*/ 	.byte	0x04
	.zero		1


	//   ....[14]....
        /*021c*/ 	.word	0x00000730
        /*0220*/ 	.word	0x000000ff
        /*0224*/ 	.word	0x00000038
        /*0228*/ 	.short	0x0100
        /*022a*/ 	.byte	0x04
	.zero		1


	//   ....[15]....
        /*022c*/ 	.word	0x00000740
        /*0230*/ 	.word	0x000000ff
        /*0234*/ 	.word	0x00000078
        /*0238*/ 	.short	0x0100
        /*023a*/ 	.byte	0x04
	.zero		1


	//   ....[16]....
        /*023c*/ 	.word	0x00000870
        /*0240*/ 	.word	0x000000ff
        /*0244*/ 	.word	0x00000080
        /*0248*/ 	.short	0x0100
        /*024a*/ 	.byte	0x04
	.zero		1


	//   ....[17]....
        /*024c*/ 	.word	0x00000880
        /*0250*/ 	.word	0x000000ff
        /*0254*/ 	.word	0x000000a0
        /*0258*/ 	.short	0x0100
        /*025a*/ 	.byte	0x04
	.zero		1


	//   ....[18]....
        /*025c*/ 	.word	0x00000890
        /*0260*/ 	.word	0x000000ff
        /*0264*/ 	.word	0x00000088
        /*0268*/ 	.short	0x0100
        /*026a*/ 	.byte	0x04
	.zero		1


	//   ....[19]....
        /*026c*/ 	.word	0x000008a0
        /*0270*/ 	.word	0x000000ff
        /*0274*/ 	.word	0x000000a8
        /*0278*/ 	.short	0x0100
        /*027a*/ 	.byte	0x04
	.zero		1


	//   ....[20]....
        /*027c*/ 	.word	0x000008b0
        /*0280*/ 	.word	0x000000ff
        /*0284*/ 	.word	0x00000090
        /*0288*/ 	.short	0x0100
        /*028a*/ 	.byte	0x04
	.zero		1


	//   ....[21]....
        /*028c*/ 	.word	0x000008c0
        /*0290*/ 	.word	0x000000ff
        /*0294*/ 	.word	0x000000b0
        /*0298*/ 	.short	0x0100
        /*029a*/ 	.byte	0x04
	.zero		1


	//   ....[22]....
        /*029c*/ 	.word	0x000008d0
        /*02a0*/ 	.word	0x000000ff
        /*02a4*/ 	.word	0x00000098
        /*02a8*/ 	.short	0x0100
        /*02aa*/ 	.byte	0x04
	.zero		1


	//   ....[23]....
        /*02ac*/ 	.word	0x000008e0
        /*02b0*/ 	.word	0x000000ff
        /*02b4*/ 	.word	0x000000b8
        /*02b8*/ 	.short	0x0100
        /*02ba*/ 	.byte	0x04
	.zero		1


	//   ....[24]....
        /*02bc*/ 	.word	0x000009d0
        /*02c0*/ 	.word	0x000000ff
        /*02c4*/ 	.word	0x000000c0
        /*02c8*/ 	.short	0x0100
        /*02ca*/ 	.byte	0x04
	.zero		1


	//   ....[25]....
        /*02cc*/ 	.word	0x000009e0
        /*02d0*/ 	.word	0x000000ff
        /*02d4*/ 	.word	0x000000c8
        /*02d8*/ 	.short	0x0100
        /*02da*/ 	.byte	0x04
	.zero		1


	//   ....[26]....
        /*02dc*/ 	.word	0x00000b20
        /*02e0*/ 	.word	0x000000ff
        /*02e4*/ 	.word	0x000000d0
        /*02e8*/ 	.short	0x0100
        /*02ea*/ 	.byte	0x06
	.zero		1


	//   ....[27]....
        /*02ec*/ 	.word	0x00000b30
        /*02f0*/ 	.word	0x000000ff
        /*02f4*/ 	.word	0x000000d8
        /*02f8*/ 	.short	0x0100
        /*02fa*/ 	.byte	0x06
	.zero		1


	//   ....[28]....
        /*02fc*/ 	.word	0x00000c70
        /*0300*/ 	.word	0x000000ff
        /*0304*/ 	.word	0x000000e0
        /*0308*/ 	.short	0x0100
        /*030a*/ 	.byte	0x04
	.zero		1


	//   ....[29]....
        /*030c*/ 	.word	0x00000c80
        /*0310*/ 	.word	0x000000ff
        /*0314*/ 	.word	0x000000f0
        /*0318*/ 	.short	0x0100
        /*031a*/ 	.byte	0x04
	.zero		1


	//   ....[30]....
        /*031c*/ 	.word	0x00000c90
        /*0320*/ 	.word	0x000000ff
        /*0324*/ 	.word	0x000000e8
        /*0328*/ 	.short	0x0100
        /*032a*/ 	.byte	0x04
	.zero		1


	//   ....[31]....
        /*032c*/ 	.word	0x00000ca0
        /*0330*/ 	.word	0x000000ff
        /*0334*/ 	.word	0x000000f8
        /*0338*/ 	.short	0x0100
        /*033a*/ 	.byte	0x04
	.zero		1


	//   ....[32]....
        /*033c*/ 	.word	0x00000da0
        /*0340*/ 	.word	0x000000ff
        /*0344*/ 	.word	0x00000100
        /*0348*/ 	.short	0x0100
        /*034a*/ 	.byte	0x06
	.zero		1


	//   ....[33]....
        /*034c*/ 	.word	0x000018e0
        /*0350*/ 	.word	0x000000ff
        /*0354*/ 	.word	0x00000040
        /*0358*/ 	.short	0x010a
        /*035a*/ 	.byte	0x04
	.zero		1


	//   ....[34]....
        /*035c*/ 	.word	0x00001b70
        /*0360*/ 	.word	0x000000ff
        /*0364*/ 	.word	0x00000040
        /*0368*/ 	.short	0x010a
        /*036a*/ 	.byte	0x19
	.zero		1


	//   ....[35]....
        /*036c*/ 	.word	0x00001d20
        /*0370*/ 	.word	0x000000ff
        /*0374*/ 	.word	0x00000040
        /*0378*/ 	.short	0x010a
        /*037a*/ 	.byte	0x07
	.zero		1


	//   ....[36]....
        /*037c*/ 	.word	0x00001f50
        /*0380*/ 	.word	0x000000ff
        /*0384*/ 	.word	0x000000c8
        /*0388*/ 	.short	0x0101
        /*038a*/ 	.byte	0x1f
	.zero		1


	//   ....[37]....
        /*038c*/ 	.word	0x00001f80
        /*0390*/ 	.word	0x000000ff
        /*0394*/ 	.word	0x00000040
        /*0398*/ 	.short	0x010a
        /*039a*/ 	.byte	0x04
	.zero		1


	//   ....[38]....
        /*039c*/ 	.word	0x000021b0
        /*03a0*/ 	.word	0x000000ff
        /*03a4*/ 	.word	0x00000040
        /*03a8*/ 	.short	0x010a
        /*03aa*/ 	.byte	0x19
	.zero		1


	//   ....[39]....
        /*03ac*/ 	.word	0x00002360
        /*03b0*/ 	.word	0x000000ff
        /*03b4*/ 	.word	0x00000040
        /*03b8*/ 	.short	0x010a
        /*03ba*/ 	.byte	0x07
	.zero		1


	//   ....[40]....
        /*03bc*/ 	.word	0x000025a0
        /*03c0*/ 	.word	0x000000ff
        /*03c4*/ 	.word	0x000000d0
        /*03c8*/ 	.short	0x010a
        /*03ca*/ 	.byte	0x1f
	.zero		1


	//   ....[41]....
        /*03cc*/ 	.word	0x00002660
        /*03d0*/ 	.word	0x000000ff
        /*03d4*/ 	.word	0x00000000
        /*03d8*/ 	.short	0x0101
        /*03da*/ 	.byte	0x04
	.zero		1


	//   ....[42]....
        /*03dc*/ 	.word	0x00002c60
        /*03e0*/ 	.word	0x000000ff
        /*03e4*/ 	.word	0x00000000
        /*03e8*/ 	.short	0x010a
        /*03ea*/ 	.byte	0x04
	.zero		1


	//   ....[43]....
        /*03ec*/ 	.word	0x00002d00
        /*03f0*/ 	.word	0x000000ff
        /*03f4*/ 	.word	0x00000000
        /*03f8*/ 	.short	0x010a
        /*03fa*/ 	.byte	0x05
	.zero		1


	//   ....[44]....
        /*03fc*/ 	.word	0x00002da0
        /*0400*/ 	.word	0x000000ff
        /*0404*/ 	.word	0x00000000
        /*0408*/ 	.short	0x010a
        /*040a*/ 	.byte	0x05
	.zero		1


	//   ....[45]....
        /*040c*/ 	.word	0x00002e40
        /*0410*/ 	.word	0x000000ff
        /*0414*/ 	.word	0x00000000
        /*0418*/ 	.short	0x010a
        /*041a*/ 	.byte	0x05
	.zero		1


	//   ....[46]....
        /*041c*/ 	.word	0x00002ee0
        /*0420*/ 	.word	0x000000ff
        /*0424*/ 	.word	0x00000000
        /*0428*/ 	.short	0x010a
        /*042a*/ 	.byte	0x05
	.zero		1


	//   ....[47]....
        /*042c*/ 	.word	0x00002f80
        /*0430*/ 	.word	0x000000ff
        /*0434*/ 	.word	0x00000000
        /*0438*/ 	.short	0x010a
        /*043a*/ 	.byte	0x05
	.zero		1


	//   ....[48]....
        /*043c*/ 	.word	0x00003020
        /*0440*/ 	.word	0x000000ff
        /*0444*/ 	.word	0x00000000
        /*0448*/ 	.short	0x010a
        /*044a*/ 	.byte	0x05
	.zero		1


	//   ....[49]....
        /*044c*/ 	.word	0x000030d0
        /*0450*/ 	.word	0x00000000
        /*0454*/ 	.word	0x00000000
        /*0458*/ 	.short	0x010a
        /*045a*/ 	.byte	0xff
	.zero		1


	//   ....[50]....
        /*045c*/ 	.word	0x00003220
        /*0460*/ 	.word	0x000000ff
        /*0464*/ 	.word	0x000000d8
        /*0468*/ 	.short	0x010a
        /*046a*/ 	.byte	0x04
	.zero		1


	//   ....[51]....
        /*046c*/ 	.word	0x000032c0
        /*0470*/ 	.word	0x000000ff
        /*0474*/ 	.word	0x000000d0
        /*0478*/ 	.short	0x010a
        /*047a*/ 	.byte	0x04
	.zero		1


	//   ....[52]....
        /*047c*/ 	.word	0x00003360
        /*0480*/ 	.word	0x000000ff
        /*0484*/ 	.word	0x00000000
        /*0488*/ 	.short	0x0101
        /*048a*/ 	.byte	0x05
	.zero		1


	//   ....[53]....
        /*048c*/ 	.word	0x000033a0
        /*0490*/ 	.word	0x000000ff
        /*0494*/ 	.word	0x000000d8
        /*0498*/ 	.short	0x0106
        /*049a*/ 	.byte	0x04
	.zero		1


	//   ....[54]....
        /*049c*/ 	.word	0x000033e0
        /*04a0*/ 	.word	0x00000000
        /*04a4*/ 	.word	0x000000d8
        /*04a8*/ 	.short	0x010a
        /*04aa*/ 	.byte	0xff
	.zero		1


	//   ....[55]....
        /*04ac*/ 	.word	0x00003630
        /*04b0*/ 	.word	0x000000ff
        /*04b4*/ 	.word	0x00000008
        /*04b8*/ 	.short	0x010a
        /*04ba*/ 	.byte	0x05
	.zero		1


	//   ....[56]....
        /*04bc*/ 	.word	0x00003650
        /*04c0*/ 	.word	0x000000ff
        /*04c4*/ 	.word	0x00000008
        /*04c8*/ 	.short	0x010a
        /*04ca*/ 	.byte	0x05
	.zero		1


	//   ....[57]....
        /*04cc*/ 	.word	0x000037e0
        /*04d0*/ 	.word	0x000000ff
        /*04d4*/ 	.word	0x00000008
        /*04d8*/ 	.short	0x010a
        /*04da*/ 	.byte	0x05
	.zero		1


	//   ....[58]....
        /*04dc*/ 	.word	0x00003800
        /*04e0*/ 	.word	0x000000ff
        /*04e4*/ 	.word	0x00000008
        /*04e8*/ 	.short	0x010a
        /*04ea*/ 	.byte	0x05
	.zero		1


	//   ....[59]....
        /*04ec*/ 	.word	0x000038c0
        /*04f0*/ 	.word	0x000000ff
        /*04f4*/ 	.word	0x00000000
        /*04f8*/ 	.short	0x0101
        /*04fa*/ 	.byte	0x04
	.zero		1


	//   ....[60]....
        /*04fc*/ 	.word	0x00003c50
        /*0500*/ 	.word	0x000000ff
        /*0504*/ 	.word	0x000000d0
        /*0508*/ 	.short	0x010a
        /*050a*/ 	.byte	0x14
	.zero		1


	//   ....[61]....
        /*050c*/ 	.word	0x00003cf0
        /*0510*/ 	.word	0x000000ff
        /*0514*/ 	.word	0x00000000
        /*0518*/ 	.short	0x0101
        /*051a*/ 	.byte	0x22
	.zero		1


	//   ....[62]....
        /*051c*/ 	.word	0x00003d30
        /*0520*/ 	.word	0x000000ff
        /*0524*/ 	.word	0x000000f0
        /*0528*/ 	.short	0x010a
        /*052a*/ 	.byte	0x19
	.zero		1


	//   ....[63]....
        /*052c*/ 	.word	0x00003dd0
        /*0530*/ 	.word	0x000000ff
        /*0534*/ 	.word	0x00000000
        /*0538*/ 	.short	0x010a
        /*053a*/ 	.byte	0x04
	.zero		1


	//   ....[64]....
        /*053c*/ 	.word	0x00003e20
        /*0540*/ 	.word	0x000000ff
        /*0544*/ 	.word	0x00000000
        /*0548*/ 	.short	0x010a
        /*054a*/ 	.byte	0x12
	.zero		1


	//   ....[65]....
        /*054c*/ 	.word	0x00003f70
        /*0550*/ 	.word	0x000000ff
        /*0554*/ 	.word	0x00000000
        /*0558*/ 	.short	0x010a
        /*055a*/ 	.byte	0x05
	.zero		1


	//   ....[66]....
        /*055c*/ 	.word	0x000042a0
        /*0560*/ 	.word	0x000000ff
        /*0564*/ 	.word	0x00000000
        /*0568*/ 	.short	0x010a
        /*056a*/ 	.byte	0x04
	.zero		1


	//   ....[67]....
        /*056c*/ 	.word	0x00004340
        /*0570*/ 	.word	0x00000000
        /*0574*/ 	.word	0x00000000
        /*0578*/ 	.short	0x010a
        /*057a*/ 	.byte	0xff
	.zero		1


	//   ....[68]....
        /*057c*/ 	.word	0x00004380
        /*0580*/ 	.word	0x00000000
        /*0584*/ 	.word	0x00000000
        /*0588*/ 	.short	0x010a
        /*058a*/ 	.byte	0xff
	.zero		1


	//   ....[69]....
        /*058c*/ 	.word	0x000043f0
        /*0590*/ 	.word	0x000000ff
        /*0594*/ 	.word	0x00000000
        /*0598*/ 	.short	0x0101
        /*059a*/ 	.byte	0x04
	.zero		1


	//   ....[70]....
        /*059c*/ 	.word	0x00004430
        /*05a0*/ 	.word	0x000000ff
        /*05a4*/ 	.word	0x00000100
        /*05a8*/ 	.short	0x010a
        /*05aa*/ 	.byte	0x14
	.zero		1


	//   ....[71]....
        /*05ac*/ 	.word	0x00004490
        /*05b0*/ 	.word	0x000000ff
        /*05b4*/ 	.word	0x00000000
        /*05b8*/ 	.short	0x0101
        /*05ba*/ 	.byte	0x04
	.zero		1


	//   ....[72]....
        /*05bc*/ 	.word	0x000049d0
        /*05c0*/ 	.word	0x000000ff
        /*05c4*/ 	.word	0x000000d0
        /*05c8*/ 	.short	0x010a
        /*05ca*/ 	.byte	0x1f
	.zero		1


	//   ....[73]....
        /*05cc*/ 	.word	0x00004a70
        /*05d0*/ 	.word	0x000000ff
        /*05d4*/ 	.word	0x00000000
        /*05d8*/ 	.short	0x0101
        /*05da*/ 	.byte	0x35
	.zero		1


	//   ....[74]....
        /*05dc*/ 	.word	0x00004fd0
        /*05e0*/ 	.word	0x000000ff
        /*05e4*/ 	.word	0x000000c8
        /*05e8*/ 	.short	0x010a
        /*05ea*/ 	.byte	0x1f
	.zero		1


	//   ....[75]....
        /*05ec*/ 	.word	0x00005170
        /*05f0*/ 	.word	0x000000ff
        /*05f4*/ 	.word	0x000000a0
        /*05f8*/ 	.short	0x010a
        /*05fa*/ 	.byte	0x1f
	.zero		1


	//   ....[76]....
        /*05fc*/ 	.word	0x00005390
        /*0600*/ 	.word	0x000000ff
        /*0604*/ 	.word	0x00000080
        /*0608*/ 	.short	0x010b
        /*060a*/ 	.byte	0x1f
	.zero		1


	//   ....[77]....
        /*060c*/ 	.word	0x000053a0
        /*0610*/ 	.word	0x000000ff
        /*0614*/ 	.word	0x00000000
        /*0618*/ 	.short	0x0101
        /*061a*/ 	.byte	0x30
	.zero		1


	//   ....[78]....
        /*061c*/ 	.word	0x000053b0
        /*0620*/ 	.word	0x000000ff
        /*0624*/ 	.word	0x000000a8
        /*0628*/ 	.short	0x010a
        /*062a*/ 	.byte	0x1f
	.zero		1


	//   ....[79]....
        /*062c*/ 	.word	0x00005510
        /*0630*/ 	.word	0x000000ff
        /*0634*/ 	.word	0x00000088
        /*0638*/ 	.short	0x010b
        /*063a*/ 	.byte	0x1f
	.zero		1


	//   ....[80]....
        /*063c*/ 	.word	0x00005520
        /*0640*/ 	.word	0x000000ff
        /*0644*/ 	.word	0x00000000
        /*0648*/ 	.short	0x0101
        /*064a*/ 	.byte	0x2f
	.zero		1


	//   ....[81]....
        /*064c*/ 	.word	0x00005530
        /*0650*/ 	.word	0x000000ff
        /*0654*/ 	.word	0x000000b0
        /*0658*/ 	.short	0x010a
        /*065a*/ 	.byte	0x1f
	.zero		1


	//   ....[82]....
        /*065c*/ 	.word	0x00005690
        /*0660*/ 	.word	0x000000ff
        /*0664*/ 	.word	0x00000090
        /*0668*/ 	.short	0x010b
        /*066a*/ 	.byte	0x1f
	.zero		1


	//   ....[83]....
        /*066c*/ 	.word	0x000056a0
        /*0670*/ 	.word	0x000000ff
        /*0674*/ 	.word	0x00000000
        /*0678*/ 	.short	0x0101
        /*067a*/ 	.byte	0x2e
	.zero		1


	//   ....[84]....
        /*067c*/ 	.word	0x000056b0
        /*0680*/ 	.word	0x000000ff
        /*0684*/ 	.word	0x000000b8
        /*0688*/ 	.short	0x010a
        /*068a*/ 	.byte	0x1f
	.zero		1


	//   ....[85]....
        /*068c*/ 	.word	0x00005820
        /*0690*/ 	.word	0x000000ff
        /*0694*/ 	.word	0x00000098
        /*0698*/ 	.short	0x010b
        /*069a*/ 	.byte	0x1f
	.zero		1


	//   ....[86]....
        /*069c*/ 	.word	0x00005830
        /*06a0*/ 	.word	0x000000ff
        /*06a4*/ 	.word	0x00000000
        /*06a8*/ 	.short	0x0101
        /*06aa*/ 	.byte	0x26
	.zero		1


	//   ....[87]....
        /*06ac*/ 	.word	0x00005840
        /*06b0*/ 	.word	0x000000ff
        /*06b4*/ 	.word	0x000000a0
        /*06b8*/ 	.short	0x010a
        /*06ba*/ 	.byte	0x1f
	.zero		1


	//   ....[88]....
        /*06bc*/ 	.word	0x000059b0
        /*06c0*/ 	.word	0x000000ff
        /*06c4*/ 	.word	0x00000080
        /*06c8*/ 	.short	0x010b
        /*06ca*/ 	.byte	0x1f
	.zero		1


	//   ....[89]....
        /*06cc*/ 	.word	0x000059c0
        /*06d0*/ 	.word	0x000000ff
        /*06d4*/ 	.word	0x00000000
        /*06d8*/ 	.short	0x0101
        /*06da*/ 	.byte	0x30
	.zero		1


	//   ....[90]....
        /*06dc*/ 	.word	0x000059d0
        /*06e0*/ 	.word	0x000000ff
        /*06e4*/ 	.word	0x000000a8
        /*06e8*/ 	.short	0x010a
        /*06ea*/ 	.byte	0x1f
	.zero		1


	//   ....[91]....
        /*06ec*/ 	.word	0x00005b40
        /*06f0*/ 	.word	0x000000ff
        /*06f4*/ 	.word	0x00000088
        /*06f8*/ 	.short	0x010b
        /*06fa*/ 	.byte	0x1f
	.zero		1


	//   ....[92]....
        /*06fc*/ 	.word	0x00005b50
        /*0700*/ 	.word	0x000000ff
        /*0704*/ 	.word	0x00000000
        /*0708*/ 	.short	0x0101
        /*070a*/ 	.byte	0x2f
	.zero		1


	//   ....[93]....
        /*070c*/ 	.word	0x00005b60
        /*0710*/ 	.word	0x000000ff
        /*0714*/ 	.word	0x000000b0
        /*0718*/ 	.short	0x010a
        /*071a*/ 	.byte	0x1f
	.zero		1


	//   ....[94]....
        /*071c*/ 	.word	0x00005cf0
        /*0720*/ 	.word	0x000000ff
        /*0724*/ 	.word	0x00000090
        /*0728*/ 	.short	0x010b
        /*072a*/ 	.byte	0x1f
	.zero		1


	//   ....[95]....
        /*072c*/ 	.word	0x00005d00
        /*0730*/ 	.word	0x000000ff
        /*0734*/ 	.word	0x00000000
        /*0738*/ 	.short	0x0101
        /*073a*/ 	.byte	0x2e
	.zero		1


	//   ....[96]....
        /*073c*/ 	.word	0x00005d10
        /*0740*/ 	.word	0x000000ff
        /*0744*/ 	.word	0x000000b8
        /*0748*/ 	.short	0x010a
        /*074a*/ 	.byte	0x1f
	.zero		1


	//   ....[97]....
        /*074c*/ 	.word	0x00005ed0
        /*0750*/ 	.word	0x000000ff
        /*0754*/ 	.word	0x00000098
        /*0758*/ 	.short	0x010b
        /*075a*/ 	.byte	0x1f
	.zero		1


	//   ....[98]....
        /*075c*/ 	.word	0x00005ee0
        /*0760*/ 	.word	0x000000ff
        /*0764*/ 	.word	0x00000000
        /*0768*/ 	.short	0x0101
        /*076a*/ 	.byte	0x26
	.zero		1


	//   ....[99]....
        /*076c*/ 	.word	0x00005f00
        /*0770*/ 	.word	0x000000ff
        /*0774*/ 	.word	0x000000a0
        /*0778*/ 	.short	0x010a
        /*077a*/ 	.byte	0x1f
	.zero		1


	//   ....[100]....
        /*077c*/ 	.word	0x00005f20
        /*0780*/ 	.word	0x000000ff
        /*0784*/ 	.word	0x000000a8
        /*0788*/ 	.short	0x010a
        /*078a*/ 	.byte	0x1f
	.zero		1


	//   ....[101]....
        /*078c*/ 	.word	0x00005f40
        /*0790*/ 	.word	0x000000ff
        /*0794*/ 	.word	0x000000b0
        /*0798*/ 	.short	0x010a
        /*079a*/ 	.byte	0x1f
	.zero		1


	//   ....[102]....
        /*079c*/ 	.word	0x00005f90
        /*07a0*/ 	.word	0x00000002
        /*07a4*/ 	.word	0x000000b8
        /*07a8*/ 	.short	0x010a
        /*07aa*/ 	.byte	0xff
	.zero		1


	//   ....[103]....
        /*07ac*/ 	.word	0x00006310
        /*07b0*/ 	.word	0x000000ff
        /*07b4*/ 	.word	0x000000d0
        /*07b8*/ 	.short	0x010a
        /*07ba*/ 	.byte	0x31
	.zero		1


	//   ....[104]....
        /*07bc*/ 	.word	0x000063e0
        /*07c0*/ 	.word	0x000000ff
        /*07c4*/ 	.word	0x00000000
        /*07c8*/ 	.short	0x0101
        /*07ca*/ 	.byte	0x04
	.zero		1


	//   ....[105]....
        /*07cc*/ 	.word	0x00007080
        /*07d0*/ 	.word	0x000000ff
        /*07d4*/ 	.word	0x00000080
        /*07d8*/ 	.short	0x010a
        /*07da*/ 	.byte	0x31
	.zero		1


	//   ....[106]....
        /*07dc*/ 	.word	0x00007140
        /*07e0*/ 	.word	0x0000004f
        /*07e4*/ 	.word	0x000000e0
        /*07e8*/ 	.short	0x010a
        /*07ea*/ 	.byte	0xff
	.zero		1


	//   ....[107]....
        /*07ec*/ 	.word	0x000072b0
        /*07f0*/ 	.word	0x000000ff
        /*07f4*/ 	.word	0x00000080
        /*07f8*/ 	.short	0x010a
        /*07fa*/ 	.byte	0x31
	.zero		1


	//   ....[108]....
        /*07fc*/ 	.word	0x000073a0
        /*0800*/ 	.word	0x0000004f
        /*0804*/ 	.word	0x000000e0
        /*0808*/ 	.short	0x010a
        /*080a*/ 	.byte	0xff
	.zero		1


	//   ....[109]....
        /*080c*/ 	.word	0x00007b90
        /*0810*/ 	.word	0x00000000
        /*0814*/ 	.word	0x00000000
        /*0818*/ 	.short	0x0101
        /*081a*/ 	.byte	0xff
	.zero		1


	//   ....[110]....
        /*081c*/ 	.word	0x00007ba0
        /*0820*/ 	.word	0x00000002
        /*0824*/ 	.word	0x00000080
        /*0828*/ 	.short	0x010a
        /*082a*/ 	.byte	0xff
	.zero		1


	//   ....[111]....
        /*082c*/ 	.word	0x00007c80
        /*0830*/ 	.word	0x00000002
        /*0834*/ 	.word	0x00000080
        /*0838*/ 	.short	0x010a
        /*083a*/ 	.byte	0xff
	.zero		1


	//   ....[112]....
        /*083c*/ 	.word	0x000084f0
        /*0840*/ 	.word	0x00000000
        /*0844*/ 	.word	0x00000000
        /*0848*/ 	.short	0x0101
        /*084a*/ 	.byte	0xff
	.zero		1


	//   ....[113]....
        /*084c*/ 	.word	0x00008510
        /*0850*/ 	.word	0x00000006
        /*0854*/ 	.word	0x00000080
        /*0858*/ 	.short	0x010a
        /*085a*/ 	.byte	0xff
	.zero		1


	//   ....[114]....
        /*085c*/ 	.word	0x000085e0
        /*0860*/ 	.word	0x00000006
        /*0864*/ 	.word	0x00000080
        /*0868*/ 	.short	0x010a
        /*086a*/ 	.byte	0xff
	.zero		1


	//   ....[115]....
        /*086c*/ 	.word	0x00008e50
        /*0870*/ 	.word	0x0000000e
        /*0874*/ 	.word	0x00000000
        /*0878*/ 	.short	0x0101
        /*087a*/ 	.byte	0xff
	.zero		1


	//   ....[116]....
        /*087c*/ 	.word	0x00008e70
        /*0880*/ 	.word	0x00000000
        /*0884*/ 	.word	0x00000080
        /*0888*/ 	.short	0x010a
        /*088a*/ 	.byte	0xff
	.zero		1


	//   ....[117]....
        /*088c*/ 	.word	0x00008f40
        /*0890*/ 	.word	0x00000000
        /*0894*/ 	.word	0x00000080
        /*0898*/ 	.short	0x010a
        /*089a*/ 	.byte	0xff
	.zero		1


	//   ....[118]....
        /*089c*/ 	.word	0x000097e0
        /*08a0*/ 	.word	0x0000000e
        /*08a4*/ 	.word	0x00000000
        /*08a8*/ 	.short	0x0101
        /*08aa*/ 	.byte	0xff
	.zero		1


	//   ....[119]....
        /*08ac*/ 	.word	0x00009800
        /*08b0*/ 	.word	0x00000006
        /*08b4*/ 	.word	0x00000080
        /*08b8*/ 	.short	0x010a
        /*08ba*/ 	.byte	0xff
	.zero		1


	//   ....[120]....
        /*08bc*/ 	.word	0x000098d0
        /*08c0*/ 	.word	0x00000006
        /*08c4*/ 	.word	0x00000080
        /*08c8*/ 	.short	0x010a
        /*08ca*/ 	.byte	0xff
	.zero		1


	//   ....[121]....
        /*08cc*/ 	.word	0x0000a1b0
        /*08d0*/ 	.word	0x0000000e
        /*08d4*/ 	.word	0x00000000
        /*08d8*/ 	.short	0x0101
        /*08da*/ 	.byte	0xff
	.zero		1


	//   ....[122]....
        /*08dc*/ 	.word	0x0000a1d0
        /*08e0*/ 	.word	0x00000006
        /*08e4*/ 	.word	0x00000080
        /*08e8*/ 	.short	0x010a
        /*08ea*/ 	.byte	0xff
	.zero		1


	//   ....[123]....
        /*08ec*/ 	.word	0x0000a2a0
        /*08f0*/ 	.word	0x00000006
        /*08f4*/ 	.word	0x00000080
        /*08f8*/ 	.short	0x010a
        /*08fa*/ 	.byte	0xff
	.zero		1


	//   ....[124]....
        /*08fc*/ 	.word	0x0000ab50
        /*0900*/ 	.word	0x0000000e
        /*0904*/ 	.word	0x00000000
        /*0908*/ 	.short	0x0101
        /*090a*/ 	.byte	0xff
	.zero		1


	//   ....[125]....
        /*090c*/ 	.word	0x0000ab70
        /*0910*/ 	.word	0x00000006
        /*0914*/ 	.word	0x00000080
        /*0918*/ 	.short	0x010a
        /*091a*/ 	.byte	0xff
	.zero		1


	//   ....[126]....
        /*091c*/ 	.word	0x0000ac40
        /*0920*/ 	.word	0x00000006
        /*0924*/ 	.word	0x00000080
        /*0928*/ 	.short	0x010a
        /*092a*/ 	.byte	0xff
	.zero		1


	//   ....[127]....
        /*092c*/ 	.word	0x0000b4f0
        /*0930*/ 	.word	0x0000000e
        /*0934*/ 	.word	0x00000000
        /*0938*/ 	.short	0x0101
        /*093a*/ 	.byte	0xff
	.zero		1


	//   ....[128]....
        /*093c*/ 	.word	0x0000b510
        /*0940*/ 	.word	0x00000000
        /*0944*/ 	.word	0x00000080
        /*0948*/ 	.short	0x010a
        /*094a*/ 	.byte	0xff
	.zero		1


	//   ....[129]....
        /*094c*/ 	.word	0x0000b5e0
        /*0950*/ 	.word	0x00000000
        /*0954*/ 	.word	0x00000080
        /*0958*/ 	.short	0x010a
        /*095a*/ 	.byte	0xff
	.zero		1


	//   ....[130]....
        /*095c*/ 	.word	0x0000b8f0
        /*0960*/ 	.word	0x0000004f
        /*0964*/ 	.word	0x00000000
        /*0968*/ 	.short	0x0101
        /*096a*/ 	.byte	0xff
	.zero		1


	//   ....[131]....
        /*096c*/ 	.word	0x0000be90
        /*0970*/ 	.word	0x00000000
        /*0974*/ 	.word	0x00000000
        /*0978*/ 	.short	0x0101
        /*097a*/ 	.byte	0xff
	.zero		1


	//   ....[132]....
        /*097c*/ 	.word	0x0000c120
        /*0980*/ 	.word	0x000000ff
        /*0984*/ 	.word	0x00000000
        /*0988*/ 	.short	0x0101
        /*098a*/ 	.byte	0x04
	.zero		1


	//   ....[133]....
        /*098c*/ 	.word	0x0000c150
        /*0990*/ 	.word	0x00000000
        /*0994*/ 	.word	0x00000040
        /*0998*/ 	.short	0x010a
        /*099a*/ 	.byte	0xff
	.zero		1


	//   ....[134]....
        /*099c*/ 	.word	0x0000c1b0
        /*09a0*/ 	.word	0x00000000
        /*09a4*/ 	.word	0x00000040
        /*09a8*/ 	.short	0x010a
        /*09aa*/ 	.byte	0xff
	.zero		1


	//   ....[135]....
        /*09ac*/ 	.word	0x0000c210
        /*09b0*/ 	.word	0x00000000
        /*09b4*/ 	.word	0x000000d0
        /*09b8*/ 	.short	0x010a
        /*09ba*/ 	.byte	0xff
	.zero		1


	//   ....[136]....
        /*09bc*/ 	.word	0x0000c270
        /*09c0*/ 	.word	0x00000000
        /*09c4*/ 	.word	0x00000000
        /*09c8*/ 	.short	0x010a
        /*09ca*/ 	.byte	0xff
	.zero		1


	//   ....[137]....
        /*09cc*/ 	.word	0x0000c2d0
        /*09d0*/ 	.word	0x00000000
        /*09d4*/ 	.word	0x00000000
        /*09d8*/ 	.short	0x010a
        /*09da*/ 	.byte	0xff
	.zero		1


	//   ....[138]....
        /*09dc*/ 	.word	0x0000c330
        /*09e0*/ 	.word	0x00000000
        /*09e4*/ 	.word	0x00000000
        /*09e8*/ 	.short	0x010a
        /*09ea*/ 	.byte	0xff
	.zero		1


	//   ....[139]....
        /*09ec*/ 	.word	0x0000c390
        /*09f0*/ 	.word	0x00000000
        /*09f4*/ 	.word	0x00000000
        /*09f8*/ 	.short	0x010a
        /*09fa*/ 	.byte	0xff
	.zero		1


	//   ....[140]....
        /*09fc*/ 	.word	0x0000c3f0
        /*0a00*/ 	.word	0x00000000
        /*0a04*/ 	.word	0x00000000
        /*0a08*/ 	.short	0x010a
        /*0a0a*/ 	.byte	0xff
	.zero		1


	//   ....[141]....
        /*0a0c*/ 	.word	0x0000c450
        /*0a10*/ 	.word	0x00000000
        /*0a14*/ 	.word	0x00000000
        /*0a18*/ 	.short	0x010a
        /*0a1a*/ 	.byte	0xff
	.zero		1


	//   ....[142]....
        /*0a1c*/ 	.word	0x0000c4b0
        /*0a20*/ 	.word	0x00000000
        /*0a24*/ 	.word	0x00000000
        /*0a28*/ 	.short	0x010a
        /*0a2a*/ 	.byte	0xff
	.zero		1


	//   ....[143]....
        /*0a2c*/ 	.word	0x0000c510
        /*0a30*/ 	.word	0x00000004
        /*0a34*/ 	.word	0x000000d8
        /*0a38*/ 	.short	0x010a
        /*0a3a*/ 	.byte	0xff
	.zero		1


	//   ....[144]....
        /*0a3c*/ 	.word	0x0000c570
        /*0a40*/ 	.word	0x00000004
        /*0a44*/ 	.word	0x000000d0
        /*0a48*/ 	.short	0x010a
        /*0a4a*/ 	.byte	0xff
	.zero		1


	//   ....[145]....
        /*0a4c*/ 	.word	0x0000c5d0
        /*0a50*/ 	.word	0x00000005
        /*0a54*/ 	.word	0x00000008
        /*0a58*/ 	.short	0x010a
        /*0a5a*/ 	.byte	0xff
	.zero		1


	//   ....[146]....
        /*0a5c*/ 	.word	0x0000c6b0
        /*0a60*/ 	.word	0x00000003
        /*0a64*/ 	.word	0x00000008
        /*0a68*/ 	.short	0x010a
        /*0a6a*/ 	.byte	0xff
	.zero		1


	//   ....[147]....
        /*0a6c*/ 	.word	0x0000c710
        /*0a70*/ 	.word	0x00000004
        /*0a74*/ 	.word	0x000000d0
        /*0a78*/ 	.short	0x010a
        /*0a7a*/ 	.byte	0xff
	.zero		1


	//   ....[148]....
        /*0a7c*/ 	.word	0x0000c770
        /*0a80*/ 	.word	0x00000004
        /*0a84*/ 	.word	0x000000f0
        /*0a88*/ 	.short	0x010a
        /*0a8a*/ 	.byte	0xff
	.zero		1


	//   ....[149]....
        /*0a8c*/ 	.word	0x0000c7d0
        /*0a90*/ 	.word	0x00000004
        /*0a94*/ 	.word	0x00000000
        /*0a98*/ 	.short	0x010a
        /*0a9a*/ 	.byte	0xff
	.zero		1


	//   ....[150]....
        /*0a9c*/ 	.word	0x0000c830
        /*0aa0*/ 	.word	0x00000000
        /*0aa4*/ 	.word	0x00000000
        /*0aa8*/ 	.short	0x010a
        /*0aaa*/ 	.byte	0xff
	.zero		1


	//   ....[151]....
        /*0aac*/ 	.word	0x0000c890
        /*0ab0*/ 	.word	0x00000000
        /*0ab4*/ 	.word	0x00000100
        /*0ab8*/ 	.short	0x010a
        /*0aba*/ 	.byte	0xff
	.zero		1


	//   ....[152]....
        /*0abc*/ 	.word	0x0000c8f0
        /*0ac0*/ 	.word	0x00000002
        /*0ac4*/ 	.word	0x000000d0
        /*0ac8*/ 	.short	0x010a
        /*0aca*/ 	.byte	0xff
	.zero		1


	//   ....[153]....
        /*0acc*/ 	.word	0x0000c950
        /*0ad0*/ 	.word	0x00000002
        /*0ad4*/ 	.word	0x000000c8
        /*0ad8*/ 	.short	0x010a
        /*0ada*/ 	.byte	0xff
	.zero		1


	//   ....[154]....
        /*0adc*/ 	.word	0x0000c9b0
        /*0ae0*/ 	.word	0x00000002
        /*0ae4*/ 	.word	0x000000a0
        /*0ae8*/ 	.short	0x010a
        /*0aea*/ 	.byte	0xff
	.zero		1


	//   ....[155]....
        /*0aec*/ 	.word	0x0000ca10
        /*0af0*/ 	.word	0x00000002
        /*0af4*/ 	.word	0x000000a8
        /*0af8*/ 	.short	0x010a
        /*0afa*/ 	.byte	0xff
	.zero		1


	//   ....[156]....
        /*0afc*/ 	.word	0x0000ca70
        /*0b00*/ 	.word	0x00000002
        /*0b04*/ 	.word	0x000000b0
        /*0b08*/ 	.short	0x010a
        /*0b0a*/ 	.byte	0xff
	.zero		1


	//   ....[157]....
        /*0b0c*/ 	.word	0x0000cad0
        /*0b10*/ 	.word	0x00000002
        /*0b14*/ 	.word	0x000000b8
        /*0b18*/ 	.short	0x010a
        /*0b1a*/ 	.byte	0xff
	.zero		1


	//   ....[158]....
        /*0b1c*/ 	.word	0x0000cb30
        /*0b20*/ 	.word	0x00000002
        /*0b24*/ 	.word	0x000000a0
        /*0b28*/ 	.short	0x010a
        /*0b2a*/ 	.byte	0xff
	.zero		1


	//   ....[159]....
        /*0b2c*/ 	.word	0x0000cb90
        /*0b30*/ 	.word	0x00000002
        /*0b34*/ 	.word	0x000000a8
        /*0b38*/ 	.short	0x010a
        /*0b3a*/ 	.byte	0xff
	.zero		1


	//   ....[160]....
        /*0b3c*/ 	.word	0x0000cbf0
        /*0b40*/ 	.word	0x00000002
        /*0b44*/ 	.word	0x000000b0
        /*0b48*/ 	.short	0x010a
        /*0b4a*/ 	.byte	0xff
	.zero		1


	//   ....[161]....
        /*0b4c*/ 	.word	0x0000cc50
        /*0b50*/ 	.word	0x00000002
        /*0b54*/ 	.word	0x000000b8
        /*0b58*/ 	.short	0x010a
        /*0b5a*/ 	.byte	0xff
	.zero		1


	//   ....[162]....
        /*0b5c*/ 	.word	0x0000ccb0
        /*0b60*/ 	.word	0x00000000
        /*0b64*/ 	.word	0x000000a0
        /*0b68*/ 	.short	0x010a
        /*0b6a*/ 	.byte	0xff
	.zero		1


	//   ....[163]....
        /*0b6c*/ 	.word	0x0000cd10
        /*0b70*/ 	.word	0x00000000
        /*0b74*/ 	.word	0x000000a8
        /*0b78*/ 	.short	0x010a
        /*0b7a*/ 	.byte	0xff
	.zero		1


	//   ....[164]....
        /*0b7c*/ 	.word	0x0000cd70
        /*0b80*/ 	.word	0x00000002
        /*0b84*/ 	.word	0x000000b0
        /*0b88*/ 	.short	0x010a
        /*0b8a*/ 	.byte	0xff
	.zero		1


	//   ....[165]....
        /*0b8c*/ 	.word	0x0000cdd0
        /*0b90*/ 	.word	0x00000000
        /*0b94*/ 	.word	0x000000d0
        /*0b98*/ 	.short	0x010a
        /*0b9a*/ 	.byte	0xff
	.zero		1


	//   ....[166]....
        /*0b9c*/ 	.word	0x0000ce30
        /*0ba0*/ 	.word	0x00000002
        /*0ba4*/ 	.word	0x00000080
        /*0ba8*/ 	.short	0x010a
        /*0baa*/ 	.byte	0xff
	.zero		1


	//   ....[167]....
        /*0bac*/ 	.word	0x0000ce80
        /*0bb0*/ 	.word	0x0000004f
        /*0bb4*/ 	.word	0x000000e0
        /*0bb8*/ 	.short	0x010a
        /*0bba*/ 	.byte	0xff
	.zero		1


	//   ....[168]....
        /*0bbc*/ 	.word	0x0000ced0
        /*0bc0*/ 	.word	0x00000002
        /*0bc4*/ 	.word	0x00000080
        /*0bc8*/ 	.short	0x010a
        /*0bca*/ 	.byte	0xff
	.zero		1


	//   ....[169]....
        /*0bcc*/ 	.word	0x0000cf20
        /*0bd0*/ 	.word	0x00000006
        /*0bd4*/ 	.word	0x00000080
        /*0bd8*/ 	.short	0x010a
        /*0bda*/ 	.byte	0xff
	.zero		1


	//   ....[170]....
        /*0bdc*/ 	.word	0x0000cf70
        /*0be0*/ 	.word	0x00000000
        /*0be4*/ 	.word	0x00000080
        /*0be8*/ 	.short	0x010a
        /*0bea*/ 	.byte	0xff
	.zero		1


	//   ....[171]....
        /*0bec*/ 	.word	0x0000cfc0
        /*0bf0*/ 	.word	0x00000006
        /*0bf4*/ 	.word	0x00000080
        /*0bf8*/ 	.short	0x010a
        /*0bfa*/ 	.byte	0xff
	.zero		1


	//   ....[172]....
        /*0bfc*/ 	.word	0x0000d010
        /*0c00*/ 	.word	0x00000006
        /*0c04*/ 	.word	0x00000080
        /*0c08*/ 	.short	0x010a
        /*0c0a*/ 	.byte	0xff
	.zero		1


	//   ....[173]....
        /*0c0c*/ 	.word	0x0000d060
        /*0c10*/ 	.word	0x00000006
        /*0c14*/ 	.word	0x00000080
        /*0c18*/ 	.short	0x010a
        /*0c1a*/ 	.byte	0xff
	.zero		1


	//   ....[174]....
        /*0c1c*/ 	.word	0x0000d0b0
        /*0c20*/ 	.word	0x00000000
        /*0c24*/ 	.word	0x00000080
        /*0c28*/ 	.short	0x010a
        /*0c2a*/ 	.byte	0xff
	.zero		1


	//----- nvinfo : EIATTR_NUM_MBARRIERS
	.align		4
.L_47:
        /*0c2c*/ 	.byte	0x03, 0x38
        /*0c2e*/ 	.short	0x0021


	//----- nvinfo : EIATTR_EXIT_INSTR_OFFSETS
	.align		4
        /*0c30*/ 	.byte	0x04, 0x1c
        /*0c32*/ 	.short	(.L_49 - .L_48)


	//   ....[0]....
.L_48:
        /*0c34*/ 	.word	0x00003100


	//   ....[1]....
        /*0c38*/ 	.word	0x000033b0


	//   ....[2]....
        /*0c3c*/ 	.word	0x00003410


	//   ....[3]....
        /*0c40*/ 	.word	0x000046c0


	//   ....[4]....
        /*0c44*/ 	.word	0x00005fc0


	//   ....[5]....
        /*0c48*/ 	.word	0x00006000


	//   ....[6]....
        /*0c4c*/ 	.word	0x0000c000


	//   ....[7]....
        /*0c50*/ 	.word	0x0000c080


	//   ....[8]....
        /*0c54*/ 	.word	0x0000c0b0


	//   ....[9]....
        /*0c58*/ 	.word	0x0000c130


	//----- nvinfo : EIATTR_MAX_THREADS
	.align		4
.L_49:
        /*0c5c*/ 	.byte	0x04, 0x05
        /*0c5e*/ 	.short	(.L_51 - .L_50)
.L_50:
        /*0c60*/ 	.word	0x00000100
        /*0c64*/ 	.word	0x00000001
        /*0c68*/ 	.word	0x00000001


	//----- nvinfo : EIATTR_CRS_STACK_SIZE
	.align		4
.L_51:
        /*0c6c*/ 	.byte	0x04, 0x1e
        /*0c6e*/ 	.short	(.L_53 - .L_52)
.L_52:
        /*0c70*/ 	.word	0x00000000


	//----- nvinfo : EIATTR_CBANK_PARAM_SIZE
	.align		4
.L_53:
        /*0c74*/ 	.byte	0x03, 0x19
        /*0c76*/ 	.short	0x0800


	//----- nvinfo : EIATTR_PARAM_CBANK
	.align		4
        /*0c78*/ 	.byte	0x04, 0x0a
        /*0c7a*/ 	.short	(.L_55 - .L_54)
	.align		4
.L_54:
        /*0c7c*/ 	.word	index@(.nv.constant0._ZN7cutlass13device_kernelINS_4conv6kernel13ConvUniversalINS1_16ConvProblemShapeILNS1_8OperatorE1ELi2EEENS1_10collective14CollectiveConvINS1_47MainloopSm100TmaUmmaWarpSpecializedImplicitGemmILS5_1ELi8ELi2ELi1ELi2EN4cute5tupleIJNSA_1CILi2EEENSC_ILi1EEESE_EEEEENSB_IJNSC_ILi256EEENSC_ILi128EEENSB_IJNSC_ILi32EEEEEEEEENS_10tfloat32_tESM_NSA_8TiledMMAINSA_8MMA_AtomIJNSA_23SM100_MMA_TF32_2x1SM_SSISM_SM_fLi256ELi128ELNSA_4UMMA5MajorE0ELSR_1ELNSQ_7ScaleInE0ELSS_0EEEEEENSA_6LayoutINSB_IJSE_SE_SE_EEENSB_IJNSC_ILi0EEESX_SX_EEEEENSB_IJNSA_10UnderscoreES10_S10_EEEEENS7_6detail27Sm100ImplicitGemmTileTraitsINSA_25SM100_TMA_2SM_LOAD_IM2COLENSA_14ComposedLayoutINSA_7SwizzleILi3ELi4ELi3EEENSA_18smem_ptr_flag_bitsILi32EEENSV_INSB_IJNSC_ILi8EEESJ_EEENSB_IJSJ_SE_EEEEEEEvEENS14_INSA_18SM100_TMA_2SM_LOADENS16_INS17_ILi2ELi5ELi2EEES1A_NSV_INSB_IJSJ_NSC_ILi4EEEEEENSB_IJSE_SJ_EEEEEEEvEEEENS_8epilogue10collective18CollectiveEpilogueINS1Q_23Sm100TmaWarpSpecializedILi4ELi2ELi16ELb1ELb0EEEJNSB_IJSI_SI_SK_EEENSB_IJNSV_ISI_SE_EENSV_INSC_ILi16EEESE_EEEEESM_NSB_IJNSB_IJlllEEESE_SX_EEESM_S21_NS1Q_6fusion15FusionCallbacksIS1U_NS22_17LinearCombinationISM_fSM_fLNS_15FloatRoundStyleE2EEES1V_S1Z_JEEENSA_5SM1004TMEM4LOAD26SM100_TMEM_LOAD_32dp32b16xENSA_20SM90_TMA_LOAD_IM2COLENS16_INS17_ILi2ELi4ELi3EEES1A_NSV_INSB_IJS1B_S1X_EEENSB_IJS1X_SE_EEEEEEENSA_39AutoVectorizingCopyWithAssumedAlignmentILi128EEENSA_21SM90_TMA_STORE_IM2COLES2H_S2J_S2J_EEEvvEEEEvNT_6ParamsE)
        /*0c80*/ 	.short	0x0380
        /*0c82*/ 	.short	0x0800


	//----- nvinfo : EIATTR_SW_WAR
	.align		4
.L_55:
        /*0c84*/ 	.byte	0x04, 0x36
        /*0c86*/ 	.short	(.L_57 - .L_56)
.L_56:
        /*0c88*/ 	.word	0x00000008
.L_57:


//--------------------- .nv.callgraph             --------------------------
	.section	.nv.callgraph,"",@"SHT_CUDA_CALLGRAPH"
	.align	4
	.sectionentsize	8
	.align		4
        /*0000*/ 	.word	0x00000000
	.align		4
        /*0004*/ 	.word	0xffffffff
	.align		4
        /*0008*/ 	.word	index@(_ZN7cutlass13device_kernelINS_4conv6kernel13ConvUniversalINS1_16ConvProblemShapeILNS1_8OperatorE1ELi2EEENS1_10collective14CollectiveConvINS1_47MainloopSm100TmaUmmaWarpSpecializedImplicitGemmILS5_1ELi8ELi2ELi1ELi2EN4cute5tupleIJNSA_1CILi2EEENSC_ILi1EEESE_EEEEENSB_IJNSC_ILi256EEENSC_ILi128EEENSB_IJNSC_ILi32EEEEEEEEENS_10tfloat32_tESM_NSA_8TiledMMAINSA_8MMA_AtomIJNSA_23SM100_MMA_TF32_2x1SM_SSISM_SM_fLi256ELi128ELNSA_4UMMA5MajorE0ELSR_1ELNSQ_7ScaleInE0ELSS_0EEEEEENSA_6LayoutINSB_IJSE_SE_SE_EEENSB_IJNSC_ILi0EEESX_SX_EEEEENSB_IJNSA_10UnderscoreES10_S10_EEEEENS7_6detail27Sm100ImplicitGemmTileTraitsINSA_25SM100_TMA_2SM_LOAD_IM2COLENSA_14ComposedLayoutINSA_7SwizzleILi3ELi4ELi3EEENSA_18smem_ptr_flag_bitsILi32EEENSV_INSB_IJNSC_ILi8EEESJ_EEENSB_IJSJ_SE_EEEEEEEvEENS14_INSA_18SM100_TMA_2SM_LOADENS16_INS17_ILi2ELi5ELi2EEES1A_NSV_INSB_IJSJ_NSC_ILi4EEEEEENSB_IJSE_SJ_EEEEEEEvEEEENS_8epilogue10collective18CollectiveEpilogueINS1Q_23Sm100TmaWarpSpecializedILi4ELi2ELi16ELb1ELb0EEEJNSB_IJSI_SI_SK_EEENSB_IJNSV_ISI_SE_EENSV_INSC_ILi16EEESE_EEEEESM_NSB_IJNSB_IJlllEEESE_SX_EEESM_S21_NS1Q_6fusion15FusionCallbacksIS1U_NS22_17LinearCombinationISM_fSM_fLNS_15FloatRoundStyleE2EEES1V_S1Z_JEEENSA_5SM1004TMEM4LOAD26SM100_TMEM_LOAD_32dp32b16xENSA_20SM90_TMA_LOAD_IM2COLENS16_INS17_ILi2ELi4ELi3EEES1A_NSV_INSB_IJS1B_S1X_EEENSB_IJS1X_SE_EEEEEEENSA_39AutoVectorizingCopyWithAssumedAlignmentILi128EEENSA_21SM90_TMA_STORE_IM2COLES2H_S2J_S2J_EEEvvEEEEvNT_6ParamsE)
	.align		4
        /*000c*/ 	.word	index@(__assertfail)
	.align		4
        /*0010*/ 	.word	0x00000000
	.align		4
        /*0014*/ 	.word	0xfffffffe
	.align		4
        /*0018*/ 	.word	0x00000000
	.align		4
        /*001c*/ 	.word	0xfffffffd
	.align		4
        /*0020*/ 	.word	0x00000000
	.align		4
        /*0024*/ 	.word	0xfffffffc


//--------------------- .nv.constant4             --------------------------
	.section	.nv.constant4,"a",@progbits
	.align	8
	.align		8
.nv.constant4:
        /*0000*/ 	.dword	__assertfail
	.align		8
        /*0008*/ 	.dword	__unnamed_1
	.align		8
        /*0010*/ 	.dword	__unnamed_2
	.align		8
        /*0018*/ 	.dword	_ZN39_INTERNAL_5ca28482_4_k_cu_294f24b9_35164cuda3std3__45__cpo5beginE
	.align		8
        /*0020*/ 	.dword	_ZN39_INTERNAL_5ca28482_4_k_cu_294f24b9_35164cuda3std3__45__cpo3endE
	.align		8
        /*0028*/ 	.dword	_ZN39_INTERNAL_5ca28482_4_k_cu_294f24b9_35164cuda3std3__45__cpo6cbeginE
	.align		8
        /*0030*/ 	.dword	_ZN39_INTERNAL_5ca28482_4_k_cu_294f24b9_35164cuda3std3__45__cpo4cendE
	.align		8
        /*0038*/ 	.dword	_ZN39_INTERNAL_5ca28482_4_k_cu_294f24b9_35164cuda3std3__441_GLOBAL__N__5ca28482_4_k_cu_294f24b9_35166ignoreE
	.align		8
        /*0040*/ 	.dword	_ZN39_INTERNAL_5ca28482_4_k_cu_294f24b9_35164cuda3std3__419piecewise_constructE
	.align		8
        /*0048*/ 	.dword	_ZN39_INTERNAL_5ca28482_4_k_cu_294f24b9_35164cuda3std3__48in_placeE
	.align		8
        /*0050*/ 	.dword	_ZN39_INTERNAL_5ca28482_4_k_cu_294f24b9_35164cuda3std6ranges3__45__cpo4swapE
	.align		8
        /*0058*/ 	.dword	_ZN39_INTERNAL_5ca28482_4_k_cu_294f24b9_35164cuda3std6ranges3__45__cpo9iter_moveE
	.align		8
        /*0060*/ 	.dword	_ZN39_INTERNAL_5ca28482_4_k_cu_294f24b9_35164cute7productE
	.align		8
        /*0068*/ 	.dword	_ZN39_INTERNAL_5ca28482_4_k_cu_294f24b9_35164cute1_E
	.align		8
        /*0070*/ 	.dword	$str$27
	.align		8
        /*0078*/ 	.dword	$str$28
	.align		8
        /*0080*/ 	.dword	$str$29
	.align		8
        /*0088*/ 	.dword	$str$30


//--------------------- .text._ZN7cutlass13device_kernelINS_4conv6kernel13ConvUniversalINS1_16ConvProblemShapeILNS1_8OperatorE1ELi2EEENS1_10collective14CollectiveConvINS1_47MainloopSm100TmaUmmaWarpSpecializedImplicitGemmILS5_1ELi8ELi2ELi1ELi2EN4cute5tupleIJNSA_1CILi2EEENSC_ILi1EEESE_EEEEENSB_IJNSC_ILi256EEENSC_ILi128EEENSB_IJNSC_ILi32EEEEEEEEENS_10tfloat32_tESM_NSA_8TiledMMAINSA_8MMA_AtomIJNSA_23SM100_MMA_TF32_2x1SM_SSISM_SM_fLi256ELi128ELNSA_4UMMA5MajorE0ELSR_1ELNSQ_7ScaleInE0ELSS_0EEEEEENSA_6LayoutINSB_IJSE_SE_SE_EEENSB_IJNSC_ILi0EEESX_SX_EEEEENSB_IJNSA_10UnderscoreES10_S10_EEEEENS7_6detail27Sm100ImplicitGemmTileTraitsINSA_25SM100_TMA_2SM_LOAD_IM2COLENSA_14ComposedLayoutINSA_7SwizzleILi3ELi4ELi3EEENSA_18smem_ptr_flag_bitsILi32EEENSV_INSB_IJNSC_ILi8EEESJ_EEENSB_IJSJ_SE_EEEEEEEvEENS14_INSA_18SM100_TMA_2SM_LOADENS16_INS17_ILi2ELi5ELi2EEES1A_NSV_INSB_IJSJ_NSC_ILi4EEEEEENSB_IJSE_SJ_EEEEEEEvEEEENS_8epilogue10collective18CollectiveEpilogueINS1Q_23Sm100TmaWarpSpecializedILi4ELi2ELi16ELb1ELb0EEEJNSB_IJSI_SI_SK_EEENSB_IJNSV_ISI_SE_EENSV_INSC_ILi16EEESE_EEEEESM_NSB_IJNSB_IJlllEEESE_SX_EEESM_S21_NS1Q_6fusion15FusionCallbacksIS1U_NS22_17LinearCombinationISM_fSM_fLNS_15FloatRoundStyleE2EEES1V_S1Z_JEEENSA_5SM1004TMEM4LOAD26SM100_TMEM_LOAD_32dp32b16xENSA_20SM90_TMA_LOAD_IM2COLENS16_INS17_ILi2ELi4ELi3EEES1A_NSV_INSB_IJS1B_S1X_EEENSB_IJS1X_SE_EEEEEEENSA_39AutoVectorizingCopyWithAssumedAlignmentILi128EEENSA_21SM90_TMA_STORE_IM2COLES2H_S2J_S2J_EEEvvEEEEvNT_6ParamsE --------------------------
	.section	.text._ZN7cutlass13device_kernelINS_4conv6kernel13ConvUniversalINS1_16ConvProblemShapeILNS1_8OperatorE1ELi2EEENS1_10collective14CollectiveConvINS1_47MainloopSm100TmaUmmaWarpSpecializedImplicitGemmILS5_1ELi8ELi2ELi1ELi2EN4cute5tupleIJNSA_1CILi2EEENSC_ILi1EEESE_EEEEENSB_IJNSC_ILi256EEENSC_ILi128EEENSB_IJNSC_ILi32EEEEEEEEENS_10tfloat32_tESM_NSA_8TiledMMAINSA_8MMA_AtomIJNSA_23SM100_MMA_TF32_2x1SM_SSISM_SM_fLi256ELi128ELNSA_4UMMA5MajorE0ELSR_1ELNSQ_7ScaleInE0ELSS_0EEEEEENSA_6LayoutINSB_IJSE_SE_SE_EEENSB_IJNSC_ILi0EEESX_SX_EEEEENSB_IJNSA_10UnderscoreES10_S10_EEEEENS7_6detail27Sm100ImplicitGemmTileTraitsINSA_25SM100_TMA_2SM_LOAD_IM2COLENSA_14ComposedLayoutINSA_7SwizzleILi3ELi4ELi3EEENSA_18smem_ptr_flag_bitsILi32EEENSV_INSB_IJNSC_ILi8EEESJ_EEENSB_IJSJ_SE_EEEEEEEvEENS14_INSA_18SM100_TMA_2SM_LOADENS16_INS17_ILi2ELi5ELi2EEES1A_NSV_INSB_IJSJ_NSC_ILi4EEEEEENSB_IJSE_SJ_EEEEEEEvEEEENS_8epilogue10collective18CollectiveEpilogueINS1Q_23Sm100TmaWarpSpecializedILi4ELi2ELi16ELb1ELb0EEEJNSB_IJSI_SI_SK_EEENSB_IJNSV_ISI_SE_EENSV_INSC_ILi16EEESE_EEEEESM_NSB_IJNSB_IJlllEEESE_SX_EEESM_S21_NS1Q_6fusion15FusionCallbacksIS1U_NS22_17LinearCombinationISM_fSM_fLNS_15FloatRoundStyleE2EEES1V_S1Z_JEEENSA_5SM1004TMEM4LOAD26SM100_TMEM_LOAD_32dp32b16xENSA_20SM90_TMA_LOAD_IM2COLENS16_INS17_ILi2ELi4ELi3EEES1A_NSV_INSB_IJS1B_S1X_EEENSB_IJS1X_SE_EEEEEEENSA_39AutoVectorizingCopyWithAssumedAlignmentILi128EEENSA_21SM90_TMA_STORE_IM2COLES2H_S2J_S2J_EEEvvEEEEvNT_6ParamsE,"ax",@progbits
	.align	128
.text._ZN7cutlass13device_kernelINS_4conv6kernel13ConvUniversalINS1_16ConvProblemShapeILNS1_8OperatorE1ELi2EEENS1_10collective14CollectiveConvINS1_47MainloopSm100TmaUmmaWarpSpecializedImplicitGemmILS5_1ELi8ELi2ELi1ELi2EN4cute5tupleIJNSA_1CILi2EEENSC_ILi1EEESE_EEEEENSB_IJNSC_ILi256EEENSC_ILi128EEENSB_IJNSC_ILi32EEEEEEEEENS_10tfloat32_tESM_NSA_8TiledMMAINSA_8MMA_AtomIJNSA_23SM100_MMA_TF32_2x1SM_SSISM_SM_fLi256ELi128ELNSA_4UMMA5MajorE0ELSR_1ELNSQ_7ScaleInE0ELSS_0EEEEEENSA_6LayoutINSB_IJSE_SE_SE_EEENSB_IJNSC_ILi0EEESX_SX_EEEEENSB_IJNSA_10UnderscoreES10_S10_EEEEENS7_6detail27Sm100ImplicitGemmTileTraitsINSA_25SM100_TMA_2SM_LOAD_IM2COLENSA_14ComposedLayoutINSA_7SwizzleILi3ELi4ELi3EEENSA_18smem_ptr_flag_bitsILi32EEENSV_INSB_IJNSC_ILi8EEESJ_EEENSB_IJSJ_SE_EEEEEEEvEENS14_INSA_18SM100_TMA_2SM_LOADENS16_INS17_ILi2ELi5ELi2EEES1A_NSV_INSB_IJSJ_NSC_ILi4EEEEEENSB_IJSE_SJ_EEEEEEEvEEEENS_8epilogue10collective18CollectiveEpilogueINS1Q_23Sm100TmaWarpSpecializedILi4ELi2ELi16ELb1ELb0EEEJNSB_IJSI_SI_SK_EEENSB_IJNSV_ISI_SE_EENSV_INSC_ILi16EEESE_EEEEESM_NSB_IJNSB_IJlllEEESE_SX_EEESM_S21_NS1Q_6fusion15FusionCallbacksIS1U_NS22_17LinearCombinationISM_fSM_fLNS_15FloatRoundStyleE2EEES1V_S1Z_JEEENSA_5SM1004TMEM4LOAD26SM100_TMEM_LOAD_32dp32b16xENSA_20SM90_TMA_LOAD_IM2COLENS16_INS17_ILi2ELi4ELi3EEES1A_NSV_INSB_IJS1B_S1X_EEENSB_IJS1X_SE_EEEEEEENSA_39AutoVectorizingCopyWithAssumedAlignmentILi128EEENSA_21SM90_TMA_STORE_IM2COLES2H_S2J_S2J_EEEvvEEEEvNT_6ParamsE:
        .type           _ZN7cutlass13device_kernelINS_4conv6kernel13ConvUniversalINS1_16ConvProblemShapeILNS1_8OperatorE1ELi2EEENS1_10collective14CollectiveConvINS1_47MainloopSm100TmaUmmaWarpSpecializedImplicitGemmILS5_1ELi8ELi2ELi1ELi2EN4cute5tupleIJNSA_1CILi2EEENSC_ILi1EEESE_EEEEENSB_IJNSC_ILi256EEENSC_ILi128EEENSB_IJNSC_ILi32EEEEEEEEENS_10tfloat32_tESM_NSA_8TiledMMAINSA_8MMA_AtomIJNSA_23SM100_MMA_TF32_2x1SM_SSISM_SM_fLi256ELi128ELNSA_4UMMA5MajorE0ELSR_1ELNSQ_7ScaleInE0ELSS_0EEEEEENSA_6LayoutINSB_IJSE_SE_SE_EEENSB_IJNSC_ILi0EEESX_SX_EEEEENSB_IJNSA_10UnderscoreES10_S10_EEEEENS7_6detail27Sm100ImplicitGemmTileTraitsINSA_25SM100_TMA_2SM_LOAD_IM2COLENSA_14ComposedLayoutINSA_7SwizzleILi3ELi4ELi3EEENSA_18smem_ptr_flag_bitsILi32EEENSV_INSB_IJNSC_ILi8EEESJ_EEENSB_IJSJ_SE_EEEEEEEvEENS14_INSA_18SM100_TMA_2SM_LOADENS16_INS17_ILi2ELi5ELi2EEES1A_NSV_INSB_IJSJ_NSC_ILi4EEEEEENSB_IJSE_SJ_EEEEEEEvEEEENS_8epilogue10collective18CollectiveEpilogueINS1Q_23Sm100TmaWarpSpecializedILi4ELi2ELi16ELb1ELb0EEEJNSB_IJSI_SI_SK_EEENSB_IJNSV_ISI_SE_EENSV_INSC_ILi16EEESE_EEEEESM_NSB_IJNSB_IJlllEEESE_SX_EEESM_S21_NS1Q_6fusion15FusionCallbacksIS1U_NS22_17LinearCombinationISM_fSM_fLNS_15FloatRoundStyleE2EEES1V_S1Z_JEEENSA_5SM1004TMEM4LOAD26SM100_TMEM_LOAD_32dp32b16xENSA_20SM90_TMA_LOAD_IM2COLENS16_INS17_ILi2ELi4ELi3EEES1A_NSV_INSB_IJS1B_S1X_EEENSB_IJS1X_SE_EEEEEEENSA_39AutoVectorizingCopyWithAssumedAlignmentILi128EEENSA_21SM90_TMA_STORE_IM2COLES2H_S2J_S2J_EEEvvEEEEvNT_6ParamsE,@function
        .size           _ZN7cutlass13device_kernelINS_4conv6kernel13ConvUniversalINS1_16ConvProblemShapeILNS1_8OperatorE1ELi2EEENS1_10collective14CollectiveConvINS1_47MainloopSm100TmaUmmaWarpSpecializedImplicitGemmILS5_1ELi8ELi2ELi1ELi2EN4cute5tupleIJNSA_1CILi2EEENSC_ILi1EEESE_EEEEENSB_IJNSC_ILi256EEENSC_ILi128EEENSB_IJNSC_ILi32EEEEEEEEENS_10tfloat32_tESM_NSA_8TiledMMAINSA_8MMA_AtomIJNSA_23SM100_MMA_TF32_2x1SM_SSISM_SM_fLi256ELi128ELNSA_4UMMA5MajorE0ELSR_1ELNSQ_7ScaleInE0ELSS_0EEEEEENSA_6LayoutINSB_IJSE_SE_SE_EEENSB_IJNSC_ILi0EEESX_SX_EEEEENSB_IJNSA_10UnderscoreES10_S10_EEEEENS7_6detail27Sm100ImplicitGemmTileTraitsINSA_25SM100_TMA_2SM_LOAD_IM2COLENSA_14ComposedLayoutINSA_7SwizzleILi3ELi4ELi3EEENSA_18smem_ptr_flag_bitsILi32EEENSV_INSB_IJNSC_ILi8EEESJ_EEENSB_IJSJ_SE_EEEEEEEvEENS14_INSA_18SM100_TMA_2SM_LOADENS16_INS17_ILi2ELi5ELi2EEES1A_NSV_INSB_IJSJ_NSC_ILi4EEEEEENSB_IJSE_SJ_EEEEEEEvEEEENS_8epilogue10collective18CollectiveEpilogueINS1Q_23Sm100TmaWarpSpecializedILi4ELi2ELi16ELb1ELb0EEEJNSB_IJSI_SI_SK_EEENSB_IJNSV_ISI_SE_EENSV_INSC_ILi16EEESE_EEEEESM_NSB_IJNSB_IJlllEEESE_SX_EEESM_S21_NS1Q_6fusion15FusionCallbacksIS1U_NS22_17LinearCombinationISM_fSM_fLNS_15FloatRoundStyleE2EEES1V_S1Z_JEEENSA_5SM1004TMEM4LOAD26SM100_TMEM_LOAD_32dp32b16xENSA_20SM90_TMA_LOAD_IM2COLENS16_INS17_ILi2ELi4ELi3EEES1A_NSV_INSB_IJS1B_S1X_EEENSB_IJS1X_SE_EEEEEEENSA_39AutoVectorizingCopyWithAssumedAlignmentILi128EEENSA_21SM90_TMA_STORE_IM2COLES2H_S2J_S2J_EEEvvEEEEvNT_6ParamsE,(.L_x_243 - _ZN7cutlass13device_kernelINS_4conv6kernel13ConvUniversalINS1_16ConvProblemShapeILNS1_8OperatorE1ELi2EEENS1_10collective14CollectiveConvINS1_47MainloopSm100TmaUmmaWarpSpecializedImplicitGemmILS5_1ELi8ELi2ELi1ELi2EN4cute5tupleIJNSA_1CILi2EEENSC_ILi1EEESE_EEEEENSB_IJNSC_ILi256EEENSC_ILi128EEENSB_IJNSC_ILi32EEEEEEEEENS_10tfloat32_tESM_NSA_8TiledMMAINSA_8MMA_AtomIJNSA_23SM100_MMA_TF32_2x1SM_SSISM_SM_fLi256ELi128ELNSA_4UMMA5MajorE0ELSR_1ELNSQ_7ScaleInE0ELSS_0EEEEEENSA_6LayoutINSB_IJSE_SE_SE_EEENSB_IJNSC_ILi0EEESX_SX_EEEEENSB_IJNSA_10UnderscoreES10_S10_EEEEENS7_6detail27Sm100ImplicitGemmTileTraitsINSA_25SM100_TMA_2SM_LOAD_IM2COLENSA_14ComposedLayoutINSA_7SwizzleILi3ELi4ELi3EEENSA_18smem_ptr_flag_bitsILi32EEENSV_INSB_IJNSC_ILi8EEESJ_EEENSB_IJSJ_SE_EEEEEEEvEENS14_INSA_18SM100_TMA_2SM_LOADENS16_INS17_ILi2ELi5ELi2EEES1A_NSV_INSB_IJSJ_NSC_ILi4EEEEEENSB_IJSE_SJ_EEEEEEEvEEEENS_8epilogue10collective18CollectiveEpilogueINS1Q_23Sm100TmaWarpSpecializedILi4ELi2ELi16ELb1ELb0EEEJNSB_IJSI_SI_SK_EEENSB_IJNSV_ISI_SE_EENSV_INSC_ILi16EEESE_EEEEESM_NSB_IJNSB_IJlllEEESE_SX_EEESM_S21_NS1Q_6fusion15FusionCallbacksIS1U_NS22_17LinearCombinationISM_fSM_fLNS_15FloatRoundStyleE2EEES1V_S1Z_JEEENSA_5SM1004TMEM4LOAD26SM100_TMEM_LOAD_32dp32b16xENSA_20SM90_TMA_LOAD_IM2COLENS16_INS17_ILi2ELi4ELi3EEES1A_NSV_INSB_IJS1B_S1X_EEENSB_IJS1X_SE_EEEEEEENSA_39AutoVectorizingCopyWithAssumedAlignmentILi128EEENSA_21SM90_TMA_STORE_IM2COLES2H_S2J_S2J_EEEvvEEEEvNT_6ParamsE)
        .other          _ZN7cutlass13device_kernelINS_4conv6kernel13ConvUniversalINS1_16ConvProblemShapeILNS1_8OperatorE1ELi2EEENS1_10collective14CollectiveConvINS1_47MainloopSm100TmaUmmaWarpSpecializedImplicitGemmILS5_1ELi8ELi2ELi1ELi2EN4cute5tupleIJNSA_1CILi2EEENSC_ILi1EEESE_EEEEENSB_IJNSC_ILi256EEENSC_ILi128EEENSB_IJNSC_ILi32EEEEEEEEENS_10tfloat32_tESM_NSA_8TiledMMAINSA_8MMA_AtomIJNSA_23SM100_MMA_TF32_2x1SM_SSISM_SM_fLi256ELi128ELNSA_4UMMA5MajorE0ELSR_1ELNSQ_7ScaleInE0ELSS_0EEEEEENSA_6LayoutINSB_IJSE_SE_SE_EEENSB_IJNSC_ILi0EEESX_SX_EEEEENSB_IJNSA_10UnderscoreES10_S10_EEEEENS7_6detail27Sm100ImplicitGemmTileTraitsINSA_25SM100_TMA_2SM_LOAD_IM2COLENSA_14ComposedLayoutINSA_7SwizzleILi3ELi4ELi3EEENSA_18smem_ptr_flag_bitsILi32EEENSV_INSB_IJNSC_ILi8EEESJ_EEENSB_IJSJ_SE_EEEEEEEvEENS14_INSA_18SM100_TMA_2SM_LOADENS16_INS17_ILi2ELi5ELi2EEES1A_NSV_INSB_IJSJ_NSC_ILi4EEEEEENSB_IJSE_SJ_EEEEEEEvEEEENS_8epilogue10collective18CollectiveEpilogueINS1Q_23Sm100TmaWarpSpecializedILi4ELi2ELi16ELb1ELb0EEEJNSB_IJSI_SI_SK_EEENSB_IJNSV_ISI_SE_EENSV_INSC_ILi16EEESE_EEEEESM_NSB_IJNSB_IJlllEEESE_SX_EEESM_S21_NS1Q_6fusion15FusionCallbacksIS1U_NS22_17LinearCombinationISM_fSM_fLNS_15FloatRoundStyleE2EEES1V_S1Z_JEEENSA_5SM1004TMEM4LOAD26SM100_TMEM_LOAD_32dp32b16xENSA_20SM90_TMA_LOAD_IM2COLENS16_INS17_ILi2ELi4ELi3EEES1A_NSV_INSB_IJS1B_S1X_EEENSB_IJS1X_SE_EEEEEEENSA_39AutoVectorizingCopyWithAssumedAlignmentILi128EEENSA_21SM90_TMA_STORE_IM2COLES2H_S2J_S2J_EEEvvEEEEvNT_6ParamsE,@"STO_CUDA_ENTRY STV_DEFAULT"
_ZN7cutlass13device_kernelINS_4conv6kernel13ConvUniversalINS1_16ConvProblemShapeILNS1_8OperatorE1ELi2EEENS1_10collective14CollectiveConvINS1_47MainloopSm100TmaUmmaWarpSpecializedImplicitGemmILS5_1ELi8ELi2ELi1ELi2EN4cute5tupleIJNSA_1CILi2EEENSC_ILi1EEESE_EEEEENSB_IJNSC_ILi256EEENSC_ILi128EEENSB_IJNSC_ILi32EEEEEEEEENS_10tfloat32_tESM_NSA_8TiledMMAINSA_8MMA_AtomIJNSA_23SM100_MMA_TF32_2x1SM_SSISM_SM_fLi256ELi128ELNSA_4UMMA5MajorE0ELSR_1ELNSQ_7ScaleInE0ELSS_0EEEEEENSA_6LayoutINSB_IJSE_SE_SE_EEENSB_IJNSC_ILi0EEESX_SX_EEEEENSB_IJNSA_10UnderscoreES10_S10_EEEEENS7_6detail27Sm100ImplicitGemmTileTraitsINSA_25SM100_TMA_2SM_LOAD_IM2COLENSA_14ComposedLayoutINSA_7SwizzleILi3ELi4ELi3EEENSA_18smem_ptr_flag_bitsILi32EEENSV_INSB_IJNSC_ILi8EEESJ_EEENSB_IJSJ_SE_EEEEEEEvEENS14_INSA_18SM100_TMA_2SM_LOADENS16_INS17_ILi2ELi5ELi2EEES1A_NSV_INSB_IJSJ_NSC_ILi4EEEEEENSB_IJSE_SJ_EEEEEEEvEEEENS_8epilogue10collective18CollectiveEpilogueINS1Q_23Sm100TmaWarpSpecializedILi4ELi2ELi16ELb1ELb0EEEJNSB_IJSI_SI_SK_EEENSB_IJNSV_ISI_SE_EENSV_INSC_ILi16EEESE_EEEEESM_NSB_IJNSB_IJlllEEESE_SX_EEESM_S21_NS1Q_6fusion15FusionCallbacksIS1U_NS22_17LinearCombinationISM_fSM_fLNS_15FloatRoundStyleE2EEES1V_S1Z_JEEENSA_5SM1004TMEM4LOAD26SM100_TMEM_LOAD_32dp32b16xENSA_20SM90_TMA_LOAD_IM2COLENS16_INS17_ILi2ELi4ELi3EEES1A_NSV_INSB_IJS1B_S1X_EEENSB_IJS1X_SE_EEEEEEENSA_39AutoVectorizingCopyWithAssumedAlignmentILi128EEENSA_21SM90_TMA_STORE_IM2COLES2H_S2J_S2J_EEEvvEEEEvNT_6ParamsE:
[----:B------:R-:W1:Y:S01]  /*0000*/  LDC R1, c[0x0][0x37c] ;  /* 0x0000df00ff017b82 */ /* 0x000e620000000800 */
[----:B------:R-:W2:Y:S01]  /*0010*/  S2R R56, SR_TID.X ;  /* 0x0000000000387919 */ /* 0x000ea20000002100 */
[----:B------:R-:W3:Y:S06]  /*0020*/  LDCU.64 UR8, c[0x0][0x890] ;  /* 0x00011200ff0877ac */ /* 0x000eec0008000a00 */
[----:B------:R-:W4:Y:S01]  /*0030*/  S2UR UR4, SR_CgaCtaId ;  /* 0x00000000000479c3 */ /* 0x000f220000008800 */
[----:B-1----:R-:W-:Y:S01]  /*0040*/  VIADD R1, R1, 0xfffffff8 ;  /* 0xfffffff801017836 */ /* 0x002fe20000000000 */
[----:B------:R-:W-:-:S02]  /*0050*/  PRMT R58, RZ, 0x7610, R58 ;  /* 0x00007610ff3a7816 */ /* 0x000fc4000000003a */
[----:B------:R-:W-:Y:S02]  /*0060*/  ELECT P1, URZ, PT ;  /* 0x0000000000ff782f */ /* 0x000fe40003820000 */
[----:B------:R-:W-:Y:S01]  /*0070*/  R2UR UR48, R1 ;  /* 0x00000000013072ca */ /* 0x000fe200000e0000 */
[----:B---3--:R-:W-:-:S04]  /*0080*/  UISETP.NE.U32.AND UP0, UPT, UR8, URZ, UPT ;  /* 0x000000ff0800728c */ /* 0x008fc8000bf05070 */
[----:B------:R-:W-:Y:S02]  /*0090*/  UISETP.NE.AND.EX UP0, UPT, UR9, URZ, UPT, UP0 ;  /* 0x000000ff0900728c */ /* 0x000fe4000bf05300 */
[----:B----4-:R-:W-:Y:S02]  /*00a0*/  ULOP3.LUT UR38, UR4, 0x1, URZ, 0xc0, !UPT ;  /* 0x0000000104267892 */ /* 0x010fe4000f8ec0ff */
[----:B------:R-:W-:Y:S01]  /*00b0*/  ULOP3.LUT UR37, UR4, 0x1, URZ, 0x3c, !UPT ;  /* 0x0000000104257892 */ /* 0x000fe2000f8e3cff */
[----:B--2---:R-:W-:-:S05]  /*00c0*/  SHF.R.U32.HI R59, RZ, 0x5, R56 ;  /* 0x00000005ff3b7819 */ /* 0x004fca0000011638 */
[----:B------:R-:W1:Y:S02]  /*00d0*/  SHFL.IDX PT, R0, R59, RZ, 0x1f ;  /* 0x00001fff3b007589 */ /* 0x000e6400000e0000 */
[----:B-1----:R-:W-:Y:S01]  /*00e0*/  R2UR UR18, R0 ;  /* 0x00000000001272ca */ /* 0x002fe200000e0000 */
[----:B------:R-:W-:-:S14]  /*00f0*/  BRA.U UP0, `(.L_x_0) ;  /* 0x0000000100307547 */ /* 0x000fdc000b800000 */
[----:B------:R-:W1:Y:S02]  /*0100*/  LDCU.64 UR4, c[0x0][0x888] ;  /* 0x00011100ff0477ac */ /* 0x000e640008000a00 */
[----:B-1----:R-:W-:-:S04]  /*0110*/  UISETP.NE.U32.AND UP0, UPT, UR4, URZ, UPT ;  /* 0x000000ff0400728c */ /* 0x002fc8000bf05070 */
[----:B------:R-:W-:-:S09]  /*0120*/  UISETP.NE.AND.EX UP0, UPT, UR5, URZ, UPT, UP0 ;  /* 0x000000ff0500728c */ /* 0x000fd2000bf05300 */
[----:B------:R-:W-:Y:S05]  /*0130*/  BRA.U !UP0, `(.L_x_1) ;  /* 0x0000000108147547 */ /* 0x000fea000b800000 */
[----:B------:R-:W1:Y:S01]  /*0140*/  LDC.64 R2, c[0x0][0x888] ;  /* 0x00022200ff027b82 */ /* 0x000e620000000a00 */
[----:B------:R-:W1:Y:S02]  /*0150*/  LDCU.64 UR4, c[0x0][0x358] ;  /* 0x00006b00ff0477ac */ /* 0x000e640008000a00 */
[----:B-1----:R1:W5:Y:S01]  /*0160*/  LDG.E R27, desc[UR4][R2.64] ;  /* 0x00000004021b7981 */ /* 0x002362000c1e1900 */
[----:B------:R-:W-:Y:S01]  /*0170*/  HFMA2 R58, -RZ, RZ, 0, 5.9604644775390625e-08 ;  /* 0x00000001ff3a7431 */ /* 0x000fe200000001ff */
[----:B------:R-:W-:Y:S05]  /*0180*/  BRA `(.L_x_0) ;  /* 0x00000000000c7947 */ /* 0x000fea0003800000 */
.L_x_1:
[----:B------:R-:W1:Y:S01]  /*0190*/  LDCU UR4, c[0x0][0x880] ;  /* 0x00011000ff0477ac */ /* 0x000e620008000800 */
[----:B------:R-:W-:Y:S01]  /*01a0*/  HFMA2 R58, -RZ, RZ, 0, 5.9604644775390625e-08 ;  /* 0x00000001ff3a7431 */ /* 0x000fe200000001ff */
[----:B-1----:R-:W-:-:S07]  /*01b0*/  MOV R27, UR4 ;  /* 0x00000004001b7c02 */ /* 0x002fce0008000f00 */
.L_x_0:
[----:B------:R-:W2:Y:S02]  /*01c0*/  LDCU.64 UR4, c[0x0][0x8b0] ;  /* 0x00011600ff0477ac */ /* 0x000ea40008000a00 */
[----:B--2---:R-:W-:-:S04]  /*01d0*/  UISETP.NE.U32.AND UP0, UPT, UR4, URZ, UPT ;  /* 0x000000ff0400728c */ /* 0x004fc8000bf05070 */
[----:B------:R-:W-:-:S09]  /*01e0*/  UISETP.NE.AND.EX UP0, UPT, UR5, URZ, UPT, UP0 ;  /* 0x000000ff0500728c */ /* 0x000fd2000bf05300 */
[----:B------:R-:W-:Y:S05]  /*01f0*/  BRA.U UP0, `(.L_x_2) ;  /* 0x0000000100287547 */ /* 0x000fea000b800000 */
[----:B------:R-:W2:Y:S02]  /*0200*/  LDCU.64 UR4, c[0x0][0x8a8] ;  /* 0x00011500ff0477ac */ /* 0x000ea40008000a00 */
[----:B--2---:R-:W-:-:S04]  /*0210*/  UISETP.NE.U32.AND UP0, UPT, UR4, URZ, UPT ;  /* 0x000000ff0400728c */ /* 0x004fc8000bf05070 */
[----:B------:R-:W-:-:S09]  /*0220*/  UISETP.NE.AND.EX UP0, UPT, UR5, URZ, UPT, UP0 ;  /* 0x000000ff0500728c */ /* 0x000fd2000bf05300 */
[----:B------:R-:W-:Y:S05]  /*0230*/  BRA.U !UP0, `(.L_x_3) ;  /* 0x0000000108107547 */ /* 0x000fea000b800000 */
[----:B------:R-:W2:Y:S01]  /*0240*/  LDC.64 R24, c[0x0][0x8a8] ;  /* 0x00022a00ff187b82 */ /* 0x000ea20000000a00 */
[----:B------:R-:W2:Y:S02]  /*0250*/  LDCU.64 UR4, c[0x0][0x358] ;  /* 0x00006b00ff0477ac */ /* 0x000ea40008000a00 */
[----:B--2---:R2:W5:Y:S01]  /*0260*/  LDG.E R24, desc[UR4][R24.64] ;  /* 0x0000000418187981 */ /* 0x004562000c1e1900 */
[----:B------:R-:W-:Y:S05]  /*0270*/  BRA `(.L_x_2) ;  /* 0x0000000000087947 */ /* 0x000fea0003800000 */
.L_x_3:
[----:B------:R-:W2:Y:S02]  /*0280*/  LDCU UR4, c[0x0][0x8a0] ;  /* 0x00011400ff0477ac */ /* 0x000ea40008000800 */
[----:B--2---:R-:W-:Y:S02]  /*0290*/  MOV R24, UR4 ;  /* 0x0000000400187c02 */ /* 0x004fe40008000f00 */
.L_x_2:
[----:B------:R-:W-:Y:S01]  /*02a0*/  IMAD.U32 R0, RZ, RZ, UR18 ;  /* 0x00000012ff007e24 */ /* 0x000fe2000f8e00ff */
[----:B------:R-:W-:Y:S04]  /*02b0*/  BSSY.RECONVERGENT B0, `(.L_x_4) ;  /* 0x000000c000007945 */ /* 0x000fe80003800200 */
[C---:B------:R-:W-:Y:S02]  /*02c0*/  ISETP.NE.OR P2, PT, R0.reuse, 0x1, !P1 ;  /* 0x000000010000780c */ /* 0x040fe40004f45670 */
[----:B------:R-:W-:-:S11]  /*02d0*/  ISETP.NE.OR P0, PT, R0, 0x3, !P1 ;  /* 0x000000030000780c */ /* 0x000fd60004f05670 */
[----:B------:R-:W-:Y:S05]  /*02e0*/  @P2 BRA `(.L_x_5) ;  /* 0x0000000000202947 */ /* 0x000fea0003800000 */
[----:B------:R-:W3:Y:S02]  /*02f0*/  LDCU.64 UR4, c[0x0][0x348] ;  /* 0x00006900ff0477ac */ /* 0x000ee40008000a00 */
[----:B---3--:R-:W-:Y:S02]  /*0300*/  UIADD3 UR6, UP1, UPT, UR4, 0x80, URZ ;  /* 0x0000008004067890 */ /* 0x008fe4000ff3e0ff */
[----:B------:R-:W-:Y:S02]  /*0310*/  UIADD3 UR4, UP0, UPT, UR4, 0x180, URZ ;  /* 0x0000018004047890 */ /* 0x000fe4000ff1e0ff */
[----:B------:R-:W-:Y:S02]  /*0320*/  UIADD3.X UR7, UPT, UPT, URZ, UR5, URZ, UP1, !UPT ;  /* 0x00000005ff077290 */ /* 0x000fe40008ffe4ff */
[----:B------:R-:W-:-:S07]  /*0330*/  UIADD3.X UR5, UPT, UPT, URZ, UR5, URZ, UP0, !UPT ;  /* 0x00000005ff057290 */ /* 0x000fce00087fe4ff */
[----:B------:R3:W-:Y:S02]  /*0340*/  UTMACCTL.PF [UR6] ;  /* 0x00000000060079b9 */ /* 0x0007e40008040000 */
[----:B------:R3:W-:Y:S02]  /*0350*/  UTMACCTL.PF [UR4] ;  /* 0x00000000040079b9 */ /* 0x0007e40008040000 */
[----:B---3--:R-:W-:Y:S01]  /*0360*/  NOP ;  /* 0x0000000000007918 */ /* 0x008fe20000000000 */
.L_x_5:
[----:B------:R-:W-:Y:S05]  /*0370*/  BSYNC.RECONVERGENT B0 ;  /* 0x0000000000007941 */ /* 0x000fea0003800200 */
.L_x_4:
[----:B------:R-:W-:Y:S04]  /*0380*/  BSSY.RECONVERGENT B0, `(.L_x_6) ;  /* 0x000000a000007945 */ /* 0x000fe80003800200 */
        /* <DEDUP_REMOVED lines=9> */
.L_x_7:
[----:B------:R-:W-:Y:S05]  /*0420*/  BSYNC.RECONVERGENT B0 ;  /* 0x0000000000007941 */ /* 0x000fea0003800200 */
.L_x_6:
[----:B------:R-:W3:Y:S01]  /*0430*/  LDCU.64 UR4, c[0x0][0x888] ;  /* 0x00011100ff0477ac */ /* 0x000ee20008000a00 */
[----:B------:R-:W-:Y:S02]  /*0440*/  UISETP.EQ.U32.AND UP2, UPT, UR8, URZ, UPT ;  /* 0x000000ff0800728c */ /* 0x000fe4000bf42070 */
[----:B------:R-:W-:Y:S02]  /*0450*/  UPLOP3.LUT UP3, UPT, UPT, UPT, UPT, 0x80, 0x8 ;  /* 0x000000000008789c */ /* 0x000fe40003f6f070 */
[----:B---3--:R-:W-:-:S04]  /*0460*/  UISETP.NE.U32.AND UP0, UPT, UR4, URZ, UPT ;  /* 0x000000ff0400728c */ /* 0x008fc8000bf05070 */
[----:B------:R-:W-:-:S04]  /*0470*/  UISETP.NE.AND.EX UP1, UPT, UR5, URZ, UPT, UP0 ;  /* 0x000000ff0500728c */ /* 0x000fc8000bf25300 */
[----:B------:R-:W-:-:S04]  /*0480*/  UISETP.EQ.OR.EX UP4, UPT, UR9, URZ, !UP1, UP2 ;  /* 0x000000ff0900728c */ /* 0x000fc8000cf82720 */
[----:B------:R-:W-:-:S06]  /*0490*/  UP2UR UR4, UPR, URZ, 0x10 ;  /* 0x00000010ff047883 */ /* 0x000fcc0008000000 */
[----:B------:R-:W-:Y:S01]  /*04a0*/  MOV R68, UR4 ;  /* 0x0000000400447c02 */ /* 0x000fe20008000f00 */
[----:B------:R-:W-:Y:S06]  /*04b0*/  BRA.U !UP4, `(.L_x_8) ;  /* 0x000000010c207547 */ /* 0x000fec000b800000 */
[----:B------:R-:W-:Y:S01]  /*04c0*/  UISETP.NE.U32.AND UP0, UPT, UR8, URZ, UPT ;  /* 0x000000ff0800728c */ /* 0x000fe2000bf05070 */
[----:B-----5:R-:W-:Y:S01]  /*04d0*/  FSETP.NEU.AND P0, PT, R27, RZ, PT ;  /* 0x000000ff1b00720b */ /* 0x020fe20003f0d000 */
[----:B------:R-:W-:Y:S02]  /*04e0*/  USEL UR4, URZ, 0xffffffff, UP1 ;  /* 0xffffffffff047887 */ /* 0x000fe40008800000 */
[----:B------:R-:W-:-:S10]  /*04f0*/  UISETP.NE.AND.EX UP2, UPT, UR9, URZ, UPT, UP0 ;  /* 0x000000ff0900728c */ /* 0x000fd4000bf45300 */
[----:B------:R-:W-:Y:S01]  /*0500*/  VOTEU.ANY UP0, P0 ;  /* 0x0000000000ff7886 */ /* 0x000fe20000000100 */
[----:B------:R-:W-:-:S04]  /*0510*/  @!UP2 USEL UR4, URZ, 0xffffffff, UP0 ;  /* 0xffffffffff04a887 */ /* 0x000fc80008000000 */
[----:B------:R-:W-:-:S04]  /*0520*/  ULOP3.LUT UR4, UR4, 0x1, URZ, 0xc0, !UPT ;  /* 0x0000000104047892 */ /* 0x000fc8000f8ec0ff */
[----:B------:R-:W-:-:S11]  /*0530*/  UISETP.NE.U32.AND UP3, UPT, UR4, 0x1, UPT ;  /* 0x000000010400788c */ /* 0x000fd6000bf65070 */
.L_x_8:
[----:B------:R-:W3:Y:S01]  /*0540*/  SHFL.IDX PT, R0, R59, RZ, 0x1f ;  /* 0x00001fff3b007589 */ /* 0x000ee200000e0000 */
[----:B------:R-:W-:Y:S02]  /*0550*/  UISETP.NE.AND UP5, UPT, UR18, 0x2, UPT ;  /* 0x000000021200788c */ /* 0x000fe4000bfa5270 */
[----:B------:R-:W-:Y:S02]  /*0560*/  UISETP.NE.AND UP0, UPT, UR18, 0x2, UPT ;  /* 0x000000021200788c */ /* 0x000fe4000bf05270 */
[----:B------:R-:W-:Y:S02]  /*0570*/  UISETP.NE.OR UP2, UPT, UR38, URZ, UP5 ;  /* 0x000000ff2600728c */ /* 0x000fe4000af45670 */
[----:B------:R-:W-:-:S04]  /*0580*/  USEL UR68, URZ, 0x1, UP0 ;  /* 0x00000001ff447887 */ /* 0x000fc80008000000 */
[----:B------:R-:W-:Y:S02]  /*0590*/  PLOP3.LUT P3, PT, P1, PT, UP2, 0xae, 0xea ;  /* 0x0000000000ea781c */ /* 0x000fe40000f6f52e */
[----:B---3--:R-:W-:-:S13]  /*05a0*/  ISETP.NE.AND P0, PT, R0, RZ, PT ;  /* 0x000000ff0000720c */ /* 0x008fda0003f05270 */
[----:B------:R-:W-:Y:S05]  /*05b0*/  @P0 BRA `(.L_x_9) ;  /* 0x0000000000680947 */ /* 0x000fea0003800000 */
[----:B------:R-:W3:Y:S01]  /*05c0*/  S2UR UR5, SR_CgaCtaId ;  /* 0x00000000000579c3 */ /* 0x000ee20000008800 */
[----:B------:R-:W-:Y:S01]  /*05d0*/  UMOV UR4, 0x400 ;  /* 0x0000040000047882 */ /* 0x000fe20000000000 */
[----:B------:R-:W-:Y:S01]  /*05e0*/  UMOV UR6, 0x1 ;  /* 0x0000000100067882 */ /* 0x000fe20000000000 */
[----:B------:R-:W-:Y:S01]  /*05f0*/  ELECT P0, URZ, PT ;  /* 0x0000000000ff782f */ /* 0x000fe20003800000 */
[----:B------:R-:W-:-:S04]  /*0600*/  UIADD3 UR6, UPT, UPT, -UR6, 0x100000, URZ ;  /* 0x0010000006067890 */ /* 0x000fc8000fffe1ff */
[----:B------:R-:W-:Y:S02]  /*0610*/  USHF.L.U32 UR7, UR6, 0xb, URZ ;  /* 0x0000000b06077899 */ /* 0x000fe400080006ff */
[----:B------:R-:W-:Y:S02]  /*0620*/  USHF.L.U32 UR6, UR6, 0x1, URZ ;  /* 0x0000000106067899 */ /* 0x000fe400080006ff */
[----:B---3--:R-:W-:Y:S01]  /*0630*/  ULEA UR4, UR5, UR4, 0x18 ;  /* 0x0000000405047291 */ /* 0x008fe2000f8ec0ff */
[----:B------:R-:W3:Y:S11]  /*0640*/  FENCE.VIEW.ASYNC.S ;  /* 0x00000000000073c6 */ /* 0x000ef60000000000 */
[----:B---3--:R3:W4:Y:S01]  /*0650*/  SYNCS.EXCH.64 URZ, [UR4], UR6 ;  /* 0x0000000604ff75b2 */ /* 0x0087220008000100 */
[----:B------:R3:W1:Y:S01]  /*0660*/  SYNCS.EXCH.64 URZ, [UR4+0x40], UR6 ;  /* 0x0000400604ff75b2 */ /* 0x0006620008000100 */
        /* <DEDUP_REMOVED lines=13> */
[----:B------:R3:W1:Y:S02]  /*0740*/  SYNCS.EXCH.64 URZ, [UR4+0x78], UR6 ;  /* 0x0000780604ff75b2 */ /* 0x0006640008000100 */
[----:B---3--:R-:W-:Y:S01]  /*0750*/  NOP ;  /* 0x0000000000007918 */ /* 0x008fe20000000000 */
.L_x_9:
[----:B------:R-:W3:Y:S01]  /*0760*/  SHFL.IDX PT, R0, R59, RZ, 0x1f ;  /* 0x00001fff3b007589 */ /* 0x000ee200000e0000 */
[----:B------:R-:W-:Y:S01]  /*0770*/  NOP ;  /* 0x0000000000007918 */ /* 0x000fe20000000000 */
[----:B---3--:R-:W-:-:S13]  /*0780*/  ISETP.NE.AND P0, PT, R0, 0x1, PT ;  /* 0x000000010000780c */ /* 0x008fda0003f05270 */
[----:B------:R-:W-:Y:S05]  /*0790*/  @P0 BRA `(.L_x_10) ;  /* 0x0000000000580947 */ /* 0x000fea0003800000 */
[----:B------:R-:W3:Y:S01]  /*07a0*/  S2UR UR5, SR_CgaCtaId ;  /* 0x00000000000579c3 */ /* 0x000ee20000008800 */
[----:B------:R-:W-:Y:S01]  /*07b0*/  UMOV UR4, 0x400 ;  /* 0x0000040000047882 */ /* 0x000fe20000000000 */
[----:B------:R-:W-:Y:S01]  /*07c0*/  UMOV UR8, 0x20 ;  /* 0x0000002000087882 */ /* 0x000fe20000000000 */
[----:B------:R-:W-:Y:S01]  /*07d0*/  UMOV UR6, 0x80 ;  /* 0x0000008000067882 */ /* 0x000fe20000000000 */
[----:B------:R-:W-:-:S04]  /*07e0*/  UIADD3 UR8, UPT, UPT, -UR8, 0x100000, URZ ;  /* 0x0010000008087890 */ /* 0x000fc8000fffe1ff */
[----:B------:R-:W-:Y:S02]  /*07f0*/  USHF.L.U32 UR9, UR8, 0xb, URZ ;  /* 0x0000000b08097899 */ /* 0x000fe400080006ff */
[----:B------:R-:W-:Y:S02]  /*0800*/  USHF.L.U32 UR8, UR8, 0x1, URZ ;  /* 0x0000000108087899 */ /* 0x000fe400080006ff */
[----:B------:R-:W-:-:S04]  /*0810*/  UIADD3 UR6, UPT, UPT, -UR6, 0x100000, URZ ;  /* 0x0010000006067890 */ /* 0x000fc8000fffe1ff */
[----:B------:R-:W-:Y:S02]  /*0820*/  USHF.L.U32 UR7, UR6, 0xb, URZ ;  /* 0x0000000b06077899 */ /* 0x000fe400080006ff */
[----:B------:R-:W-:Y:S01]  /*0830*/  USHF.L.U32 UR6, UR6, 0x1, URZ ;  /* 0x0000000106067899 */ /* 0x000fe200080006ff */
[----:B------:R-:W-:Y:S01]  /*0840*/  ELECT P0, URZ, PT ;  /* 0x0000000000ff782f */ /* 0x000fe20003800000 */
[----:B---3--:R-:W-:Y:S01]  /*0850*/  ULEA UR4, UR5, UR4, 0x18 ;  /* 0x0000000405047291 */ /* 0x008fe2000f8ec0ff */
[----:B------:R-:W3:Y:S11]  /*0860*/  FENCE.VIEW.ASYNC.S ;  /* 0x00000000000073c6 */ /* 0x000ef60000000000 */
[----:B---3--:R3:W1:Y:S01]  /*0870*/  SYNCS.EXCH.64 URZ, [UR4+0x80], UR8 ;  /* 0x0000800804ff75b2 */ /* 0x0086620008000100 */
[----:B------:R3:W1:Y:S01]  /*0880*/  SYNCS.EXCH.64 URZ, [UR4+0xa0], UR6 ;  /* 0x0000a00604ff75b2 */ /* 0x0006620008000100 */
[----:B------:R3:W1:Y:S01]  /*0890*/  SYNCS.EXCH.64 URZ, [UR4+0x88], UR8 ;  /* 0x0000880804ff75b2 */ /* 0x0006620008000100 */
[----:B------:R3:W1:Y:S01]  /*08a0*/  SYNCS.EXCH.64 URZ, [UR4+0xa8], UR6 ;  /* 0x0000a80604ff75b2 */ /* 0x0006620008000100 */
[----:B------:R3:W1:Y:S01]  /*08b0*/  SYNCS.EXCH.64 URZ, [UR4+0x90], UR8 ;  /* 0x0000900804ff75b2 */ /* 0x0006620008000100 */
[----:B------:R3:W1:Y:S01]  /*08c0*/  SYNCS.EXCH.64 URZ, [UR4+0xb0], UR6 ;  /* 0x0000b00604ff75b2 */ /* 0x0006620008000100 */
[----:B------:R3:W1:Y:S01]  /*08d0*/  SYNCS.EXCH.64 URZ, [UR4+0x98], UR8 ;  /* 0x0000980804ff75b2 */ /* 0x0006620008000100 */
[----:B------:R3:W1:Y:S01]  /*08e0*/  SYNCS.EXCH.64 URZ, [UR4+0xb8], UR6 ;  /* 0x0000b80604ff75b2 */ /* 0x0006620008000100 */
[----:B------:R-:W-:Y:S01]  /*08f0*/  NOP ;  /* 0x0000000000007918 */ /* 0x000fe20000000000 */
.L_x_10:
[----:B------:R-:W2:Y:S01]  /*0900*/  SHFL.IDX PT, R0, R59, RZ, 0x1f ;  /* 0x00001fff3b007589 */ /* 0x000ea200000e0000 */
[----:B------:R-:W-:Y:S01]  /*0910*/  NOP ;  /* 0x0000000000007918 */ /* 0x000fe20000000000 */
[----:B--2---:R-:W-:-:S13]  /*0920*/  ISETP.NE.AND P0, PT, R0, 0x3, PT ;  /* 0x000000030000780c */ /* 0x004fda0003f05270 */
[----:B------:R-:W-:Y:S05]  /*0930*/  @P0 BRA `(.L_x_11) ;  /* 0x0000000000300947 */ /* 0x000fea0003800000 */
[----:B------:R-:W2:Y:S01]  /*0940*/  S2UR UR5, SR_CgaCtaId ;  /* 0x00000000000579c3 */ /* 0x000ea20000008800 */
[----:B---3--:R-:W-:Y:S01]  /*0950*/  UMOV UR4, 0x400 ;  /* 0x0000040000047882 */ /* 0x008fe20000000000 */
[----:B------:R-:W-:Y:S01]  /*0960*/  UMOV UR6, 0x20 ;  /* 0x0000002000067882 */ /* 0x000fe20000000000 */
[----:B------:R-:W-:Y:S01]  /*0970*/  ELECT P0, URZ, PT ;  /* 0x0000000000ff782f */ /* 0x000fe20003800000 */
[----:B------:R-:W-:-:S04]  /*0980*/  UIADD3 UR6, UPT, UPT, -UR6, 0x100000, URZ ;  /* 0x0010000006067890 */ /* 0x000fc8000fffe1ff */
[----:B------:R-:W-:Y:S02]  /*0990*/  USHF.L.U32 UR7, UR6, 0xb, URZ ;  /* 0x0000000b06077899 */ /* 0x000fe400080006ff */
[----:B------:R-:W-:Y:S02]  /*09a0*/  USHF.L.U32 UR6, UR6, 0x1, URZ ;  /* 0x0000000106067899 */ /* 0x000fe400080006ff */
[----:B--2---:R-:W-:Y:S01]  /*09b0*/  ULEA UR4, UR5, UR4, 0x18 ;  /* 0x0000000405047291 */ /* 0x004fe2000f8ec0ff */
[----:B------:R-:W2:Y:S11]  /*09c0*/  FENCE.VIEW.ASYNC.S ;  /* 0x00000000000073c6 */ /* 0x000eb60000000000 */
[----:B--2---:R2:W3:Y:S01]  /*09d0*/  SYNCS.EXCH.64 URZ, [UR4+0xc0], UR6 ;  /* 0x0000c00604ff75b2 */ /* 0x0044e20008000100 */
[----:B------:R2:W1:Y:S01]  /*09e0*/  SYNCS.EXCH.64 URZ, [UR4+0xc8], UR6 ;  /* 0x0000c80604ff75b2 */ /* 0x0004620008000100 */
[----:B------:R-:W-:Y:S01]  /*09f0*/  NOP ;  /* 0x0000000000007918 */ /* 0x000fe20000000000 */
.L_x_11:
[----:B------:R-:W4:Y:S01]  /*0a00*/  SHFL.IDX PT, R0, R59, RZ, 0x1f ;  /* 0x00001fff3b007589 */ /* 0x000f2200000e0000 */
[----:B------:R-:W-:Y:S01]  /*0a10*/  NOP ;  /* 0x0000000000007918 */ /* 0x000fe20000000000 */
[----:B----4-:R-:W-:-:S13]  /*0a20*/  ISETP.NE.AND P0, PT, R0, 0x4, PT ;  /* 0x000000040000780c */ /* 0x010fda0003f05270 */
[----:B------:R-:W-:Y:S05]  /*0a30*/  @P0 BRA `(.L_x_12) ;  /* 0x0000000000440947 */ /* 0x000fea0003800000 */
[----:B------:R-:W4:Y:S01]  /*0a40*/  S2UR UR5, SR_CgaCtaId ;  /* 0x00000000000579c3 */ /* 0x000f220000008800 */
[----:B--23--:R-:W-:Y:S01]  /*0a50*/  UMOV UR4, 0x1e0 ;  /* 0x000001e000047882 */ /* 0x00cfe20000000000 */
[----:B------:R-:W-:Y:S01]  /*0a60*/  UMOV UR6, 0x400 ;  /* 0x0000040000067882 */ /* 0x000fe20000000000 */
[----:B------:R-:W-:Y:S01]  /*0a70*/  USEL UR4, UR4, 0x1a0, UP3 ;  /* 0x000001a004047887 */ /* 0x000fe20009800000 */
[----:B------:R-:W-:Y:S01]  /*0a80*/  UMOV UR8, 0x1 ;  /* 0x0000000100087882 */ /* 0x000fe20000000000 */
[----:B------:R-:W-:Y:S01]  /*0a90*/  ELECT P0, URZ, PT ;  /* 0x0000000000ff782f */ /* 0x000fe20003800000 */
[----:B------:R-:W-:-:S04]  /*0aa0*/  UIADD3 UR8, UPT, UPT, -UR8, 0x100000, URZ ;  /* 0x0010000008087890 */ /* 0x000fc8000fffe1ff */
[----:B------:R-:W-:Y:S02]  /*0ab0*/  USHF.L.U32 UR9, UR8, 0xb, URZ ;  /* 0x0000000b08097899 */ /* 0x000fe400080006ff */
[----:B------:R-:W-:Y:S02]  /*0ac0*/  USHF.L.U32 UR8, UR8, 0x1, URZ ;  /* 0x0000000108087899 */ /* 0x000fe400080006ff */
[----:B----4-:R-:W-:Y:S02]  /*0ad0*/  ULEA UR6, UR5, UR6, 0x18 ;  /* 0x0000000605067291 */ /* 0x010fe4000f8ec0ff */
[----:B------:R-:W-:-:S04]  /*0ae0*/  UIADD3 UR4, UPT, UPT, -UR4, 0x100000, URZ ;  /* 0x0010000004047890 */ /* 0x000fc8000fffe1ff */
[----:B------:R-:W-:Y:S02]  /*0af0*/  USHF.L.U32 UR5, UR4, 0xb, URZ ;  /* 0x0000000b04057899 */ /* 0x000fe400080006ff */
[----:B------:R-:W-:Y:S01]  /*0b00*/  USHF.L.U32 UR4, UR4, 0x1, URZ ;  /* 0x0000000104047899 */ /* 0x000fe200080006ff */
[----:B------:R-:W2:Y:S03]  /*0b10*/  FENCE.VIEW.ASYNC.S ;  /* 0x00000000000073c6 */ /* 0x000ea60000000000 */
[----:B--2---:R4:W2:Y:S08]  /*0b20*/  SYNCS.EXCH.64 URZ, [UR6+0xd0], UR8 ;  /* 0x0000d00806ff75b2 */ /* 0x0048b00008000100 */
[----:B------:R4:W3:Y:S02]  /*0b30*/  SYNCS.EXCH.64 URZ, [UR6+0xd8], UR4 ;  /* 0x0000d80406ff75b2 */ /* 0x0008e40008000100 */
[----:B----4-:R-:W-:Y:S01]  /*0b40*/  NOP ;  /* 0x0000000000007918 */ /* 0x010fe20000000000 */
.L_x_12:
[----:B------:R-:W4:Y:S01]  /*0b50*/  SHFL.IDX PT, R0, R59, RZ, 0x1f ;  /* 0x00001fff3b007589 */ /* 0x000f2200000e0000 */
[----:B------:R-:W-:Y:S01]  /*0b60*/  ISETP.NE.OR P1, PT, RZ, UR18, !P1 ;  /* 0x00000012ff007c0c */ /* 0x000fe2000cf25670 */
[----:B------:R-:W-:Y:S01]  /*0b70*/  NOP ;  /* 0x0000000000007918 */ /* 0x000fe20000000000 */
[----:B----4-:R-:W-:-:S13]  /*0b80*/  ISETP.NE.AND P0, PT, R0, 0x5, PT ;  /* 0x000000050000780c */ /* 0x010fda0003f05270 */
[----:B------:R-:W-:Y:S05]  /*0b90*/  @P0 BRA `(.L_x_13) ;  /* 0x0000000000480947 */ /* 0x000fea0003800000 */
[----:B------:R-:W4:Y:S01]  /*0ba0*/  S2UR UR5, SR_CgaCtaId ;  /* 0x00000000000579c3 */ /* 0x000f220000008800 */
[----:B--23--:R-:W-:Y:S01]  /*0bb0*/  UMOV UR4, 0x400 ;  /* 0x0000040000047882 */ /* 0x00cfe20000000000 */
        /* <DEDUP_REMOVED lines=9> */
[----:B----4-:R-:W-:Y:S01]  /*0c50*/  ULEA UR4, UR5, UR4, 0x18 ;  /* 0x0000000405047291 */ /* 0x010fe2000f8ec0ff */
[----:B------:R-:W2:Y:S11]  /*0c60*/  FENCE.VIEW.ASYNC.S ;  /* 0x00000000000073c6 */ /* 0x000eb60000000000 */
[----:B--2---:R4:W2:Y:S01]  /*0c70*/  SYNCS.EXCH.64 URZ, [UR4+0xe0], UR6 ;  /* 0x0000e00604ff75b2 */ /* 0x0048a20008000100 */
[----:B------:R4:W3:Y:S01]  /*0c80*/  SYNCS.EXCH.64 URZ, [UR4+0xf0], UR8 ;  /* 0x0000f00804ff75b2 */ /* 0x0008e20008000100 */
[----:B------:R4:W1:Y:S01]  /*0c90*/  SYNCS.EXCH.64 URZ, [UR4+0xe8], UR6 ;  /* 0x0000e80604ff75b2 */ /* 0x0008620008000100 */
[----:B------:R4:W1:Y:S02]  /*0ca0*/  SYNCS.EXCH.64 URZ, [UR4+0xf8], UR8 ;  /* 0x0000f80804ff75b2 */ /* 0x0008640008000100 */
[----:B----4-:R-:W-:Y:S01]  /*0cb0*/  NOP ;  /* 0x0000000000007918 */ /* 0x010fe20000000000 */
.L_x_13:
[----:B--23--:R-:W2:Y:S01]  /*0cc0*/  S2UR UR7, SR_CgaCtaId ;  /* 0x00000000000779c3 */ /* 0x00cea20000008800 */
[----:B------:R-:W-:Y:S01]  /*0cd0*/  VOTEU.ALL UP0, P1 ;  /* 0x0000000000ff7886 */ /* 0x000fe20000800000 */
[----:B------:R-:W-:Y:S01]  /*0ce0*/  UMOV UR4, 0x20 ;  /* 0x0000002000047882 */ /* 0x000fe20000000000 */
[----:B------:R-:W-:Y:S01]  /*0cf0*/  NOP ;  /* 0x0000000000007918 */ /* 0x000fe20000000000 */
[----:B-1----:R-:W-:Y:S01]  /*0d00*/  LOP3.LUT R3, R56, 0x1f, RZ, 0xc0, !PT ;  /* 0x0000001f38037812 */ /* 0x002fe200078ec0ff */
[----:B------:R-:W-:Y:S01]  /*0d10*/  UISETP.NE.AND UP4, UPT, UR18, URZ, UPT ;  /* 0x000000ff1200728c */ /* 0x000fe2000bf85270 */
[----:B------:R-:W-:Y:S01]  /*0d20*/  @!UP0 UMOV UR6, 0x400 ;  /* 0x0000040000068882 */ /* 0x000fe20000000000 */
[----:B------:R-:W-:-:S04]  /*0d30*/  @!UP0 UIADD3 UR4, UPT, UPT, -UR4, 0x100000, URZ ;  /* 0x0010000004048890 */ /* 0x000fc8000fffe1ff */
[----:B------:R-:W-:Y:S02]  /*0d40*/  @!UP0 USHF.L.U32 UR5, UR4, 0xb, URZ ;  /* 0x0000000b04058899 */ /* 0x000fe400080006ff */
[----:B------:R-:W-:Y:S02]  /*0d50*/  @!UP0 USHF.L.U32 UR4, UR4, 0x1, URZ ;  /* 0x0000000104048899 */ /* 0x000fe400080006ff */
[----:B--2---:R-:W-:Y:S01]  /*0d60*/  @!UP0 ULEA UR6, UR7, UR6, 0x18 ;  /* 0x0000000607068291 */ /* 0x004fe2000f8ec0ff */
[----:B------:R-:W1:Y:S01]  /*0d70*/  LDCU UR7, c[0x0][0x36c] ;  /* 0x00006d80ff0777ac */ /* 0x000e620008000800 */
[----:B------:R-:W-:Y:S01]  /*0d80*/  VOTEU.ALL UP0, P1 ;  /* 0x0000000000ff7886 */ /* 0x000fe20000800000 */
[----:B------:R-:W2:Y:S09]  /*0d90*/  FENCE.VIEW.ASYNC.S ;  /* 0x00000000000073c6 */ /* 0x000eb20000000000 */
[----:B--2---:R2:W3:Y:S01]  /*0da0*/  @!UP0 SYNCS.EXCH.64 URZ, [UR6+0x100], UR4 ;  /* 0x0001000406ff85b2 */ /* 0x0044e20008000100 */
[----:B-1----:R-:W-:-:S09]  /*0db0*/  UISETP.EQ.U32.AND UP6, UPT, UR7, 0x1, UPT ;  /* 0x000000010700788c */ /* 0x002fd2000bfc2070 */
[----:B--2---:R-:W-:Y:S05]  /*0dc0*/  BRA.U !UP6, `(.L_x_14) ;  /* 0x000000010e087547 */ /* 0x004fea000b800000 */
[----:B---3--:R-:W-:Y:S01]  /*0dd0*/  UCGABAR_ARV ;  /* 0x00000000000079c7 */ /* 0x008fe20008000000 */
[----:B------:R-:W-:Y:S05]  /*0de0*/  BRA `(.L_x_15) ;  /* 0x0000000000047947 */ /* 0x000fea0003800000 */
.L_x_14:
[----:B---3--:R-:W-:Y:S01]  /*0df0*/  NOP ;  /* 0x0000000000007918 */ /* 0x008fe20000000000 */
.L_x_15:
[----:B------:R-:W1:Y:S01]  /*0e00*/  S2UR UR20, SR_CTAID.X ;  /* 0x00000000001479c3 */ /* 0x000e620000002500 */
[----:B------:R-:W-:-:S05]  /*0e10*/  CS2R.32 R67, SR_CgaSize ;  /* 0x0000000000437805 */ /* 0x000fca0000008a00 */
[----:B------:R-:W-:-:S05]  /*0e20*/  IMAD R67, R67, -0xa0, RZ ;  /* 0xffffff6043437824 */ /* 0x000fca00078e02ff */
[----:B------:R-:W-:-:S14]  /*0e30*/  R2UR UR5, R67 ;  /* 0x00000000430572ca */ /* 0x000fdc00000e0000 */
[----:B------:R-:W2:Y:S01]  /*0e40*/  LDCU UR5, c[0x0][UR5+0x2b0] ;  /* 0x00005600050577ac */ /* 0x000ea20008000800 */
[----:B------:R-:W-:-:S05]  /*0e50*/  CS2R.32 R67, SR_CgaSize ;  /* 0x0000000000437805 */ /* 0x000fca0000008a00 */
[----:B------:R-:W-:-:S05]  /*0e60*/  IMAD R67, R67, -0xa0, RZ ;  /* 0xffffff6043437824 */ /* 0x000fca00078e02ff */
[----:B------:R-:W-:-:S14]  /*0e70*/  R2UR UR4, R67 ;  /* 0x00000000430472ca */ /* 0x000fdc00000e0000 */
[----:B------:R-:W3:Y:S01]  /*0e80*/  LDCU UR4, c[0x0][UR4+0x2b4] ;  /* 0x00005680040477ac */ /* 0x000ee20008000800 */
[----:B------:R-:W4:Y:S01]  /*0e90*/  S2UR UR21, SR_CTAID.Y ;  /* 0x00000000001579c3 */ /* 0x000f220000002600 */
[----:B------:R-:W-:-:S05]  /*0ea0*/  CS2R.32 R67, SR_CgaSize ;  /* 0x0000000000437805 */ /* 0x000fca0000008a00 */
[----:B------:R-:W-:-:S05]  /*0eb0*/  IMAD R67, R67, -0xa0, RZ ;  /* 0xffffff6043437824 */ /* 0x000fca00078e02ff */
[----:B------:R-:W-:-:S14]  /*0ec0*/  R2UR UR7, R67 ;  /* 0x00000000430772ca */ /* 0x000fdc00000e0000 */
[----:B------:R-:W3:Y:S01]  /*0ed0*/  LDCU UR7, c[0x0][UR7+0x2a0] ;  /* 0x00005400070777ac */ /* 0x000ee20008000800 */
[----:B------:R-:W-:-:S05]  /*0ee0*/  CS2R.32 R67, SR_CgaSize ;  /* 0x0000000000437805 */ /* 0x000fca0000008a00 */
[----:B------:R-:W-:-:S05]  /*0ef0*/  IMAD R67, R67, -0xa0, RZ ;  /* 0xffffff6043437824 */ /* 0x000fca00078e02ff */
[----:B------:R-:W-:-:S14]  /*0f00*/  R2UR UR8, R67 ;  /* 0x00000000430872ca */ /* 0x000fdc00000e0000 */
[----:B------:R-:W3:Y:S01]  /*0f10*/  LDCU UR8, c[0x0][UR8+0x2a4] ;  /* 0x00005480080877ac */ /* 0x000ee20008000800 */
[----:B------:R-:W3:Y:S01]  /*0f20*/  LDCU UR19, c[0x0][0xb24] ;  /* 0x00016480ff1377ac */ /* 0x000ee20008000800 */
[----:B------:R-:W3:Y:S01]  /*0f30*/  LDCU UR39, c[0x0][0xb24] ;  /* 0x00016480ff2777ac */ /* 0x000ee20008000800 */
[----:B-1----:R-:W-:Y:S01]  /*0f40*/  I2FP.F32.U32 R2, UR20 ;  /* 0x0000001400027c45 */ /* 0x002fe20008201000 */
[----:B------:R-:W1:Y:S04]  /*0f50*/  LDCU UR24, c[0x0][0xb30] ;  /* 0x00016600ff1877ac */ /* 0x000e680008000800 */
[----:B--2---:R-:W-:Y:S01]  /*0f60*/  FMUL R2, R2, UR5 ;  /* 0x0000000502027c20 */ /* 0x004fe20008400000 */
[----:B----4-:R-:W-:-:S05]  /*0f70*/  I2FP.F32.U32 R0, UR21 ;  /* 0x0000001500007c45 */ /* 0x010fca0008201000 */
[----:B------:R-:W2:Y:S01]  /*0f80*/  F2I.U32.TRUNC.NTZ R2, R2 ;  /* 0x0000000200027305 */ /* 0x000ea2000020f000 */
[----:B---3--:R-:W-:-:S07]  /*0f90*/  FMUL R0, R0, UR4 ;  /* 0x0000000400007c20 */ /* 0x008fce0008400000 */
[----:B------:R-:W3:Y:S01]  /*0fa0*/  F2I.U32.TRUNC.NTZ R0, R0 ;  /* 0x0000000000007305 */ /* 0x000ee2000020f000 */
[----:B--2---:R-:W-:Y:S02]  /*0fb0*/  R2UR UR4, R2 ;  /* 0x00000000020472ca */ /* 0x004fe400000e0000 */
[----:B------:R-:W-:Y:S02]  /*0fc0*/  PRMT R2, RZ, 0x7610, R2 ;  /* 0x00007610ff027816 */ /* 0x000fe40000000002 */
[----:B---3--:R-:W-:Y:S02]  /*0fd0*/  R2UR UR6, R0 ;  /* 0x00000000000672ca */ /* 0x008fe400000e0000 */
[----:B------:R-:W-:-:S07]  /*0fe0*/  PRMT R0, RZ, 0x7610, R0 ;  /* 0x00007610ff007816 */ /* 0x000fce0000000000 */
[----:B------:R-:W-:-:S04]  /*0ff0*/  UIADD3 UR5, UPT, UPT, -UR4, URZ, URZ ;  /* 0x000000ff04057290 */ /* 0x000fc8000fffe1ff */
[----:B------:R-:W-:Y:S02]  /*1000*/  UIMAD UR5, UR7, UR5, UR20 ;  /* 0x00000005070572a4 */ /* 0x000fe4000f8e0214 */
[----:B------:R-:W-:-:S04]  /*1010*/  UIADD3 UR4, UPT, UPT, -UR6, URZ, URZ ;  /* 0x000000ff06047290 */ /* 0x000fc8000fffe1ff */
[----:B------:R-:W-:Y:S01]  /*1020*/  IMAD.U32 R67, RZ, RZ, UR5 ;  /* 0x00000005ff437e24 */ /* 0x000fe2000f8e00ff */
[----:B------:R-:W-:-:S06]  /*1030*/  UIMAD UR4, UR8, UR4, UR21 ;  /* 0x00000004080472a4 */ /* 0x000fcc000f8e0215 */
[----:B------:R-:W-:Y:S01]  /*1040*/  IMAD.U32 R66, RZ, RZ, UR4 ;  /* 0x00000004ff427e24 */ /* 0x000fe2000f8e00ff */
[----:B-1----:R-:W-:Y:S06]  /*1050*/  BRA.U UP4, `(.L_x_16) ;  /* 0x0000000104307547 */ /* 0x002fec000b800000 */
[----:B------:R-:W-:Y:S01]  /*1060*/  R2UR UR5, R66 ;  /* 0x00000000420572ca */ /* 0x000fe200000e0000 */
[----:B------:R-:W-:Y:S01]  /*1070*/  UMOV UR7, 0x3 ;  /* 0x0000000300077882 */ /* 0x000fe20000000000 */
[----:B------:R-:W-:-:S11]  /*1080*/  R2UR UR4, R67 ;  /* 0x00000000430472ca */ /* 0x000fd600000e0000 */
[----:B------:R-:W-:-:S04]  /*1090*/  UISETP.NE.AND UP0, UPT, UR5, URZ, UPT ;  /* 0x000000ff0500728c */ /* 0x000fc8000bf05270 */
[----:B------:R-:W-:Y:S02]  /*10a0*/  UISETP.LT.U32.OR UP0, UPT, UR4, 0x2, !UP0 ;  /* 0x000000020400788c */ /* 0x000fe4000c701470 */
[----:B------:R-:W-:Y:S02]  /*10b0*/  ULOP3.LUT UR4, UR4, 0xfffffffe, URZ, 0xc0, !UPT ;  /* 0xfffffffe04047892 */ /* 0x000fe4000f8ec0ff */
[----:B------:R-:W-:Y:S02]  /*10c0*/  USEL UR6, URZ, 0x1, !UP0 ;  /* 0x00000001ff067887 */ /* 0x000fe4000c000000 */
[----:B------:R-:W-:Y:S02]  /*10d0*/  USEL UR5, URZ, 0x2, !UP0 ;  /* 0x00000002ff057887 */ /* 0x000fe4000c000000 */
[----:B------:R-:W-:Y:S02]  /*10e0*/  USHF.L.U32 UR4, UR7, UR4, URZ ;  /* 0x0000000407047299 */ /* 0x000fe400080006ff */
[----:B------:R-:W-:-:S04]  /*10f0*/  UIADD3 UR5, UPT, UPT, UR6, UR5, URZ ;  /* 0x0000000506057290 */ /* 0x000fc8000fffe0ff */
[----:B------:R-:W-:Y:S02]  /*1100*/  IMAD.U32 R0, RZ, RZ, UR4 ;  /* 0x00000004ff007e24 */ /* 0x000fe4000f8e00ff */
[----:B------:R-:W-:-:S07]  /*1110*/  IMAD.U32 R2, RZ, RZ, UR5 ;  /* 0x00000005ff027e24 */ /* 0x000fce000f8e00ff */
.L_x_16:
[----:B------:R-:W1:Y:S01]  /*1120*/  S2UR UR52, SR_CTAID.Z ;  /* 0x00000000003479c3 */ /* 0x000e620000002700 */
[----:B------:R-:W-:Y:S01]  /*1130*/  UISETP.GE.AND UP0, UPT, UR19, 0x1, UPT ;  /* 0x000000011300788c */ /* 0x000fe2000bf06270 */
[----:B------:R-:W-:-:S08]  /*1140*/  UMOV UR51, UR20 ;  /* 0x0000001400337c82 */ /* 0x000fd00008000000 */
[----:B------:R-:W-:Y:S05]  /*1150*/  BRA.U !UP0, `(.L_x_17) ;  /* 0x0000000108d47547 */ /* 0x000fea000b800000 */
[----:B------:R-:W2:Y:S01]  /*1160*/  LDCU.128 UR12, c[0x0][0xb10] ;  /* 0x00016200ff0c77ac */ /* 0x000ea20008000c00 */
[----:B------:R-:W3:Y:S01]  /*1170*/  LDCU UR22, c[0x0][0xb0c] ;  /* 0x00016180ff1677ac */ /* 0x000ee20008000800 */
[----:B------:R-:W4:Y:S01]  /*1180*/  LDCU UR6, c[0x0][0x370] ;  /* 0x00006e00ff0677ac */ /* 0x000f220008000800 */
[----:B------:R-:W1:Y:S01]  /*1190*/  LDCU UR7, c[0x0][0x374] ;  /* 0x00006e80ff0777ac */ /* 0x000e620008000800 */
[----:B------:R-:W1:Y:S01]  /*11a0*/  LDCU UR23, c[0x0][0xb20] ;  /* 0x00016400ff1777ac */ /* 0x000e620008000800 */
[----:B--2---:R-:W-:Y:S02]  /*11b0*/  UIMAD.WIDE.U32 UR4, UR20, UR12, URZ ;  /* 0x0000000c140472a5 */ /* 0x004fe4000f8e00ff */
[----:B---3--:R-:W-:Y:S01]  /*11c0*/  UISETP.NE.AND UP0, UPT, UR22, 0x1, UPT ;  /* 0x000000011600788c */ /* 0x008fe2000bf05270 */
[----:B------:R-:W2:Y:S01]  /*11d0*/  LDCU.64 UR8, c[0x0][0xb28] ;  /* 0x00016500ff0877ac */ /* 0x000ea20008000a00 */
[----:B----4-:R-:W-:-:S03]  /*11e0*/  UIMAD.WIDE.U32 UR10, UR6, UR12, URZ ;  /* 0x0000000c060a72a5 */ /* 0x010fc6000f8e00ff */
[----:B------:R-:W-:Y:S01]  /*11f0*/  UMOV UR4, UR5 ;  /* 0x0000000500047c82 */ /* 0x000fe20008000000 */
[----:B------:R-:W-:Y:S02]  /*1200*/  UISETP.NE.AND UP2, UPT, UR19, 0x1, UPT ;  /* 0x000000011300788c */ /* 0x000fe4000bf45270 */
[----:B------:R-:W-:Y:S01]  /*1210*/  USHF.R.U32.HI UR4, URZ, UR13, UR4 ;  /* 0x0000000dff047299 */ /* 0x000fe20008011604 */
[----:B------:R-:W-:Y:S01]  /*1220*/  UMOV UR10, UR11 ;  /* 0x0000000b000a7c82 */ /* 0x000fe20008000000 */
[----:B------:R-:W-:Y:S02]  /*1230*/  UIMAD.WIDE.U32 UR16, UR21, UR15, URZ ;  /* 0x0000000f151072a5 */ /* 0x000fe4000f8e00ff */
[----:B------:R-:W-:Y:S02]  /*1240*/  USEL UR5, UR20, UR4, !UP0 ;  /* 0x0000000414057287 */ /* 0x000fe4000c000000 */
[----:B------:R-:W-:Y:S02]  /*1250*/  @UP0 USHF.R.U32.HI UR6, URZ, UR13, UR10 ;  /* 0x0000000dff060299 */ /* 0x000fe4000801160a */
[----:B------:R-:W-:-:S02]  /*1260*/  UISETP.NE.AND UP0, UPT, UR14, 0x1, UPT ;  /* 0x000000010e00788c */ /* 0x000fc4000bf05270 */
[----:B-1----:R-:W-:Y:S02]  /*1270*/  UIMAD.WIDE.U32 UR10, UR7, UR15, URZ ;  /* 0x0000000f070a72a5 */ /* 0x002fe4000f8e00ff */
[----:B--2---:R-:W-:Y:S01]  /*1280*/  UIMAD.WIDE.U32 UR12, UR6, UR8, URZ ;  /* 0x00000008060c72a5 */ /* 0x004fe2000f8e00ff */
[----:B------:R-:W-:Y:S01]  /*1290*/  UMOV UR4, UR17 ;  /* 0x0000001100047c82 */ /* 0x000fe20008000000 */
[----:B------:R-:W-:-:S03]  /*12a0*/  UIADD3 UR51, UPT, UPT, -UR5, URZ, URZ ;  /* 0x000000ff05337290 */ /* 0x000fc6000fffe1ff */
[----:B------:R-:W-:Y:S01]  /*12b0*/  UMOV UR10, UR11 ;  /* 0x0000000b000a7c82 */ /* 0x000fe20008000000 */
[----:B------:R-:W-:Y:S02]  /*12c0*/  USHF.R.U32.HI UR4, URZ, UR23, UR4 ;  /* 0x00000017ff047299 */ /* 0x000fe40008011604 */
[----:B------:R-:W-:Y:S01]  /*12d0*/  @UP0 USHF.R.U32.HI UR7, URZ, UR23, UR10 ;  /* 0x00000017ff070299 */ /* 0x000fe2000801160a */
[----:B------:R-:W-:Y:S01]  /*12e0*/  UMOV UR12, UR13 ;  /* 0x0000000d000c7c82 */ /* 0x000fe20008000000 */
[----:B------:R-:W-:Y:S02]  /*12f0*/  USEL UR4, UR21, UR4, !UP0 ;  /* 0x0000000415047287 */ /* 0x000fe4000c000000 */
[----:B------:R-:W-:Y:S02]  /*1300*/  UIMAD.WIDE.U32 UR10, UR7, UR8, URZ ;  /* 0x00000008070a72a5 */ /* 0x000fe4000f8e00ff */
[----:B------:R-:W-:Y:S02]  /*1310*/  @UP2 USHF.R.U32.HI UR6, URZ, UR9, UR12 ;  /* 0x00000009ff062299 */ /* 0x000fe4000801160c */
[----:B------:R-:W-:-:S02]  /*1320*/  UIMAD.WIDE.U32 UR12, UR4, UR8, URZ ;  /* 0x00000008040c72a5 */ /* 0x000fc4000f8e00ff */
[----:B------:R-:W-:Y:S01]  /*1330*/  UIMAD UR51, UR22, UR51, UR20 ;  /* 0x00000033163372a4 */ /* 0x000fe2000f8e0214 */
[----:B------:R-:W-:Y:S02]  /*1340*/  UMOV UR10, UR11 ;  /* 0x0000000b000a7c82 */ /* 0x000fe40008000000 */
[----:B------:R-:W-:Y:S02]  /*1350*/  @UP2 USHF.R.U32.HI UR7, URZ, UR9, UR10 ;  /* 0x00000009ff072299 */ /* 0x000fe4000801160a */
[----:B------:R-:W-:Y:S02]  /*1360*/  UIMAD UR10, UR6, UR19, URZ ;  /* 0x00000013060a72a4 */ /* 0x000fe4000f8e02ff */
[----:B------:R-:W-:-:S04]  /*1370*/  UIMAD UR7, UR7, UR19, URZ ;  /* 0x00000013070772a4 */ /* 0x000fc8000f8e02ff */
[----:B------:R-:W-:-:S03]  /*1380*/  UISETP.GE.AND UP0, UPT, UR4, UR7, UPT ;  /* 0x000000070400728c */ /* 0x000fc6000bf06270 */
[----:B------:R-:W-:Y:S01]  /*1390*/  UMOV UR7, UR13 ;  /* 0x0000000d00077c82 */ /* 0x000fe20008000000 */
[----:B------:R-:W-:Y:S02]  /*13a0*/  UISETP.GE.OR UP0, UPT, UR5, UR10, UP0 ;  /* 0x0000000a0500728c */ /* 0x000fe40008706670 */
[----:B------:R-:W-:Y:S02]  /*13b0*/  UIMAD.WIDE.U32 UR10, UR5, UR8, URZ ;  /* 0x00000008050a72a5 */ /* 0x000fe4000f8e00ff */
[----:B------:R-:W-:Y:S02]  /*13c0*/  USHF.R.U32.HI UR7, URZ, UR9, UR7 ;  /* 0x00000009ff077299 */ /* 0x000fe40008011607 */
[----:B------:R-:W-:Y:S02]  /*13d0*/  UIADD3 UR10, UPT, UPT, -UR4, URZ, URZ ;  /* 0x000000ff040a7290 */ /* 0x000fe4000fffe1ff */
[----:B------:R-:W-:Y:S02]  /*13e0*/  USEL UR7, UR4, UR7, !UP2 ;  /* 0x0000000704077287 */ /* 0x000fe4000d000000 */
[----:B------:R-:W-:Y:S01]  /*13f0*/  UIMAD UR10, UR14, UR10, UR21 ;  /* 0x0000000a0e0a72a4 */ /* 0x000fe2000f8e0215 */
[----:B------:R-:W-:-:S02]  /*1400*/  @!UP0 UMOV UR8, UR11 ;  /* 0x0000000b00088c82 */ /* 0x000fc40008000000 */
[----:B------:R-:W-:Y:S02]  /*1410*/  @!UP0 USHF.R.U32.HI UR8, URZ, UR9, UR8 ;  /* 0x00000009ff088299 */ /* 0x000fe40008011608 */
[----:B------:R-:W-:Y:S02]  /*1420*/  UIADD3 UR9, UPT, UPT, -UR7, URZ, URZ ;  /* 0x000000ff07097290 */ /* 0x000fe4000fffe1ff */
[----:B------:R-:W-:Y:S02]  /*1430*/  @!UP0 USEL UR8, UR5, UR8, !UP2 ;  /* 0x0000000805088287 */ /* 0x000fe4000d000000 */
[----:B------:R-:W-:Y:S02]  /*1440*/  UIMAD UR9, UR19, UR9, UR4 ;  /* 0x00000009130972a4 */ /* 0x000fe4000f8e0204 */
[----:B------:R-:W-:Y:S02]  /*1450*/  @!UP0 UIADD3 UR7, UPT, UPT, UR7, -UR8, URZ ;  /* 0x8000000807078290 */ /* 0x000fe4000fffe0ff */
[----:B------:R-:W-:-:S02]  /*1460*/  @!UP0 UIMAD UR6, UR9, UR6, UR8 ;  /* 0x00000006090682a4 */ /* 0x000fc4000f8e0208 */
[----:B------:R-:W-:-:S04]  /*1470*/  @!UP0 UIMAD UR4, UR7, UR19, UR5 ;  /* 0x00000013070482a4 */ /* 0x000fc8000f8e0205 */
[----:B------:R-:W-:Y:S01]  /*1480*/  UIMAD UR21, UR4, UR14, UR10 ;  /* 0x0000000e041572a4 */ /* 0x000fe2000f8e020a */
[----:B------:R-:W-:Y:S02]  /*1490*/  @!UP0 UMOV UR5, UR6 ;  /* 0x0000000600058c82 */ /* 0x000fe40008000000 */
[----:B------:R-:W-:-:S12]  /*14a0*/  UIMAD UR51, UR5, UR22, UR51 ;  /* 0x00000016053372a4 */ /* 0x000fd8000f8e0233 */
.L_x_17:
[----:B------:R-:W-:-:S09]  /*14b0*/  UISETP.NE.AND UP0, UPT, UR24, 0x1, UPT ;  /* 0x000000011800788c */ /* 0x000fd2000bf05270 */
[----:B------:R-:W-:Y:S05]  /*14c0*/  BRA.U UP0, `(.L_x_18) ;  /* 0x0000000100407547 */ /* 0x000fea000b800000 */
[----:B------:R-:W2:Y:S01]  /*14d0*/  LDCU.128 UR8, c[0x0][0xb10] ;  /* 0x00016200ff0877ac */ /* 0x000ea20008000c00 */
[----:B------:R-:W3:Y:S01]  /*14e0*/  LDCU UR12, c[0x0][0xb0c] ;  /* 0x00016180ff0c77ac */ /* 0x000ee20008000800 */
[----:B------:R-:W4:Y:S01]  /*14f0*/  LDCU UR13, c[0x0][0xb20] ;  /* 0x00016400ff0d77ac */ /* 0x000f220008000800 */
[----:B--2---:R-:W-:Y:S02]  /*1500*/  UIMAD.WIDE.U32 UR4, UR51, UR8, URZ ;  /* 0x00000008330472a5 */ /* 0x004fe4000f8e00ff */
[----:B------:R-:W-:Y:S02]  /*1510*/  UIMAD.WIDE.U32 UR6, UR21, UR11, URZ ;  /* 0x0000000b150672a5 */ /* 0x000fe4000f8e00ff */
[----:B---3--:R-:W-:Y:S02]  /*1520*/  UISETP.NE.AND UP0, UPT, UR12, 0x1, UPT ;  /* 0x000000010c00788c */ /* 0x008fe4000bf05270 */
[----:B------:R-:W-:-:S03]  /*1530*/  USHF.R.U32.HI UR5, URZ, UR9, UR5 ;  /* 0x00000009ff057299 */ /* 0x000fc60008011605 */
[----:B------:R-:W-:Y:S01]  /*1540*/  UMOV UR4, UR7 ;  /* 0x0000000700047c82 */ /* 0x000fe20008000000 */
[----:B------:R-:W-:Y:S02]  /*1550*/  USEL UR5, UR51, UR5, !UP0 ;  /* 0x0000000533057287 */ /* 0x000fe4000c000000 */
[----:B------:R-:W-:Y:S02]  /*1560*/  UISETP.NE.AND UP0, UPT, UR10, 0x1, UPT ;  /* 0x000000010a00788c */ /* 0x000fe4000bf05270 */
[----:B----4-:R-:W-:-:S04]  /*1570*/  USHF.R.U32.HI UR4, URZ, UR13, UR4 ;  /* 0x0000000dff047299 */ /* 0x010fc80008011604 */
[----:B------:R-:W-:-:S04]  /*1580*/  USEL UR4, UR21, UR4, !UP0 ;  /* 0x0000000415047287 */ /* 0x000fc8000c000000 */
[----:B------:R-:W-:Y:S02]  /*1590*/  UIADD3 UR6, UPT, UPT, -UR4, UR5, URZ ;  /* 0x0000000504067290 */ /* 0x000fe4000fffe1ff */
[----:B------:R-:W-:Y:S02]  /*15a0*/  UIADD3 UR4, UPT, UPT, UR4, -UR5, URZ ;  /* 0x8000000504047290 */ /* 0x000fe4000fffe0ff */
[----:B------:R-:W-:Y:S02]  /*15b0*/  UIMAD UR21, UR6, UR10, UR21 ;  /* 0x0000000a061572a4 */ /* 0x000fe4000f8e0215 */
[----:B------:R-:W-:-:S12]  /*15c0*/  UIMAD UR51, UR4, UR12, UR51 ;  /* 0x0000000c043372a4 */ /* 0x000fd8000f8e0233 */
.L_x_18:
[----:B------:R-:W-:Y:S05]  /*15d0*/  BRA.U !UP6, `(.L_x_19) ;  /* 0x000000010e0c7547 */ /* 0x000fea000b800000 */
[----:B------:R-:W-:Y:S01]  /*15e0*/  UCGABAR_WAIT ;  /* 0x0000000000007dc7 */ /* 0x000fe20008000000 */
[----:B------:R-:W-:Y:S01]  /*15f0*/  CCTL.IVALL ;  /* 0x00000000ff00798f */ /* 0x000fe20002000000 */
[----:B------:R-:W-:Y:S05]  /*1600*/  BRA `(.L_x_20) ;  /* 0x0000000000047947 */ /* 0x000fea0003800000 */
.L_x_19:
[----:B------:R-:W-:Y:S06]  /*1610*/  BAR.SYNC.DEFER_BLOCKING 0x0 ;  /* 0x0000000000007b1d */ /* 0x000fec0000010000 */
.L_x_20:
[----:B------:R-:W-:Y:S05]  /*1620*/  BRA.U UP5, `(.L_x_21) ;  /* 0x0000001905bc7547 */ /* 0x000fea000b800000 */
[----:B------:R-:W2:Y:S01]  /*1630*/  LDCU UR5, c[0x0][0x388] ;  /* 0x00007100ff0577ac */ /* 0x000ea20008000800 */
[----:B------:R-:W-:Y:S01]  /*1640*/  PLOP3.LUT P1, PT, PT, PT, UP3, 0x80, 0x8 ;  /* 0x000000000008781c */ /* 0x000fe20003f2f038 */
[----:B------:R-:W-:Y:S01]  /*1650*/  IMAD.MOV.U32 R2, RZ, RZ, RZ ;  /* 0x000000ffff027224 */ /* 0x000fe200078e00ff */
[----:B------:R-:W-:Y:S01]  /*1660*/  ISETP.EQ.OR P2, PT, R3, RZ, P3 ;  /* 0x000000ff0300720c */ /* 0x000fe20001f42670 */
[----:B------:R-:W3:Y:S01]  /*1670*/  LDCU UR6, c[0x0][0x38c] ;  /* 0x00007180ff0677ac */ /* 0x000ee20008000800 */
[----:B------:R-:W-:Y:S01]  /*1680*/  PLOP3.LUT P1, PT, P1, PT, PT, 0x8, 0x80 ;  /* 0x000000000080781c */ /* 0x000fe20000f2e170 */
[----:B------:R-:W4:Y:S01]  /*1690*/  LDCU UR55, c[0x0][0x390] ;  /* 0x00007200ff3777ac */ /* 0x000f220008000800 */
[----:B------:R-:W-:Y:S01]  /*16a0*/  UISETP.NE.AND UP1, UPT, UR18, URZ, UPT ;  /* 0x000000ff1200728c */ /* 0x000fe2000bf25270 */
[----:B------:R-:W1:Y:S01]  /*16b0*/  LDCU UR54, c[0x0][0x370] ;  /* 0x00006e00ff3677ac */ /* 0x000e620008000800 */
[----:B--2---:R-:W-:Y:S01]  /*16c0*/  UIADD3 UR5, UPT, UPT, UR5, 0x1f, URZ ;  /* 0x0000001f05057890 */ /* 0x004fe2000fffe0ff */
[----:B------:R-:W2:Y:S03]  /*16d0*/  LDCU.64 UR44, c[0x0][0x348] ;  /* 0x00006900ff2c77ac */ /* 0x000ea60008000a00 */
[----:B------:R-:W-:-:S02]  /*16e0*/  USHF.R.S32.HI UR4, URZ, 0x1f, UR5 ;  /* 0x0000001fff047899 */ /* 0x000fc40008011405 */
[----:B------:R-:W-:Y:S02]  /*16f0*/  USHF.L.U32 UR58, UR20, 0x7, URZ ;  /* 0x00000007143a7899 */ /* 0x000fe400080006ff */
[----:B------:R-:W-:Y:S02]  /*1700*/  ULEA.HI UR4, UR4, UR5, URZ, 0x5 ;  /* 0x0000000504047291 */ /* 0x000fe4000f8f28ff */
[----:B------:R-:W-:Y:S02]  /*1710*/  USHF.L.U32 UR5, UR20, 0x6, URZ ;  /* 0x0000000614057899 */ /* 0x000fe400080006ff */
[----:B------:R-:W-:Y:S02]  /*1720*/  USHF.R.S32.HI UR4, URZ, 0x5, UR4 ;  /* 0x00000005ff047899 */ /* 0x000fe40008011404 */
[----:B------:R-:W-:Y:S02]  /*1730*/  ULOP3.LUT UR57, UR5, 0x40, URZ, 0xc0, !UPT ;  /* 0x0000004005397892 */ /* 0x000fe4000f8ec0ff */
[----:B---3--:R-:W-:Y:S01]  /*1740*/  UIMAD UR4, UR4, UR6, URZ ;  /* 0x00000006040472a4 */ /* 0x008fe2000f8e02ff */
[----:B------:R-:W3:Y:S03]  /*1750*/  LDCU UR53, c[0x0][0x374] ;  /* 0x00006e80ff3577ac */ /* 0x000ee60008000800 */
[----:B----4-:R-:W-:-:S02]  /*1760*/  UIMAD UR55, UR4, UR55, URZ ;  /* 0x00000037043772a4 */ /* 0x010fc4000f8e02ff */
[----:B------:R-:W-:Y:S02]  /*1770*/  USEL UR40, UR68, 0x2, UP1 ;  /* 0x0000000244287887 */ /* 0x000fe40008800000 */
[----:B------:R-:W-:Y:S02]  /*1780*/  UISETP.NE.AND UP2, UPT, UR55, URZ, UPT ;  /* 0x000000ff3700728c */ /* 0x000fe4000bf45270 */
[----:B------:R-:W-:Y:S01]  /*1790*/  UISETP.LT.U32.AND UP0, UPT, UR55, 0x8, UPT ;  /* 0x000000083700788c */ /* 0x000fe2000bf01070 */
[----:B------:R-:W-:Y:S01]  /*17a0*/  UMOV UR30, 0x1 ;  /* 0x00000001001e7882 */ /* 0x000fe20000000000 */
[----:B------:R-:W-:Y:S02]  /*17b0*/  UMOV UR34, URZ ;  /* 0x000000ff00227c82 */ /* 0x000fe40008000000 */
[----:B------:R-:W-:Y:S01]  /*17c0*/  USEL UR4, UR55, 0x8, UP0 ;  /* 0x0000000837047887 */ /* 0x000fe20008000000 */
[----:B------:R-:W-:Y:S01]  /*17d0*/  UMOV UR35, URZ ;  /* 0x000000ff00237c82 */ /* 0x000fe20008000000 */
[----:B------:R-:W-:-:S02]  /*17e0*/  UMOV UR41, URZ ;  /* 0x000000ff00297c82 */ /* 0x000fc40008000000 */
[----:B------:R-:W-:Y:S02]  /*17f0*/  UIADD3 UR5, UPT, UPT, UR4, -0x1, URZ ;  /* 0xffffffff04057890 */ /* 0x000fe4000fffe0ff */
[----:B------:R-:W-:Y:S02]  /*1800*/  @!UP2 UIADD3 UR5, UPT, UPT, UR4, URZ, URZ ;  /* 0x000000ff0405a290 */ /* 0x000fe4000fffe0ff */
[----:B-1----:R-:W-:Y:S02]  /*1810*/  UIADD3 UR52, UPT, UPT, UR55, -UR4, URZ ;  /* 0x8000000437347290 */ /* 0x002fe4000fffe0ff */
[----:B--23--:R-:W-:-:S12]  /*1820*/  UIADD3 UR56, UPT, UPT, UR5, 0x1, URZ ;  /* 0x0000000105387890 */ /* 0x00cfd8000fffe0ff */
.L_x_39:
[----:B------:R-:W1:Y:S01]  /*1830*/  S2UR UR31, SR_CgaCtaId ;  /* 0x00000000001f79c3 */ /* 0x000e620000008800 */
[----:B------:R-:W-:Y:S01]  /*1840*/  UMOV UR4, 0x400 ;  /* 0x0000040000047882 */ /* 0x000fe20000000000 */
[----:B------:R-:W-:Y:S01]  /*1850*/  MOV R0, UR30 ;  /* 0x0000001e00007c02 */ /* 0x000fe20008000f00 */
[----:B------:R-:W-:Y:S02]  /*1860*/  UISETP.NE.AND UP0, UPT, UR55, URZ, UPT ;  /* 0x000000ff3700728c */ /* 0x000fe4000bf05270 */
[----:B------:R-:W-:Y:S01]  /*1870*/  ULEA UR18, UR21, UR57, 0x7 ;  /* 0x0000003915127291 */ /* 0x000fe2000f8e38ff */
[----:B------:R-:W-:Y:S01]  /*1880*/  SHF.L.U32 R0, R0, 0x1f, RZ ;  /* 0x0000001f00007819 */ /* 0x000fe200000006ff */
[----:B------:R-:W-:Y:S01]  /*1890*/  UMOV UR23, URZ ;  /* 0x000000ff00177c82 */ /* 0x000fe20008000000 */
[----:B------:R-:W-:Y:S01]  /*18a0*/  UMOV UR21, URZ ;  /* 0x000000ff00157c82 */ /* 0x000fe20008000000 */
[----:B------:R-:W-:Y:S01]  /*18b0*/  UMOV UR20, URZ ;  /* 0x000000ff00147c82 */ /* 0x000fe20008000000 */
[----:B-1----:R-:W-:-:S04]  /*18c0*/  ULEA UR31, UR31, UR4, 0x18 ;  /* 0x000000041f1f7291 */ /* 0x002fc8000f8ec0ff */
[----:B------:R-:W-:-:S09]  /*18d0*/  ULEA UR4, UR34, UR31, 0x3 ;  /* 0x0000001f22047291 */ /* 0x000fd2000f8e18ff */
[----:B------:R1:W2:Y:S01]  /*18e0*/  SYNCS.PHASECHK.TRANS64.TRYWAIT P0, [UR4+0x40], R0 ;  /* 0x00004000ff0075a7 */ /* 0x0002a20008001104 */
[----:B------:R-:W-:-:S04]  /*18f0*/  ULEA.HI UR4, UR51, UR51, URZ, 0x1 ;  /* 0x0000003333047291 */ /* 0x000fc8000f8f08ff */
[----:B------:R-:W-:-:S04]  /*1900*/  USHF.L.U32 UR4, UR4, 0x7, URZ ;  /* 0x0000000704047899 */ /* 0x000fc800080006ff */
[----:B------:R-:W-:-:S04]  /*1910*/  ULOP3.LUT UR4, UR4, 0xffffff00, URZ, 0xc0, !UPT ;  /* 0xffffff0004047892 */ /* 0x000fc8000f8ec0ff */
[----:B------:R-:W-:Y:S01]  /*1920*/  ULOP3.LUT UR46, UR4, 0x80, UR58, 0xf8, !UPT ;  /* 0x00000080042e7892 */ /* 0x000fe2000f8ef83a */
[----:B------:R-:W-:Y:S11]  /*1930*/  BRA.U !UP0, `(.L_x_22) ;  /* 0x00000005087c7547 */ /* 0x000ff6000b800000 */
[----:B------:R-:W3:Y:S01]  /*1940*/  LDCU.128 UR8, c[0x0][0x480] ;  /* 0x00009000ff0877ac */ /* 0x000ee20008000c00 */
[----:B------:R-:W4:Y:S01]  /*1950*/  LDCU.64 UR12, c[0x0][0x490] ;  /* 0x00009200ff0c77ac */ /* 0x000f220008000a00 */
[----:B------:R-:W1:Y:S01]  /*1960*/  LDCU.64 UR16, c[0x0][0x4b0] ;  /* 0x00009600ff1077ac */ /* 0x000e620008000a00 */
[----:B------:R-:W1:Y:S01]  /*1970*/  LDCU UR49, c[0x0][0x390] ;  /* 0x00007200ff3177ac */ /* 0x000e620008000800 */
[----:B------:R-:W1:Y:S01]  /*1980*/  LDCU UR50, c[0x0][0x38c] ;  /* 0x00007180ff3277ac */ /* 0x000e620008000800 */
[----:B---3--:R-:W-:Y:S02]  /*1990*/  UIMAD.WIDE.U32 UR4, UR46, UR9, URZ ;  /* 0x000000092e0472a5 */ /* 0x008fe4000f8e00ff */
[----:B------:R-:W-:Y:S01]  /*19a0*/  UISETP.NE.AND UP0, UPT, UR8, 0x1, UPT ;  /* 0x000000010800788c */ /* 0x000fe2000bf05270 */
[----:B------:R-:W3:Y:S04]  /*19b0*/  LDCU.64 UR14, c[0x0][0x4b8] ;  /* 0x00009700ff0e77ac */ /* 0x000ee80008000a00 */
[----:B------:R-:W-:Y:S01]  /*19c0*/  UMOV UR4, UR5 ;  /* 0x0000000500047c82 */ /* 0x000fe20008000000 */
[----:B------:R-:W-:-:S02]  /*19d0*/  UIADD3 UR41, UPT, UPT, UR56, UR35, URZ ;  /* 0x0000002338297290 */ /* 0x000fc4000fffe0ff */
[----:B------:R-:W-:Y:S02]  /*19e0*/  USHF.R.U32.HI UR4, URZ, UR10, UR4 ;  /* 0x0000000aff047299 */ /* 0x000fe40008011604 */
[----:B------:R-:W-:Y:S02]  /*19f0*/  UIADD3 UR10, UPT, UPT, UR18, 0x20, URZ ;  /* 0x00000020120a7890 */ /* 0x000fe4000fffe0ff */
[----:B------:R-:W-:Y:S02]  /*1a00*/  USEL UR4, UR46, UR4, !UP0 ;  /* 0x000000042e047287 */ /* 0x000fe4000c000000 */
[----:B------:R-:W-:Y:S02]  /*1a10*/  UISETP.NE.AND UP0, UPT, UR11, 0x1, UPT ;  /* 0x000000010b00788c */ /* 0x000fe4000bf05270 */
[----:B----4-:R-:W-:Y:S02]  /*1a20*/  UIMAD.WIDE.U32 UR6, UR4, UR12, URZ ;  /* 0x0000000c040672a5 */ /* 0x010fe4000f8e00ff */
[----:B------:R-:W-:Y:S01]  /*1a30*/  UIADD3 UR6, UPT, UPT, -UR4, URZ, URZ ;  /* 0x000000ff04067290 */ /* 0x000fe2000fffe1ff */
[----:B------:R-:W-:Y:S01]  /*1a40*/  UMOV UR23, URZ ;  /* 0x000000ff00177c82 */ /* 0x000fe20008000000 */
[----:B------:R-:W-:-:S02]  /*1a50*/  UMOV UR20, URZ ;  /* 0x000000ff00147c82 */ /* 0x000fc40008000000 */
[----:B------:R-:W-:Y:S01]  /*1a60*/  UIMAD UR6, UR8, UR6, UR46 ;  /* 0x00000006080672a4 */ /* 0x000fe2000f8e022e */
[----:B------:R-:W-:Y:S01]  /*1a70*/  UMOV UR5, UR7 ;  /* 0x0000000700057c82 */ /* 0x000fe20008000000 */
[----:B------:R-:W-:Y:S01]  /*1a80*/  UMOV UR21, URZ ;  /* 0x000000ff00157c82 */ /* 0x000fe20008000000 */
[----:B------:R-:W-:Y:S01]  /*1a90*/  USHF.R.U32.HI UR5, URZ, UR13, UR5 ;  /* 0x0000000dff057299 */ /* 0x000fe20008011605 */
[----:B------:R-:W1:Y:S03]  /*1aa0*/  LDCU.64 UR12, c[0x0][0x4d0] ;  /* 0x00009a00ff0c77ac */ /* 0x000e660008000a00 */
[----:B------:R-:W-:-:S04]  /*1ab0*/  USEL UR29, UR4, UR5, !UP0 ;  /* 0x00000005041d7287 */ /* 0x000fc8000c000000 */
[----:B------:R-:W-:-:S04]  /*1ac0*/  UIADD3 UR5, UPT, UPT, -UR29, URZ, URZ ;  /* 0x000000ff1d057290 */ /* 0x000fc8000fffe1ff */
[----:B------:R-:W-:Y:S02]  /*1ad0*/  UIMAD UR28, UR11, UR5, UR4 ;  /* 0x000000050b1c72a4 */ /* 0x000fe4000f8e0204 */
[----:B-1----:R-:W-:-:S05]  /*1ae0*/  UIMAD UR27, UR6, UR16, UR12 ;  /* 0x00000010061b72a4 */ /* 0x002fca000f8e020c */
[----:B------:R-:W1:Y:S01]  /*1af0*/  LDCU.64 UR4, c[0x0][0x4d8] ;  /* 0x00009b00ff0477ac */ /* 0x000e620008000a00 */
[----:B------:R-:W-:Y:S01]  /*1b00*/  UIMAD UR28, UR28, UR17, UR13 ;  /* 0x000000111c1c72a4 */ /* 0x000fe2000f8e020d */
[----:B---3--:R-:W-:-:S11]  /*1b10*/  UMOV UR6, UR34 ;  /* 0x0000002200067c82 */ /* 0x008fd60008000000 */
.L_x_28:
[----:B------:R-:W-:Y:S01]  /*1b20*/  @!P3 MOV R3, 0xc000 ;  /* 0x0000c0000003b802 */ /* 0x000fe20000000f00 */
[----:B------:R-:W-:Y:S01]  /*1b30*/  ULEA UR25, UR6, UR31, 0x3 ;  /* 0x0000001f06197291 */ /* 0x000fe2000f8e18ff */
[----:B-12---:R-:W-:Y:S11]  /*1b40*/  @P0 BRA `(.L_x_23) ;  /* 0x0000000000100947 */ /* 0x006ff60003800000 */
[----:B------:R-:W-:Y:S04]  /*1b50*/  MOV R4, UR30 ;  /* 0x0000001e00047c02 */ /* 0x000fe80008000f00 */
[----:B------:R-:W-:Y:S04]  /*1b60*/  SHF.L.U32 R4, R4, 0x1f, RZ ;  /* 0x0000001f04047819 */ /* 0x000fe800000006ff */
[----:B------:R-:W2:Y:S02]  /*1b70*/  SYNCS.PHASECHK.TRANS64.TRYWAIT P0, [UR25+0x40], R4 ;  /* 0x00004004ff0075a7 */ /* 0x000ea40008001119 */
[----:B--2---:R-:W-:Y:S05]  /*1b80*/  @!P0 BRA `(.L_x_24) ;  /* 0x000000a4006c8947 */ /* 0x004fea0003800000 */
.L_x_23:
[----:B------:R3:W-:Y:S01]  /*1b90*/  @!P3 SYNCS.ARRIVE.TRANS64 RZ, [UR25], R3 ;  /* 0x00000003ffffb9a7 */ /* 0x0007e20008000019 */
[----:B------:R-:W-:Y:S04]  /*1ba0*/  ULOP3.LUT UR7, UR40, 0x2, URZ, 0xfc, !UPT ;  /* 0x0000000228077892 */ /* 0x000fe8000f8efcff */
[----:B------:R-:W-:Y:S09]  /*1bb0*/  UISETP.NE.AND UP0, UPT, UR7, 0x2, UPT ;  /* 0x000000020700788c */ /* 0x000ff2000bf05270 */
[----:B------:R-:W-:Y:S05]  /*1bc0*/  BRA.U UP0, `(.L_x_25) ;  /* 0x0000000100047547 */ /* 0x000fea000b800000 */
[----:B-1----:R-:W-:Y:S05]  /*1bd0*/  BPT.TRAP 0x1 ;  /* 0x000000040000795c */ /* 0x002fea0000300000 */
.L_x_25:
[----:B------:R-:W-:Y:S04]  /*1be0*/  BSSY.RECONVERGENT B0, `(.L_x_26) ;  /* 0x0000003000007945 */ /* 0x000fe80003800200 */
[----:B------:R-:W-:Y:S05]  /*1bf0*/  @P2 BRA `(.L_x_27) ;  /* 0x0000000000042947 */ /* 0x000fea0003800000 */
[----:B-1----:R-:W-:Y:S05]  /*1c00*/  BPT.TRAP 0x1 ;  /* 0x000000040000795c */ /* 0x002fea0000300000 */
.L_x_27:
[----:B-1----:R-:W-:Y:S05]  /*1c10*/  BSYNC.RECONVERGENT B0 ;  /* 0x0000000000007941 */ /* 0x002fea0003800200 */
.L_x_26:
[----:B------:R-:W-:Y:S02]  /*1c20*/  UIADD3 UR7, UPT, UPT, UR6, 0x1, URZ ;  /* 0x0000000106077890 */ /* 0x000fe4000fffe0ff */
[----:B------:R-:W-:Y:S02]  /*1c30*/  ULEA UR24, UR6, UR31, 0xe ;  /* 0x0000001f06187291 */ /* 0x000fe4000f8e70ff */
[----:B------:R-:W-:Y:S02]  /*1c40*/  UISETP.NE.AND UP0, UPT, UR7, 0x8, UPT ;  /* 0x000000080700788c */ /* 0x000fe4000bf05270 */
[----:B------:R-:W-:Y:S02]  /*1c50*/  UIADD3 UR36, UP1, UPT, UR44, 0x80, URZ ;  /* 0x000000802c247890 */ /* 0x000fe4000ff3e0ff */
[----:B------:R-:W-:Y:S02]  /*1c60*/  USEL UR8, URZ, 0x1, UP0 ;  /* 0x00000001ff087887 */ /* 0x000fe40008000000 */
[----:B------:R-:W-:Y:S02]  /*1c70*/  USEL UR34, UR7, URZ, UP0 ;  /* 0x000000ff07227287 */ /* 0x000fe40008000000 */
[----:B------:R-:W-:Y:S02]  /*1c80*/  ULOP3.LUT UR30, UR30, UR8, URZ, 0x3c, !UPT ;  /* 0x000000081e1e7292 */ /* 0x000fe4000f8e3cff */
[----:B------:R-:W-:Y:S02]  /*1c90*/  ULEA UR7, UR34, UR31, 0x3 ;  /* 0x0000001f22077291 */ /* 0x000fe4000f8e18ff */
[----:B------:R-:W-:Y:S02]  /*1ca0*/  ULEA UR8, UR6, UR31, 0xd ;  /* 0x0000001f06087291 */ /* 0x000fe4000f8e68ff */
[----:B------:R-:W-:Y:S01]  /*1cb0*/  ULOP3.LUT UR25, UR25, 0xfefffff8, URZ, 0xc0, !UPT ;  /* 0xfefffff819197892 */ /* 0x000fe2000f8ec0ff */
[----:B--2---:R-:W-:Y:S01]  /*1cc0*/  MOV R0, UR30 ;  /* 0x0000001e00007c02 */ /* 0x004fe20008000f00 */
[----:B------:R-:W-:Y:S02]  /*1cd0*/  USHF.L.U32 UR26, UR23, 0x5, URZ ;  /* 0x00000005171a7899 */ /* 0x000fe400080006ff */
[----:B------:R-:W-:Y:S01]  /*1ce0*/  UIADD3.X UR37, UPT, UPT, URZ, UR45, URZ, UP1, !UPT ;  /* 0x0000002dff257290 */ /* 0x000fe20008ffe4ff */
[----:B------:R-:W-:Y:S01]  /*1cf0*/  SHF.L.U32 R0, R0, 0x1f, RZ ;  /* 0x0000001f00007819 */ /* 0x000fe200000006ff */
[----:B------:R-:W-:Y:S02]  /*1d00*/  UIADD3 UR24, UPT, UPT, UR24, 0x8400, URZ ;  /* 0x0000840018187890 */ /* 0x000fe4000fffe0ff */
[----:B------:R-:W-:Y:S01]  /*1d10*/  UIADD3 UR32, UP0, UPT, UR44, 0x180, URZ ;  /* 0x000001802c207890 */ /* 0x000fe2000ff1e0ff */
[----:B------:R4:W1:Y:S01]  /*1d20*/  SYNCS.PHASECHK.TRANS64.TRYWAIT P0, [UR7+0x40], R0 ;  /* 0x00004000ff0075a7 */ /* 0x0008620008001107 */
[----:B------:R-:W-:Y:S02]  /*1d30*/  UIMAD UR7, UR20, UR14, UR4 ;  /* 0x0000000e140772a4 */ /* 0x000fe4000f8e0204 */
[----:B------:R-:W-:Y:S02]  /*1d40*/  UIMAD UR6, UR21, UR15, UR5 ;  /* 0x0000000f150672a4 */ /* 0x000fe4000f8e0205 */
[----:B------:R-:W-:Y:S02]  /*1d50*/  UIADD3.X UR33, UPT, UPT, URZ, UR45, URZ, UP0, !UPT ;  /* 0x0000002dff217290 */ /* 0x000fe400087fe4ff */
[----:B------:R-:W-:Y:S02]  /*1d60*/  UPRMT UR6, UR7, 0x40, UR6 ;  /* 0x0000004007067896 */ /* 0x000fe40008000006 */
[----:B------:R-:W-:Y:S02]  /*1d70*/  UIADD3 UR16, UPT, UPT, UR8, 0x28400, URZ ;  /* 0x0002840008107890 */ /* 0x000fe4000fffe0ff */
[----:B------:R-:W-:Y:S02]  /*1d80*/  UPRMT UR6, UR6, 0x5410, URZ ;  /* 0x0000541006067896 */ /* 0x000fe400080000ff */
[----:B------:R-:W-:Y:S02]  /*1d90*/  UIADD3 UR38, UPT, UPT, UR20, 0x1, URZ ;  /* 0x0000000114267890 */ /* 0x000fe4000fffe0ff */
[----:B------:R-:W-:Y:S02]  /*1da0*/  UIADD3 UR8, UPT, UPT, UR8, 0x29400, URZ ;  /* 0x0002940008087890 */ /* 0x000fe4000fffe0ff */
[----:B------:R-:W-:Y:S02]  /*1db0*/  UISETP.NE.AND UP2, UPT, UR38, UR50, UPT ;  /* 0x000000322600728c */ /* 0x000fe4000bf45270 */
[----:B------:R-:W-:Y:S02]  /*1dc0*/  UIADD3 UR22, UPT, UPT, UR21, 0x1, URZ ;  /* 0x0000000115167890 */ /* 0x000fe4000fffe0ff */
[----:B------:R-:W-:Y:S02]  /*1dd0*/  UIADD3 UR35, UPT, UPT, UR35, 0x1, URZ ;  /* 0x0000000123237890 */ /* 0x000fe4000fffe0ff */
[----:B------:R-:W-:Y:S01]  /*1de0*/  UIADD3 UR7, UPT, UPT, UR23, 0x1, URZ ;  /* 0x0000000117077890 */ /* 0x000fe2000fffe0ff */
[----:B------:R-:W-:Y:S01]  /*1df0*/  UMOV UR42, 0x0 ;  /* 0x00000000002a7882 */ /* 0x000fe20000000000 */
[----:B------:R-:W-:Y:S01]  /*1e00*/  UMOV UR43, 0x10000000 ;  /* 0x10000000002b7882 */ /* 0x000fe20000000000 */
[----:B------:R-:W-:Y:S01]  /*1e10*/  UMOV UR17, UR25 ;  /* 0x0000001900117c82 */ /* 0x000fe20008000000 */
[----:B------:R2:W-:Y:S01]  /*1e20*/  UTMALDG.4D.IM2COL.2CTA [UR24], [UR36], UR6, desc[UR42] ;  /* 0x00002a18240073b4 */ /* 0x0005e20008259006 */
[----:B------:R-:W-:Y:S01]  /*1e30*/  @UP2 UIADD3 UR22, UPT, UPT, UR21, URZ, URZ ;  /* 0x000000ff15162290 */ /* 0x000fe2000fffe0ff */
[----:B------:R-:W-:Y:S01]  /*1e40*/  UMOV UR19, UR26 ;  /* 0x0000001a00137c82 */ /* 0x000fe20008000000 */
[----:B------:R-:W-:Y:S01]  /*1e50*/  UMOV UR12, UR20 ;  /* 0x00000014000c7c82 */ /* 0x000fe20008000000 */
[----:B------:R-:W-:Y:S01]  /*1e60*/  UMOV UR13, UR21 ;  /* 0x00000015000d7c82 */ /* 0x000fe20008000000 */
[----:B------:R-:W-:Y:S01]  /*1e70*/  UMOV UR9, UR25 ;  /* 0x0000001900097c82 */ /* 0x000fe20008000000 */
[----:B------:R-:W-:Y:S01]  /*1e80*/  UMOV UR11, UR26 ;  /* 0x0000001a000b7c82 */ /* 0x000fe20008000000 */
[----:B------:R3:W-:Y:S01]  /*1e90*/  UTMALDG.4D.2CTA [UR16], [UR32], desc[UR42] ;  /* 0x00002a10200075b4 */ /* 0x0007e20008219000 */
[----:B------:R-:W-:Y:S01]  /*1ea0*/  UISETP.NE.AND UP0, UPT, UR22, UR49, UPT ;  /* 0x000000311600728c */ /* 0x000fe2000bf05270 */
[----:B------:R4:W-:Y:S10]  /*1eb0*/  UTMALDG.4D.2CTA [UR8], [UR32], desc[UR42] ;  /* 0x00002a08200075b4 */ /* 0x0009f40008219000 */
[----:B------:R-:W-:Y:S07]  /*1ec0*/  @UP0 UIADD3 UR7, UPT, UPT, UR23, URZ, URZ ;  /* 0x000000ff17070290 */ /* 0x000fee000fffe0ff */
[----:B------:R-:W-:Y:S01]  /*1ed0*/  UMOV UR23, UR7 ;  /* 0x0000000700177c82 */ /* 0x000fe20008000000 */
[----:B--2---:R-:W-:Y:S01]  /*1ee0*/  UMOV UR6, UR34 ;  /* 0x0000002200067c82 */ /* 0x004fe20008000000 */
[----:B---3--:R-:W-:Y:S02]  /*1ef0*/  USEL UR21, UR22, URZ, UP0 ;  /* 0x000000ff16157287 */ /* 0x008fe40008000000 */
[----:B------:R-:W-:Y:S02]  /*1f00*/  UISETP.NE.AND UP0, UPT, UR35, UR41, UPT ;  /* 0x000000292300728c */ /* 0x000fe4000bf05270 */
[----:B------:R-:W-:Y:S07]  /*1f10*/  USEL UR20, UR38, URZ, UP2 ;  /* 0x000000ff26147287 */ /* 0x000fee0009000000 */
[----:B----4-:R-:W-:Y:S05]  /*1f20*/  BRA.U UP0, `(.L_x_28) ;  /* 0xfffffff900fc7547 */ /* 0x010fea000b83ffff */
.L_x_22:
[----:B------:R-:W-:Y:S01]  /*1f30*/  ULEA UR4, UR34, UR31, 0x3 ;  /* 0x0000001f22047291 */ /* 0x000fe2000f8e18ff */
[----:B-1----:R-:W-:Y:S01]  /*1f40*/  MOV R0, UR30 ;  /* 0x0000001e00007c02 */ /* 0x002fe20008000f00 */
[----:B------:R-:W-:Y:S01]  /*1f50*/  @!P1 SYNCS.ARRIVE.TRANS64.A1T0 RZ, [UR31+0xc8], RZ ;  /* 0x0000c8ffffff99a7 */ /* 0x000fe2000810001f */
[----:B------:R-:W-:Y:S02]  /*1f60*/  UISETP.GE.AND UP0, UPT, UR52, 0x1, UPT ;  /* 0x000000013400788c */ /* 0x000fe4000bf06270 */
[----:B------:R-:W-:-:S04]  /*1f70*/  SHF.L.U32 R0, R0, 0x1f, RZ ;  /* 0x0000001f00007819 */ /* 0x000fc800000006ff */
[----:B--2---:R1:W2:Y:S03]  /*1f80*/  SYNCS.PHASECHK.TRANS64.TRYWAIT P0, [UR4+0x40], R0 ;  /* 0x00004000ff0075a7 */ /* 0x0042a60008001104 */
[----:B------:R-:W-:Y:S05]  /*1f90*/  BRA.U !UP0, `(.L_x_29) ;  /* 0x0000000508787547 */ /* 0x000fea000b800000 */
[----:B------:R-:W3:Y:S01]  /*1fa0*/  LDCU.128 UR8, c[0x0][0x480] ;  /* 0x00009000ff0877ac */ /* 0x000ee20008000c00 */
[----:B------:R-:W4:Y:S01]  /*1fb0*/  LDCU.64 UR12, c[0x0][0x490] ;  /* 0x00009200ff0c77ac */ /* 0x000f220008000a00 */
[----:B------:R-:W1:Y:S01]  /*1fc0*/  LDCU.64 UR16, c[0x0][0x4b0] ;  /* 0x00009600ff1077ac */ /* 0x000e620008000a00 */
[----:B------:R-:W1:Y:S01]  /*1fd0*/  LDCU UR49, c[0x0][0x38c] ;  /* 0x00007180ff3177ac */ /* 0x000e620008000800 */
[----:B------:R-:W1:Y:S01]  /*1fe0*/  LDCU.64 UR14, c[0x0][0x4b8] ;  /* 0x00009700ff0e77ac */ /* 0x000e620008000a00 */
[----:B---3--:R-:W-:Y:S02]  /*1ff0*/  UIMAD.WIDE.U32 UR4, UR46, UR9, URZ ;  /* 0x000000092e0472a5 */ /* 0x008fe4000f8e00ff */
[----:B------:R-:W-:Y:S02]  /*2000*/  UISETP.NE.AND UP0, UPT, UR8, 0x1, UPT ;  /* 0x000000010800788c */ /* 0x000fe4000bf05270 */
[----:B------:R-:W-:Y:S01]  /*2010*/  UIADD3 UR41, UPT, UPT, UR52, UR41, URZ ;  /* 0x0000002934297290 */ /* 0x000fe2000fffe0ff */
[----:B------:R-:W-:-:S02]  /*2020*/  UMOV UR38, UR52 ;  /* 0x0000003400267c82 */ /* 0x000fc40008000000 */
[----:B------:R-:W-:Y:S02]  /*2030*/  UMOV UR4, UR5 ;  /* 0x0000000500047c82 */ /* 0x000fe40008000000 */
[----:B------:R-:W-:Y:S02]  /*2040*/  USHF.R.U32.HI UR4, URZ, UR10, UR4 ;  /* 0x0000000aff047299 */ /* 0x000fe40008011604 */
[----:B------:R-:W-:Y:S02]  /*2050*/  UIADD3 UR10, UPT, UPT, UR18, 0x20, URZ ;  /* 0x00000020120a7890 */ /* 0x000fe4000fffe0ff */
[----:B------:R-:W-:Y:S02]  /*2060*/  USEL UR4, UR46, UR4, !UP0 ;  /* 0x000000042e047287 */ /* 0x000fe4000c000000 */
[----:B------:R-:W-:Y:S02]  /*2070*/  UISETP.NE.AND UP0, UPT, UR11, 0x1, UPT ;  /* 0x000000010b00788c */ /* 0x000fe4000bf05270 */
[----:B----4-:R-:W-:-:S07]  /*2080*/  UIMAD.WIDE.U32 UR6, UR4, UR12, URZ ;  /* 0x0000000c040672a5 */ /* 0x010fce000f8e00ff */
[----:B------:R-:W-:Y:S02]  /*2090*/  UMOV UR5, UR7 ;  /* 0x0000000700057c82 */ /* 0x000fe40008000000 */
[----:B------:R-:W-:Y:S01]  /*20a0*/  USHF.R.U32.HI UR5, URZ, UR13, UR5 ;  /* 0x0000000dff057299 */ /* 0x000fe20008011605 */
[----:B------:R-:W1:Y:S03]  /*20b0*/  LDCU.64 UR12, c[0x0][0x4d0] ;  /* 0x00009a00ff0c77ac */ /* 0x000e660008000a00 */
[----:B------:R-:W-:Y:S02]  /*20c0*/  USEL UR29, UR4, UR5, !UP0 ;  /* 0x00000005041d7287 */ /* 0x000fe4000c000000 */
[----:B------:R-:W-:Y:S02]  /*20d0*/  UIADD3 UR5, UPT, UPT, -UR4, URZ, URZ ;  /* 0x000000ff04057290 */ /* 0x000fe4000fffe1ff */
[----:B------:R-:W-:-:S02]  /*20e0*/  UIADD3 UR6, UPT, UPT, -UR29, URZ, URZ ;  /* 0x000000ff1d067290 */ /* 0x000fc4000fffe1ff */
[----:B------:R-:W-:Y:S02]  /*20f0*/  UIMAD UR27, UR8, UR5, UR46 ;  /* 0x00000005081b72a4 */ /* 0x000fe4000f8e022e */
[----:B------:R-:W-:Y:S01]  /*2100*/  UIMAD UR6, UR11, UR6, UR4 ;  /* 0x000000060b0672a4 */ /* 0x000fe2000f8e0204 */
[----:B------:R-:W3:Y:S03]  /*2110*/  LDCU UR46, c[0x0][0x390] ;  /* 0x00007200ff2e77ac */ /* 0x000ee60008000800 */
[----:B-1----:R-:W-:Y:S01]  /*2120*/  UIMAD UR28, UR6, UR17, UR13 ;  /* 0x00000011061c72a4 */ /* 0x002fe2000f8e020d */
[----:B------:R-:W1:Y:S01]  /*2130*/  LDCU.64 UR4, c[0x0][0x4d8] ;  /* 0x00009b00ff0477ac */ /* 0x000e620008000a00 */
[----:B------:R-:W-:Y:S01]  /*2140*/  UIMAD UR27, UR27, UR16, UR12 ;  /* 0x000000101b1b72a4 */ /* 0x000fe2000f8e020c */
[----:B------:R-:W-:-:S11]  /*2150*/  UMOV UR6, UR34 ;  /* 0x0000002200067c82 */ /* 0x000fd60008000000 */
.L_x_35:
[----:B------:R-:W-:Y:S01]  /*2160*/  @!P3 MOV R3, 0xc000 ;  /* 0x0000c0000003b802 */ /* 0x000fe20000000f00 */
[----:B------:R-:W-:Y:S01]  /*2170*/  ULEA UR25, UR6, UR31, 0x3 ;  /* 0x0000001f06197291 */ /* 0x000fe2000f8e18ff */
[----:B--2---:R-:W-:Y:S11]  /*2180*/  @P0 BRA `(.L_x_30) ;  /* 0x0000000000100947 */ /* 0x004ff60003800000 */
[----:B------:R-:W-:Y:S04]  /*2190*/  MOV R4, UR30 ;  /* 0x0000001e00047c02 */ /* 0x000fe80008000f00 */
[----:B------:R-:W-:Y:S04]  /*21a0*/  SHF.L.U32 R4, R4, 0x1f, RZ ;  /* 0x0000001f04047819 */ /* 0x000fe800000006ff */
[----:B------:R-:W2:Y:S02]  /*21b0*/  SYNCS.PHASECHK.TRANS64.TRYWAIT P0, [UR25+0x40], R4 ;  /* 0x00004004ff0075a7 */ /* 0x000ea40008001119 */
[----:B--2---:R-:W-:Y:S05]  /*21c0*/  @!P0 BRA `(.L_x_31) ;  /* 0x0000009c00f48947 */ /* 0x004fea0003800000 */
.L_x_30:
[----:B------:R4:W-:Y:S01]  /*21d0*/  @!P3 SYNCS.ARRIVE.TRANS64 RZ, [UR25], R3 ;  /* 0x00000003ffffb9a7 */ /* 0x0009e20008000019 */
[----:B------:R-:W-:Y:S04]  /*21e0*/  ULOP3.LUT UR7, UR40, 0x2, URZ, 0xfc, !UPT ;  /* 0x0000000228077892 */ /* 0x000fe8000f8efcff */
[----:B------:R-:W-:Y:S09]  /*21f0*/  UISETP.NE.AND UP0, UPT, UR7, 0x2, UPT ;  /* 0x000000020700788c */ /* 0x000ff2000bf05270 */
[----:B------:R-:W-:Y:S05]  /*2200*/  BRA.U UP0, `(.L_x_32) ;  /* 0x0000000100047547 */ /* 0x000fea000b800000 */
[----:B-1-3--:R-:W-:Y:S05]  /*2210*/  BPT.TRAP 0x1 ;  /* 0x000000040000795c */ /* 0x00afea0000300000 */
.L_x_32:
[----:B------:R-:W-:Y:S04]  /*2220*/  BSSY.RECONVERGENT B0, `(.L_x_33) ;  /* 0x0000003000007945 */ /* 0x000fe80003800200 */
[----:B------:R-:W-:Y:S05]  /*2230*/  @P2 BRA `(.L_x_34) ;  /* 0x0000000000042947 */ /* 0x000fea0003800000 */
[----:B-1-3--:R-:W-:Y:S05]  /*2240*/  BPT.TRAP 0x1 ;  /* 0x000000040000795c */ /* 0x00afea0000300000 */
.L_x_34:
[----:B-1-3--:R-:W-:Y:S05]  /*2250*/  BSYNC.RECONVERGENT B0 ;  /* 0x0000000000007941 */ /* 0x00afea0003800200 */
.L_x_33:
        /* <DEDUP_REMOVED lines=16> */
[----:B------:R1:W2:Y:S01]  /*2360*/  SYNCS.PHASECHK.TRANS64.TRYWAIT P0, [UR7+0x40], R0 ;  /* 0x00004000ff0075a7 */ /* 0x0002a20008001107 */
        /* <DEDUP_REMOVED lines=10> */
[----:B------:R-:W-:Y:S01]  /*2410*/  UIADD3 UR7, UPT, UPT, UR23, 0x1, URZ ;  /* 0x0000000117077890 */ /* 0x000fe2000fffe0ff */
[----:B------:R-:W-:Y:S01]  /*2420*/  UMOV UR42, 0x0 ;  /* 0x00000000002a7882 */ /* 0x000fe20000000000 */
[----:B------:R-:W-:Y:S01]  /*2430*/  UMOV UR43, 0x10000000 ;  /* 0x10000000002b7882 */ /* 0x000fe20000000000 */
[----:B------:R-:W-:Y:S01]  /*2440*/  UMOV UR17, UR25 ;  /* 0x0000001900117c82 */ /* 0x000fe20008000000 */
[----:B------:R3:W-:Y:S01]  /*2450*/  UTMALDG.4D.IM2COL.2CTA [UR24], [UR36], UR6, desc[UR42] ;  /* 0x00002a18240073b4 */ /* 0x0007e20008259006 */
[----:B------:R-:W-:Y:S02]  /*2460*/  UMOV UR19, UR26 ;  /* 0x0000001a00137c82 */ /* 0x000fe40008000000 */
[----:B------:R-:W-:Y:S01]  /*2470*/  @UP1 UIADD3 UR22, UPT, UPT, UR21, URZ, URZ ;  /* 0x000000ff15161290 */ /* 0x000fe2000fffe0ff */
[----:B------:R-:W-:Y:S01]  /*2480*/  UMOV UR12, UR20 ;  /* 0x00000014000c7c82 */ /* 0x000fe20008000000 */
[----:B------:R-:W-:Y:S02]  /*2490*/  UMOV UR13, UR21 ;  /* 0x00000015000d7c82 */ /* 0x000fe40008000000 */
[----:B------:R-:W-:Y:S01]  /*24a0*/  UISETP.NE.AND UP0, UPT, UR22, UR46, UPT ;  /* 0x0000002e1600728c */ /* 0x000fe2000bf05270 */
[----:B------:R4:W-:Y:S01]  /*24b0*/  UTMALDG.4D.2CTA [UR16], [UR32], desc[UR42] ;  /* 0x00002a10200075b4 */ /* 0x0009e20008219000 */
[----:B------:R-:W-:Y:S01]  /*24c0*/  UMOV UR9, UR25 ;  /* 0x0000001900097c82 */ /* 0x000fe20008000000 */
[----:B------:R-:W-:Y:S02]  /*24d0*/  UMOV UR11, UR26 ;  /* 0x0000001a000b7c82 */ /* 0x000fe40008000000 */
[----:B------:R1:W-:Y:S06]  /*24e0*/  UTMALDG.4D.2CTA [UR8], [UR32], desc[UR42] ;  /* 0x00002a08200075b4 */ /* 0x0003ec0008219000 */
[----:B------:R-:W-:Y:S07]  /*24f0*/  @UP0 UIADD3 UR7, UPT, UPT, UR23, URZ, URZ ;  /* 0x000000ff17070290 */ /* 0x000fee000fffe0ff */
[----:B------:R-:W-:Y:S01]  /*2500*/  UMOV UR23, UR7 ;  /* 0x0000000700177c82 */ /* 0x000fe20008000000 */
[----:B---3--:R-:W-:Y:S02]  /*2510*/  UIADD3 UR6, UPT, UPT, UR38, -0x1, URZ ;  /* 0xffffffff26067890 */ /* 0x008fe4000fffe0ff */
[----:B----4-:R-:W-:Y:S02]  /*2520*/  USEL UR21, UR22, URZ, UP0 ;  /* 0x000000ff16157287 */ /* 0x010fe40008000000 */
[----:B------:R-:W-:Y:S02]  /*2530*/  UISETP.GT.U32.AND UP0, UPT, UR38, 0x1, UPT ;  /* 0x000000012600788c */ /* 0x000fe4000bf04070 */
[----:B------:R-:W-:Y:S01]  /*2540*/  USEL UR20, UR35, URZ, UP1 ;  /* 0x000000ff23147287 */ /* 0x000fe20008800000 */
[----:B------:R-:W-:Y:S01]  /*2550*/  UMOV UR38, UR6 ;  /* 0x0000000600267c82 */ /* 0x000fe20008000000 */
[----:B------:R-:W-:Y:S05]  /*2560*/  UMOV UR6, UR34 ;  /* 0x0000002200067c82 */ /* 0x000fea0008000000 */
[----:B-1----:R-:W-:Y:S05]  /*2570*/  BRA.U UP0, `(.L_x_35) ;  /* 0xfffffff900f87547 */ /* 0x002fea000b83ffff */
.L_x_29:
[----:B------:R-:W-:Y:S01]  /*2580*/  SHF.L.U32 R3, R2, 0x1f, RZ ;  /* 0x0000001f02037819 */ /* 0x000fe200000006ff */
[----:B------:R-:W-:-:S03]  /*2590*/  NOP ;  /* 0x0000000000007918 */ /* 0x000fc60000000000 */
[----:B--2---:R-:W2:Y:S02]  /*25a0*/  SYNCS.PHASECHK.TRANS64.TRYWAIT P0, [UR31+0xd0], R3 ;  /* 0x0000d003ff0075a7 */ /* 0x004ea4000800111f */
[----:B--2---:R-:W-:Y:S05]  /*25b0*/  @!P0 BRA `(.L_x_36) ;  /* 0x0000009c00108947 */ /* 0x004fea0003800000 */
.L_x_185:
[----:B------:R-:W2:Y:S01]  /*25c0*/  LDS.128 R4, [UR31+0x110] ;  /* 0x0001101fff047984 */ /* 0x000ea20008000c00 */
[----:B------:R-:W-:Y:S02]  /*25d0*/  UIADD3 UR4, UPT, UPT, UR31, 0xd8, URZ ;  /* 0x000000d81f047890 */ /* 0x000fe4000fffe0ff */
[----:B------:R-:W-:Y:S01]  /*25e0*/  UISETP.GE.AND UP0, UPT, UR39, 0x1, UPT ;  /* 0x000000012700788c */ /* 0x000fe2000bf06270 */
[----:B------:R-:W-:Y:S01]  /*25f0*/  @!PT LDS RZ, [RZ] ;  /* 0x00000000fffff984 */ /* 0x000fe20000000800 */
[----:B------:R-:W-:Y:S01]  /*2600*/  @!PT LDS RZ, [RZ] ;  /* 0x00000000fffff984 */ /* 0x000fe20000000800 */
[----:B------:R-:W-:Y:S01]  /*2610*/  @!PT LDS RZ, [RZ] ;  /* 0x00000000fffff984 */ /* 0x000fe20000000800 */
[----:B------:R-:W-:Y:S01]  /*2620*/  @!PT LDS RZ, [RZ] ;  /* 0x00000000fffff984 */ /* 0x000fe20000000800 */
[----:B------:R3:W-:Y:S06]  /*2630*/  MEMBAR.ALL.CTA ;  /* 0x0000000000007992 */ /* 0x0007ec0000008000 */
[----:B---3--:R-:W3:Y:S01]  /*2640*/  FENCE.VIEW.ASYNC.S ;  /* 0x00000000000073c6 */ /* 0x008ee20000000000 */
[----:B------:R-:W-:-:S09]  /*2650*/  UPRMT UR4, URZ, 0x654, UR4 ;  /* 0x00000654ff047896 */ /* 0x000fd20008000004 */
[----:B---3--:R-:W-:Y:S01]  /*2660*/  SYNCS.ARRIVE.TRANS64.RED.A1T0 RZ, [UR4], RZ ;  /* 0x000000ffffff79a7 */ /* 0x008fe20008100404 */
[----:B--2---:R-:W-:-:S13]  /*2670*/  LOP3.LUT P0, RZ, R6, 0x1, RZ, 0xc0, !PT ;  /* 0x0000000106ff7812 */ /* 0x004fda000780c0ff */
[----:B------:R-:W-:Y:S01]  /*2680*/  VOTEU.ANY UP1, P0 ;  /* 0x0000000000ff7886 */ /* 0x000fe20000020100 */
[----:B------:R-:W-:-:S13]  /*2690*/  PLOP3.LUT P0, PT, PT, PT, UP1, 0x80, 0x8 ;  /* 0x000000000008781c */ /* 0x000fda0003f0f018 */
[----:B-1----:R-:W-:Y:S02]  /*26a0*/  @P0 MOV R0, R4 ;  /* 0x0000000400000202 */ /* 0x002fe40000000f00 */
[----:B------:R-:W-:Y:S02]  /*26b0*/  @P0 LOP3.LUT R4, R5, 0xffff, RZ, 0xc0, !PT ;  /* 0x0000ffff05040812 */ /* 0x000fe400078ec0ff */
[----:B------:R-:W-:Y:S02]  /*26c0*/  @P0 R2UR UR6, R0 ;  /* 0x00000000000602ca */ /* 0x000fe400000e0000 */
[----:B------:R-:W-:-:S11]  /*26d0*/  @P0 R2UR UR5, R4 ;  /* 0x00000000040502ca */ /* 0x000fd600000e0000 */
[----:B------:R-:W-:Y:S02]  /*26e0*/  @UP1 UMOV UR48, UR6 ;  /* 0x0000000600301c82 */ /* 0x000fe40008000000 */
[----:B------:R-:W-:Y:S01]  /*26f0*/  @UP1 UMOV UR47, UR5 ;  /* 0x00000005002f1c82 */ /* 0x000fe20008000000 */
[----:B------:R-:W-:Y:S05]  /*2700*/  BRA.U !UP0, `(.L_x_37) ;  /* 0x0000000108d47547 */ /* 0x000fea000b800000 */
[----:B------:R-:W1:Y:S01]  /*2710*/  LDCU.128 UR16, c[0x0][0xb10] ;  /* 0x00016200ff1077ac */ /* 0x000e620008000c00 */
[----:B------:R-:W2:Y:S01]  /*2720*/  LDCU UR21, c[0x0][0xb20] ;  /* 0x00016400ff1577ac */ /* 0x000ea20008000800 */
[----:B------:R-:W3:Y:S01]  /*2730*/  LDCU UR20, c[0x0][0xb0c] ;  /* 0x00016180ff1477ac */ /* 0x000ee20008000800 */
[----:B------:R-:W4:Y:S01]  /*2740*/  LDCU.64 UR8, c[0x0][0xb28] ;  /* 0x00016500ff0877ac */ /* 0x000f220008000a00 */
[----:B------:R-:W-:Y:S02]  /*2750*/  UISETP.NE.AND UP3, UPT, UR39, 0x1, UPT ;  /* 0x000000012700788c */ /* 0x000fe4000bf65270 */
[----:B-1----:R-:W-:Y:S02]  /*2760*/  UIMAD.WIDE.U32 UR4, UR53, UR19, URZ ;  /* 0x00000013350472a5 */ /* 0x002fe4000f8e00ff */
[----:B------:R-:W-:Y:S02]  /*2770*/  UIMAD.WIDE.U32 UR6, UR54, UR16, URZ ;  /* 0x00000010360672a5 */ /* 0x000fe4000f8e00ff */
[----:B------:R-:W-:-:S02]  /*2780*/  UISETP.NE.AND UP0, UPT, UR18, 0x1, UPT ;  /* 0x000000011200788c */ /* 0x000fc4000bf05270 */
[----:B------:R-:W-:Y:S01]  /*2790*/  UIMAD.WIDE.U32 UR14, UR47, UR19, URZ ;  /* 0x000000132f0e72a5 */ /* 0x000fe2000f8e00ff */
[----:B------:R-:W-:Y:S01]  /*27a0*/  UMOV UR4, UR5 ;  /* 0x0000000500047c82 */ /* 0x000fe20008000000 */
[----:B---3--:R-:W-:Y:S02]  /*27b0*/  UISETP.NE.AND UP2, UPT, UR20, 0x1, UPT ;  /* 0x000000011400788c */ /* 0x008fe4000bf45270 */
[----:B--2---:R-:W-:Y:S02]  /*27c0*/  USHF.R.U32.HI UR5, URZ, UR21, UR4 ;  /* 0x00000015ff057299 */ /* 0x004fe40008011604 */
[----:B------:R-:W-:Y:S01]  /*27d0*/  UIMAD.WIDE.U32 UR12, UR48, UR16, URZ ;  /* 0x00000010300c72a5 */ /* 0x000fe2000f8e00ff */
[----:B------:R-:W-:Y:S01]  /*27e0*/  UMOV UR4, UR7 ;  /* 0x0000000700047c82 */ /* 0x000fe20008000000 */
[----:B------:R-:W-:Y:S02]  /*27f0*/  USEL UR5, UR53, UR5, !UP0 ;  /* 0x0000000535057287 */ /* 0x000fe4000c000000 */
[----:B------:R-:W-:-:S02]  /*2800*/  USHF.R.U32.HI UR4, URZ, UR17, UR4 ;  /* 0x00000011ff047299 */ /* 0x000fc40008011604 */
[----:B----4-:R-:W-:Y:S02]  /*2810*/  UIMAD.WIDE.U32 UR10, UR5, UR8, URZ ;  /* 0x00000008050a72a5 */ /* 0x010fe4000f8e00ff */
[----:B------:R-:W-:Y:S01]  /*2820*/  USEL UR6, UR54, UR4, !UP2 ;  /* 0x0000000436067287 */ /* 0x000fe2000d000000 */
[----:B------:R-:W-:Y:S02]  /*2830*/  UMOV UR12, UR13 ;  /* 0x0000000d000c7c82 */ /* 0x000fe40008000000 */
[----:B------:R-:W-:Y:S01]  /*2840*/  UMOV UR4, UR15 ;  /* 0x0000000f00047c82 */ /* 0x000fe20008000000 */
[----:B------:R-:W-:Y:S01]  /*2850*/  UIMAD.WIDE.U32 UR14, UR6, UR8, URZ ;  /* 0x00000008060e72a5 */ /* 0x000fe2000f8e00ff */
[----:B------:R-:W-:Y:S01]  /*2860*/  UMOV UR10, UR11 ;  /* 0x0000000b000a7c82 */ /* 0x000fe20008000000 */
[----:B------:R-:W-:Y:S02]  /*2870*/  USHF.R.U32.HI UR4, URZ, UR21, UR4 ;  /* 0x00000015ff047299 */ /* 0x000fe40008011604 */
[----:B------:R-:W-:-:S03]  /*2880*/  @UP3 USHF.R.U32.HI UR5, URZ, UR9, UR10 ;  /* 0x00000009ff053299 */ /* 0x000fc6000801160a */
[----:B------:R-:W-:Y:S01]  /*2890*/  UMOV UR14, UR15 ;  /* 0x0000000f000e7c82 */ /* 0x000fe20008000000 */
[----:B------:R-:W-:Y:S02]  /*28a0*/  USHF.R.U32.HI UR17, URZ, UR17, UR12 ;  /* 0x00000011ff117299 */ /* 0x000fe4000801160c */
[----:B------:R-:W-:Y:S02]  /*28b0*/  USEL UR4, UR47, UR4, !UP0 ;  /* 0x000000042f047287 */ /* 0x000fe4000c000000 */
[----:B------:R-:W-:Y:S02]  /*28c0*/  @UP3 USHF.R.U32.HI UR6, URZ, UR9, UR14 ;  /* 0x00000009ff063299 */ /* 0x000fe4000801160e */
[----:B------:R-:W-:Y:S02]  /*28d0*/  UIMAD UR7, UR39, UR5, URZ ;  /* 0x00000005270772a4 */ /* 0x000fe4000f8e02ff */
[----:B------:R-:W-:Y:S02]  /*28e0*/  USEL UR5, UR48, UR17, !UP2 ;  /* 0x0000001130057287 */ /* 0x000fe4000d000000 */
[----:B------:R-:W-:-:S02]  /*28f0*/  UIMAD UR12, UR39, UR6, URZ ;  /* 0x00000006270c72a4 */ /* 0x000fc4000f8e02ff */
[----:B------:R-:W-:Y:S02]  /*2900*/  UISETP.GE.AND UP0, UPT, UR4, UR7, UPT ;  /* 0x000000070400728c */ /* 0x000fe4000bf06270 */
[----:B------:R-:W-:Y:S02]  /*2910*/  UIMAD.WIDE.U32 UR10, UR4, UR8, URZ ;  /* 0x00000008040a72a5 */ /* 0x000fe4000f8e00ff */
[----:B------:R-:W-:Y:S02]  /*2920*/  UISETP.GE.OR UP0, UPT, UR5, UR12, UP0 ;  /* 0x0000000c0500728c */ /* 0x000fe40008706670 */
[----:B------:R-:W-:Y:S02]  /*2930*/  UIMAD.WIDE.U32 UR12, UR5, UR8, URZ ;  /* 0x00000008050c72a5 */ /* 0x000fe4000f8e00ff */
[----:B------:R-:W-:Y:S01]  /*2940*/  UIADD3 UR10, UPT, UPT, -UR4, URZ, URZ ;  /* 0x000000ff040a7290 */ /* 0x000fe2000fffe1ff */
[----:B------:R-:W-:Y:S01]  /*2950*/  UMOV UR8, UR11 ;  /* 0x0000000b00087c82 */ /* 0x000fe20008000000 */
[----:B------:R-:W-:-:S02]  /*2960*/  UIADD3 UR11, UPT, UPT, -UR5, URZ, URZ ;  /* 0x000000ff050b7290 */ /* 0x000fc4000fffe1ff */
[----:B------:R-:W-:-:S03]  /*2970*/  USHF.R.U32.HI UR8, URZ, UR9, UR8 ;  /* 0x00000009ff087299 */ /* 0x000fc60008011608 */
[----:B------:R-:W-:Y:S01]  /*2980*/  @!UP0 UMOV UR7, UR13 ;  /* 0x0000000d00078c82 */ /* 0x000fe20008000000 */
[----:B------:R-:W-:Y:S02]  /*2990*/  UIMAD UR10, UR18, UR10, UR47 ;  /* 0x0000000a120a72a4 */ /* 0x000fe4000f8e022f */
[----:B------:R-:W-:Y:S02]  /*29a0*/  USEL UR8, UR4, UR8, !UP3 ;  /* 0x0000000804087287 */ /* 0x000fe4000d800000 */
[----:B------:R-:W-:Y:S02]  /*29b0*/  @!UP0 USHF.R.U32.HI UR7, URZ, UR9, UR7 ;  /* 0x00000009ff078299 */ /* 0x000fe40008011607 */
[----:B------:R-:W-:Y:S02]  /*29c0*/  UIADD3 UR9, UPT, UPT, -UR8, URZ, URZ ;  /* 0x000000ff08097290 */ /* 0x000fe4000fffe1ff */
[----:B------:R-:W-:Y:S02]  /*29d0*/  @!UP0 USEL UR7, UR5, UR7, !UP3 ;  /* 0x0000000705078287 */ /* 0x000fe4000d800000 */
[----:B------:R-:W-:-:S02]  /*29e0*/  UIMAD UR9, UR39, UR9, UR4 ;  /* 0x00000009270972a4 */ /* 0x000fc4000f8e0204 */
[----:B------:R-:W-:Y:S02]  /*29f0*/  @!UP0 UIADD3 UR8, UPT, UPT, UR8, -UR7, URZ ;  /* 0x8000000708088290 */ /* 0x000fe4000fffe0ff */
[----:B------:R-:W-:Y:S02]  /*2a00*/  @!UP0 UIMAD UR7, UR9, UR6, UR7 ;  /* 0x00000006090782a4 */ /* 0x000fe4000f8e0207 */
[----:B------:R-:W-:Y:S02]  /*2a10*/  @!UP0 UIMAD UR4, UR39, UR8, UR5 ;  /* 0x00000008270482a4 */ /* 0x000fe4000f8e0205 */
[----:B------:R-:W-:Y:S02]  /*2a20*/  UIMAD UR6, UR20, UR11, UR48 ;  /* 0x0000000b140672a4 */ /* 0x000fe4000f8e0230 */
[----:B------:R-:W-:Y:S01]  /*2a30*/  UIMAD UR47, UR4, UR18, UR10 ;  /* 0x00000012042f72a4 */ /* 0x000fe2000f8e020a */
[----:B------:R-:W-:Y:S02]  /*2a40*/  @!UP0 UMOV UR5, UR7 ;  /* 0x0000000700058c82 */ /* 0x000fe40008000000 */
[----:B------:R-:W-:-:S12]  /*2a50*/  UIMAD UR48, UR5, UR20, UR6 ;  /* 0x00000014053072a4 */ /* 0x000fd8000f8e0206 */
.L_x_37:
[----:B------:R-:W1:Y:S02]  /*2a60*/  LDCU UR4, c[0x0][0xb30] ;  /* 0x00016600ff0477ac */ /* 0x000e640008000800 */
[----:B-1----:R-:W-:-:S09]  /*2a70*/  UISETP.NE.AND UP0, UPT, UR4, 0x1, UPT ;  /* 0x000000010400788c */ /* 0x002fd2000bf05270 */
[----:B------:R-:W-:Y:S05]  /*2a80*/  BRA.U UP0, `(.L_x_38) ;  /* 0x0000000100447547 */ /* 0x000fea000b800000 */
[----:B------:R-:W1:Y:S01]  /*2a90*/  LDCU.128 UR8, c[0x0][0xb10] ;  /* 0x00016200ff0877ac */ /* 0x000e620008000c00 */
[----:B------:R-:W2:Y:S01]  /*2aa0*/  LDCU UR12, c[0x0][0xb0c] ;  /* 0x00016180ff0c77ac */ /* 0x000ea20008000800 */
[----:B------:R-:W3:Y:S01]  /*2ab0*/  LDCU UR13, c[0x0][0xb20] ;  /* 0x00016400ff0d77ac */ /* 0x000ee20008000800 */
[----:B-1----:R-:W-:Y:S02]  /*2ac0*/  UIMAD.WIDE.U32 UR6, UR48, UR8, URZ ;  /* 0x00000008300672a5 */ /* 0x002fe4000f8e00ff */
[----:B------:R-:W-:Y:S02]  /*2ad0*/  UIMAD.WIDE.U32 UR4, UR47, UR11, URZ ;  /* 0x0000000b2f0472a5 */ /* 0x000fe4000f8e00ff */
[----:B--2---:R-:W-:Y:S02]  /*2ae0*/  UISETP.NE.AND UP2, UPT, UR12, 0x1, UPT ;  /* 0x000000010c00788c */ /* 0x004fe4000bf45270 */
[----:B------:R-:W-:Y:S01]  /*2af0*/  UISETP.NE.AND UP0, UPT, UR10, 0x1, UPT ;  /* 0x000000010a00788c */ /* 0x000fe2000bf05270 */
[----:B------:R-:W-:-:S02]  /*2b00*/  UMOV UR6, UR7 ;  /* 0x0000000700067c82 */ /* 0x000fc40008000000 */
[----:B------:R-:W-:Y:S01]  /*2b10*/  UMOV UR4, UR5 ;  /* 0x0000000500047c82 */ /* 0x000fe20008000000 */
[----:B------:R-:W-:Y:S02]  /*2b20*/  USHF.R.U32.HI UR6, URZ, UR9, UR6 ;  /* 0x00000009ff067299 */ /* 0x000fe40008011606 */
[----:B---3--:R-:W-:Y:S02]  /*2b30*/  USHF.R.U32.HI UR4, URZ, UR13, UR4 ;  /* 0x0000000dff047299 */ /* 0x008fe40008011604 */
[----:B------:R-:W-:Y:S02]  /*2b40*/  USEL UR5, UR48, UR6, !UP2 ;  /* 0x0000000630057287 */ /* 0x000fe4000d000000 */
[----:B------:R-:W-:-:S04]  /*2b50*/  USEL UR4, UR47, UR4, !UP0 ;  /* 0x000000042f047287 */ /* 0x000fc8000c000000 */
[----:B------:R-:W-:Y:S02]  /*2b60*/  UIADD3 UR6, UPT, UPT, UR5, -UR4, URZ ;  /* 0x8000000405067290 */ /* 0x000fe4000fffe0ff */
[----:B------:R-:W-:Y:S02]  /*2b70*/  UIADD3 UR4, UPT, UPT, -UR5, UR4, URZ ;  /* 0x0000000405047290 */ /* 0x000fe4000fffe1ff */
[----:B------:R-:W-:Y:S02]  /*2b80*/  UIMAD UR47, UR6, UR10, UR47 ;  /* 0x0000000a062f72a4 */ /* 0x000fe4000f8e022f */
[----:B------:R-:W-:-:S12]  /*2b90*/  UIMAD UR48, UR4, UR12, UR48 ;  /* 0x0000000c043072a4 */ /* 0x000fd8000f8e0230 */
.L_x_38:
[----:B------:R-:W-:Y:S01]  /*2ba0*/  R2UR UR5, R67 ;  /* 0x00000000430572ca */ /* 0x000fe200000e0000 */
[----:B------:R-:W-:Y:S01]  /*2bb0*/  UMOV UR35, UR41 ;  /* 0x0000002900237c82 */ /* 0x000fe20008000000 */
[----:B------:R-:W-:Y:S02]  /*2bc0*/  R2UR UR4, R66 ;  /* 0x00000000420472ca */ /* 0x000fe400000e0000 */
[----:B------:R-:W-:Y:S02]  /*2bd0*/  PLOP3.LUT P1, PT, PT, PT, PT, 0x80, 0x8 ;  /* 0x000000000008781c */ /* 0x000fe40003f2f070 */
[----:B------:R-:W-:-:S07]  /*2be0*/  LOP3.LUT R2, R2, 0x1, RZ, 0x3c, !PT ;  /* 0x0000000102027812 */ /* 0x000fce00078e3cff */
[----:B------:R-:W-:Y:S02]  /*2bf0*/  UIADD3 UR51, UPT, UPT, UR48, UR5, URZ ;  /* 0x0000000530337290 */ /* 0x000fe4000fffe0ff */
[----:B------:R-:W-:Y:S01]  /*2c00*/  UIADD3 UR21, UPT, UPT, UR47, UR4, URZ ;  /* 0x000000042f157290 */ /* 0x000fe2000fffe0ff */
[----:B------:R-:W-:Y:S11]  /*2c10*/  BRA.U UP1, `(.L_x_39) ;  /* 0xffffffed01047547 */ /* 0x000ff6000b83ffff */
[----:B------:R-:W-:Y:S01]  /*2c20*/  UIADD3 UR31, UPT, UPT, UR31, 0x40, URZ ;  /* 0x000000401f1f7890 */ /* 0x000fe2000fffe0ff */
[----:B------:R-:W-:-:S03]  /*2c30*/  MOV R2, UR30 ;  /* 0x0000001e00027c02 */ /* 0x000fc60008000f00 */
[----:B------:R-:W-:Y:S01]  /*2c40*/  ULEA UR4, UR34, UR31, 0x3 ;  /* 0x0000001f22047291 */ /* 0x000fe2000f8e18ff */
[----:B------:R-:W-:-:S08]  /*2c50*/  SHF.L.U32 R2, R2, 0x1f, RZ ;  /* 0x0000001f02027819 */ /* 0x000fd000000006ff */
[----:B------:R-:W1:Y:S02]  /*2c60*/  SYNCS.PHASECHK.TRANS64.TRYWAIT P0, [UR4], R2 ;  /* 0x00000002ff0075a7 */ /* 0x000e640008001104 */
[----:B-1----:R-:W-:Y:S05]  /*2c70*/  @!P0 BRA `(.L_x_40) ;  /* 0x0000009400788947 */ /* 0x002fea0003800000 */
.L_x_187:
[----:B------:R-:W-:-:S04]  /*2c80*/  UIADD3 UR4, UPT, UPT, UR34, 0x1, URZ ;  /* 0x0000000122047890 */ /* 0x000fc8000fffe0ff */
[----:B------:R-:W-:-:S04]  /*2c90*/  UISETP.NE.AND UP0, UPT, UR4, 0x8, UPT ;  /* 0x000000080400788c */ /* 0x000fc8000bf05270 */
[----:B------:R-:W-:Y:S02]  /*2ca0*/  USEL UR5, URZ, 0x1, UP0 ;  /* 0x00000001ff057887 */ /* 0x000fe40008000000 */
[----:B------:R-:W-:Y:S02]  /*2cb0*/  USEL UR4, UR4, URZ, UP0 ;  /* 0x000000ff04047287 */ /* 0x000fe40008000000 */
[----:B------:R-:W-:Y:S02]  /*2cc0*/  ULOP3.LUT UR6, UR30, UR5, URZ, 0x3c, !UPT ;  /* 0x000000051e067292 */ /* 0x000fe4000f8e3cff */
[----:B------:R-:W-:-:S04]  /*2cd0*/  ULEA UR5, UR4, UR31, 0x3 ;  /* 0x0000001f04057291 */ /* 0x000fc8000f8e18ff */
[----:B-1----:R-:W-:-:S04]  /*2ce0*/  MOV R2, UR6 ;  /* 0x0000000600027c02 */ /* 0x002fc80008000f00 */
[----:B------:R-:W-:-:S04]  /*2cf0*/  SHF.L.U32 R2, R2, 0x1f, RZ ;  /* 0x0000001f02027819 */ /* 0x000fc800000006ff */
[----:B------:R-:W1:Y:S02]  /*2d00*/  SYNCS.PHASECHK.TRANS64.TRYWAIT P0, [UR5], R2 ;  /* 0x00000002ff0075a7 */ /* 0x000e640008001105 */
[----:B-1----:R-:W-:Y:S05]  /*2d10*/  @!P0 BRA `(.L_x_41) ;  /* 0x0000009400688947 */ /* 0x002fea0003800000 */
.L_x_189:
        /* <DEDUP_REMOVED lines=10> */
.L_x_191:
        /* <DEDUP_REMOVED lines=10> */
.L_x_193:
        /* <DEDUP_REMOVED lines=10> */
.L_x_195:
        /* <DEDUP_REMOVED lines=10> */
.L_x_197:
        /* <DEDUP_REMOVED lines=10> */
.L_x_199:
[----:B------:R-:W-:-:S04]  /*3040*/  UIADD3 UR4, UPT, UPT, UR4, 0x1, URZ ;  /* 0x0000000104047890 */ /* 0x000fc8000fffe0ff */
[----:B------:R-:W-:-:S04]  /*3050*/  UISETP.NE.AND UP0, UPT, UR4, 0x8, UPT ;  /* 0x000000080400788c */ /* 0x000fc8000bf05270 */
[----:B------:R-:W-:Y:S02]  /*3060*/  USEL UR5, URZ, 0x1, UP0 ;  /* 0x00000001ff057887 */ /* 0x000fe40008000000 */
[----:B------:R-:W-:Y:S02]  /*3070*/  USEL UR4, UR4, URZ, UP0 ;  /* 0x000000ff04047287 */ /* 0x000fe40008000000 */
[----:B------:R-:W-:Y:S02]  /*3080*/  ULOP3.LUT UR5, UR6, UR5, URZ, 0x3c, !UPT ;  /* 0x0000000506057292 */ /* 0x000fe4000f8e3cff */
[----:B------:R-:W-:-:S04]  /*3090*/  ULEA UR4, UR4, UR31, 0x3 ;  /* 0x0000001f04047291 */ /* 0x000fc8000f8e18ff */
[----:B-1----:R-:W-:Y:S02]  /*30a0*/  IMAD.U32 R2, RZ, RZ, UR5 ;  /* 0x00000005ff027e24 */ /* 0x002fe4000f8e00ff */
[----:B------:R-:W-:-:S03]  /*30b0*/  MOV R0, UR4 ;  /* 0x0000000400007c02 */ /* 0x000fc60008000f00 */
[----:B------:R-:W-:-:S07]  /*30c0*/  SHF.L.U32 R2, R2, 0x1f, RZ ;  /* 0x0000001f02027819 */ /* 0x000fce00000006ff */
.L_x_47:
[----:B-1----:R1:W2:Y:S02]  /*30d0*/  SYNCS.PHASECHK.TRANS64.TRYWAIT P0, [R0+URZ], R2 ;  /* 0x00000002000075a7 */ /* 0x0022a400080011ff */
[----:B--2---:R-:W-:Y:S05]  /*30e0*/  @!P0 NANOSLEEP.SYNCS 0x989680 ;  /* 0x009896800000895d */ /* 0x004fea0003900000 */
[----:B------:R-:W2:Y:S02]  /*30f0*/  @!P0 SYNCS.PHASECHK.TRANS64 P0, [R0+URZ], R2 ;  /* 0x00000002000085a7 */ /* 0x000ea400080010ff */
[----:B--2---:R-:W-:Y:S05]  /*3100*/  @P0 EXIT ;  /* 0x000000000000094d */ /* 0x004fea0003800000 */
[----:B------:R-:W-:Y:S05]  /*3110*/  BRA `(.L_x_47) ;  /* 0xfffffffc00ec7947 */ /* 0x000fea000383ffff */
.L_x_21:
[----:B------:R-:W2:Y:S02]  /*3120*/  S2UR UR4, SR_CgaCtaId ;  /* 0x00000000000479c3 */ /* 0x000ea40000008800 */
[----:B--2---:R-:W-:-:S04]  /*3130*/  UISETP.NE.AND UP0, UPT, UR4, URZ, UPT ;  /* 0x000000ff0400728c */ /* 0x004fc8000bf05270 */
[----:B------:R-:W-:-:S09]  /*3140*/  UISETP.NE.OR UP0, UPT, UR18, 0x1, UP0 ;  /* 0x000000011200788c */ /* 0x000fd20008705670 */
[----:B------:R-:W-:Y:S05]  /*3150*/  BRA.U UP0, `(.L_x_48) ;  /* 0x0000000100b47547 */ /* 0x000fea000b800000 */
[----:B------:R-:W2:Y:S01]  /*3160*/  S2UR UR5, SR_CgaCtaId ;  /* 0x00000000000579c3 */ /* 0x000ea20000008800 */
[----:B------:R-:W-:Y:S01]  /*3170*/  UMOV UR4, 0x400 ;  /* 0x0000040000047882 */ /* 0x000fe20000000000 */
[----:B------:R-:W-:Y:S01]  /*3180*/  HFMA2 R2, -RZ, RZ, 0, 5.9604644775390625e-08 ;  /* 0x00000001ff027431 */ /* 0x000fe200000001ff */
[----:B------:R-:W-:Y:S01]  /*3190*/  ISETP.GE.U32.AND P0, PT, R3, 0x2, PT ;  /* 0x000000020300780c */ /* 0x000fe20003f06070 */
[----:B------:R-:W-:Y:S01]  /*31a0*/  IMAD.MOV.U32 R8, RZ, RZ, RZ ;  /* 0x000000ffff087224 */ /* 0x000fe200078e00ff */
[----:B--2---:R-:W-:-:S04]  /*31b0*/  ULEA UR4, UR5, UR4, 0x18 ;  /* 0x0000000405047291 */ /* 0x004fc8000f8ec0ff */
[----:B------:R-:W-:Y:S02]  /*31c0*/  UIADD3 UR5, UPT, UPT, UR4, 0xd8, URZ ;  /* 0x000000d804057890 */ /* 0x000fe4000fffe0ff */
[----:B------:R-:W-:Y:S02]  /*31d0*/  UIADD3 UR8, UPT, UPT, UR4, 0xd0, URZ ;  /* 0x000000d004087890 */ /* 0x000fe4000fffe0ff */
[----:B------:R-:W-:-:S12]  /*31e0*/  UPRMT UR5, URZ, 0x654, UR5 ;  /* 0x00000654ff057896 */ /* 0x000fd80008000005 */
.L_x_51:
[----:B------:R-:W-:Y:S01]  /*31f0*/  SHF.L.U32 R6, R2, 0x1f, RZ ;  /* 0x0000001f02067819 */ /* 0x000fe200000006ff */
[----:B------:R-:W-:Y:S02]  /*3200*/  IMAD.U32 R4, RZ, RZ, UR8 ;  /* 0x00000008ff047e24 */ /* 0x000fe4000f8e00ff */
[----:B------:R-:W-:Y:S01]  /*3210*/  @!P0 IMAD.MOV.U32 R5, RZ, RZ, 0x10 ;  /* 0x00000010ff058424 */ /* 0x000fe200078e00ff */
[----:B------:R-:W2:Y:S02]  /*3220*/  SYNCS.PHASECHK.TRANS64.TRYWAIT P1, [UR4+0xd8], R6 ;  /* 0x0000d806ff0075a7 */ /* 0x000ea40008021104 */
[----:B------:R-:W-:-:S04]  /*3230*/  PRMT R4, R3, 0x654, R4 ;  /* 0x0000065403047816 */ /* 0x000fc80000000004 */
[----:B------:R-:W-:Y:S01]  /*3240*/  SEL R0, R4, R0, !P0 ;  /* 0x0000000004007207 */ /* 0x000fe20004000000 */
[----:B--2---:R-:W-:Y:S06]  /*3250*/  @!P1 BRA `(.L_x_49) ;  /* 0x0000009000a89947 */ /* 0x004fec0003800000 */
.L_x_201:
[----:B------:R-:W-:Y:S01]  /*3260*/  UIADD3 UR6, UPT, UPT, UR4, 0x110, URZ ;  /* 0x0000011004067890 */ /* 0x000fe2000fffe0ff */
[----:B------:R3:W-:Y:S01]  /*3270*/  @!P0 SYNCS.ARRIVE.TRANS64.RED RZ, [R0+URZ], R5 ;  /* 0x0000000500ff89a7 */ /* 0x0007e200080004ff */
[----:B------:R-:W-:Y:S01]  /*3280*/  UIADD3 UR7, UPT, UPT, UR4, 0xd0, URZ ;  /* 0x000000d004077890 */ /* 0x000fe2000fffe0ff */
[----:B------:R-:W-:-:S08]  /*3290*/  LOP3.LUT R2, R2, 0x1, RZ, 0x3c, !PT ;  /* 0x0000000102027812 */ /* 0x000fd000078e3cff */
[----:B------:R-:W-:Y:S06]  /*32a0*/  UGETNEXTWORKID.BROADCAST [UR6], [UR7] ;  /* 0x00000000060073ca */ /* 0x000fec0008000100 */
[----:B---3--:R-:W-:-:S04]  /*32b0*/  SHF.L.U32 R5, R8, 0x1f, RZ ;  /* 0x0000001f08057819 */ /* 0x008fc800000006ff */
[----:B------:R-:W3:Y:S02]  /*32c0*/  SYNCS.PHASECHK.TRANS64.TRYWAIT P1, [UR4+0xd0], R5 ;  /* 0x0000d005ff0075a7 */ /* 0x000ee40008021104 */
[----:B---3--:R-:W-:Y:S05]  /*32d0*/  @!P1 BRA `(.L_x_50) ;  /* 0x0000009000a09947 */ /* 0x008fea0003800000 */
.L_x_203:
[----:B--2---:R-:W2:Y:S01]  /*32e0*/  LDS.128 R4, [UR4+0x110] ;  /* 0x00011004ff047984 */ /* 0x004ea20008000c00 */
[----:B------:R-:W-:Y:S01]  /*32f0*/  LOP3.LUT R8, R8, 0x1, RZ, 0x3c, !PT ;  /* 0x0000000108087812 */ /* 0x000fe200078e3cff */
[----:B------:R-:W-:Y:S01]  /*3300*/  @!PT LDS RZ, [RZ] ;  /* 0x00000000fffff984 */ /* 0x000fe20000000800 */
[----:B------:R-:W-:Y:S01]  /*3310*/  @!PT LDS RZ, [RZ] ;  /* 0x00000000fffff984 */ /* 0x000fe20000000800 */
[----:B------:R-:W-:Y:S01]  /*3320*/  @!PT LDS RZ, [RZ] ;  /* 0x00000000fffff984 */ /* 0x000fe20000000800 */
[----:B------:R-:W-:Y:S01]  /*3330*/  @!PT LDS RZ, [RZ] ;  /* 0x00000000fffff984 */ /* 0x000fe20000000800 */
[----:B------:R3:W-:Y:S06]  /*3340*/  MEMBAR.ALL.CTA ;  /* 0x0000000000007992 */ /* 0x0007ec0000008000 */
[----:B---3--:R-:W3:Y:S02]  /*3350*/  FENCE.VIEW.ASYNC.S ;  /* 0x00000000000073c6 */ /* 0x008ee40000000000 */
[----:B---3--:R-:W-:Y:S01]  /*3360*/  SYNCS.ARRIVE.TRANS64.RED.A1T0 RZ, [UR5], RZ ;  /* 0x000000ffffff79a7 */ /* 0x008fe20008100405 */
[----:B--2---:R-:W-:-:S13]  /*3370*/  LOP3.LUT P1, RZ, R6, 0x1, RZ, 0xc0, !PT ;  /* 0x0000000106ff7812 */ /* 0x004fda000782c0ff */
[----:B------:R-:W-:Y:S05]  /*3380*/  @P1 BRA `(.L_x_51) ;  /* 0xfffffffc00981947 */ /* 0x000fea000383ffff */
[----:B------:R-:W-:-:S04]  /*3390*/  SHF.L.U32 R0, R2, 0x1f, RZ ;  /* 0x0000001f02007819 */ /* 0x000fc800000006ff */
[----:B------:R-:W2:Y:S02]  /*33a0*/  SYNCS.PHASECHK.TRANS64 P0, [UR4+0xd8], R0 ;  /* 0x0000d800ff0075a7 */ /* 0x000ea40008001004 */
[----:B-12---:R-:W-:Y:S05]  /*33b0*/  @P0 EXIT ;  /* 0x000000000000094d */ /* 0x006fea0003800000 */
[----:B------:R-:W-:-:S07]  /*33c0*/  MOV R0, UR4 ;  /* 0x0000000400007c02 */ /* 0x000fce0008000f00 */
.L_x_52:
[----:B-1----:R-:W-:-:S04]  /*33d0*/  SHF.L.U32 R3, R2, 0x1f, RZ ;  /* 0x0000001f02037819 */ /* 0x002fc800000006ff */
[----:B------:R1:W2:Y:S03]  /*33e0*/  SYNCS.PHASECHK.TRANS64.TRYWAIT P0, [R0+URZ+0xd8], R3 ;  /* 0x0000d803000075a7 */ /* 0x0002a600080011ff */
[----:B--2---:R-:W-:Y:S05]  /*33f0*/  @!P0 NANOSLEEP.SYNCS 0x989680 ;  /* 0x009896800000895d */ /* 0x004fea0003900000 */
[----:B------:R-:W2:Y:S02]  /*3400*/  @!P0 SYNCS.PHASECHK.TRANS64 P0, [R0+URZ+0xd8], R3 ;  /* 0x0000d803000085a7 */ /* 0x000ea400080010ff */
[----:B--2---:R-:W-:Y:S05]  /*3410*/  @P0 EXIT ;  /* 0x000000000000094d */ /* 0x004fea0003800000 */
[----:B------:R-:W-:Y:S05]  /*3420*/  BRA `(.L_x_52) ;  /* 0xfffffffc00e87947 */ /* 0x000fea000383ffff */
.L_x_48:
[----:B------:R-:W-:Y:S05]  /*3430*/  BRA.U UP4, `(.L_x_53) ;  /* 0x0000001104a47547 */ /* 0x000fea000b800000 */
[----:B------:R-:W2:Y:S01]  /*3440*/  S2UR UR4, SR_CgaCtaId ;  /* 0x00000000000479c3 */ /* 0x000ea20000008800 */
[----:B------:R-:W-:Y:S01]  /*3450*/  UMOV UR5, 0x40 ;  /* 0x0000004000057882 */ /* 0x000fe20000000000 */
[----:B------:R-:W-:Y:S01]  /*3460*/  NOP ;  /* 0x0000000000007918 */ /* 0x000fe20000000000 */
[----:B------:R-:W-:Y:S01]  /*3470*/  UMOV UR6, 0x400 ;  /* 0x0000040000067882 */ /* 0x000fe20000000000 */
[----:B--2---:R-:W-:Y:S02]  /*3480*/  ULEA UR5, UR4, UR5, 0x18 ;  /* 0x0000000504057291 */ /* 0x004fe4000f8ec0ff */
[----:B------:R-:W-:-:S07]  /*3490*/  ULEA UR6, UR4, UR6, 0x18 ;  /* 0x0000000604067291 */ /* 0x000fce000f8ec0ff */
[----:B------:R-:W2:Y:S02]  /*34a0*/  LDS.U8 R3, [UR5+0x1c] ;  /* 0x00001c05ff037984 */ /* 0x000ea40008000000 */
[----:B--2---:R-:W-:-:S13]  /*34b0*/  ISETP.NE.AND P0, PT, R3, RZ, PT ;  /* 0x000000ff0300720c */ /* 0x004fda0003f05270 */
[----:B------:R-:W-:Y:S05]  /*34c0*/  @P0 BRA `(.L_x_54) ;  /* 0x0000000400080947 */ /* 0x000fea0003800000 */
[----:B------:R-:W-:Y:S02]  /*34d0*/  UISETP.NE.U32.AND UP1, UPT, UR38, 0x1, UPT ;  /* 0x000000012600788c */ /* 0x000fe4000bf25070 */
[----:B------:R-:W-:-:S07]  /*34e0*/  UIADD3 UR7, UPT, UPT, UR5, 0x8, URZ ;  /* 0x0000000805077890 */ /* 0x000fce000fffe0ff */
[----:B------:R-:W-:Y:S05]  /*34f0*/  BRA.U !UP1, `(.L_x_55) ;  /* 0x00000001099c7547 */ /* 0x000fea000b800000 */
[----:B------:R-:W-:Y:S01]  /*3500*/  ELECT P0, URZ, PT ;  /* 0x0000000000ff782f */ /* 0x000fe20003800000 */
[----:B------:R-:W-:-:S12]  /*3510*/  BSSY B0, `(.L_x_55) ;  /* 0x0000025000007945 */ /* 0x000fd80003800000 */
[----:B------:R-:W-:Y:S05]  /*3520*/  @!P0 BRA `(.L_x_56) ;  /* 0x00000000008c8947 */ /* 0x000fea0003800000 */
[----:B------:R-:W-:-:S05]  /*3530*/  UMOV UR4, 0x10 ;  /* 0x0000001000047882 */ /* 0x000fca0000000000 */
[----:B------:R-:W-:Y:S04]  /*3540*/  DEPBAR.LE SB2, 0x36 ;  /* 0x0000ad800000791a */ /* 0x000fe80000000000 */
[----:B------:R-:W2:Y:S02]  /*3550*/  UTCATOMSWS.2CTA.FIND_AND_SET.ALIGN UP0, UR4, UR4 ;  /* 0x00000004000475e3 */ /* 0x000ea40008200800 */
[----:B--2---:R-:W-:Y:S01]  /*3560*/  MOV R10, UR4 ;  /* 0x00000004000a7c02 */ /* 0x004fe20008000f00 */
[----:B------:R-:W-:Y:S06]  /*3570*/  BRA.U UP0, `(.L_x_57) ;  /* 0x0000000100187547 */ /* 0x000fec000b800000 */
.L_x_58:
[----:B------:R-:W-:Y:S05]  /*3580*/  NANOSLEEP 0x64 ;  /* 0x000000640000795d */ /* 0x000fea0003800000 */
[----:B------:R-:W-:-:S05]  /*3590*/  UMOV UR4, 0x10 ;  /* 0x0000001000047882 */ /* 0x000fca0000000000 */
[----:B------:R-:W-:Y:S04]  /*35a0*/  DEPBAR.LE SB2, 0x36 ;  /* 0x0000ad800000791a */ /* 0x000fe80000000000 */
[----:B------:R-:W2:Y:S02]  /*35b0*/  UTCATOMSWS.2CTA.FIND_AND_SET.ALIGN UP0, UR4, UR4 ;  /* 0x00000004000475e3 */ /* 0x000ea40008200800 */
[----:B--2---:R-:W-:Y:S01]  /*35c0*/  MOV R10, UR4 ;  /* 0x00000004000a7c02 */ /* 0x004fe20008000f00 */
[----:B------:R-:W-:Y:S05]  /*35d0*/  BRA.U !UP0, `(.L_x_58) ;  /* 0xfffffffd08e87547 */ /* 0x000fea000b83ffff */
.L_x_57:
[----:B------:R-:W2:Y:S01]  /*35e0*/  LDS R6, [UR5+0x10] ;  /* 0x00001005ff067984 */ /* 0x000ea20008000800 */
[----:B------:R-:W-:Y:S01]  /*35f0*/  IMAD.U32 R3, RZ, RZ, UR6 ;  /* 0x00000006ff037e24 */ /* 0x000fe2000f8e00ff */
[----:B------:R-:W-:-:S03]  /*3600*/  MOV R4, UR37 ;  /* 0x0000002500047c02 */ /* 0x000fc60008000f00 */
[----:B------:R-:W-:Y:S01]  /*3610*/  VIADD R3, R3, 0x120 ;  /* 0x0000012003037836 */ /* 0x000fe20000000000 */
[----:B--2---:R-:W-:-:S04]  /*3620*/  SHF.L.U32 R6, R6, 0x1f, RZ ;  /* 0x0000001f06067819 */ /* 0x004fc800000006ff */
[----:B------:R-:W2:Y:S02]  /*3630*/  SYNCS.PHASECHK.TRANS64.TRYWAIT P0, [UR5+0x8], R6 ;  /* 0x00000806ff0075a7 */ /* 0x000ea40008001105 */
[----:B--2---:R-:W-:Y:S05]  /*3640*/  @P0 BRA `(.L_x_59) ;  /* 0x0000000000080947 */ /* 0x004fea0003800000 */
[----:B------:R-:W2:Y:S02]  /*3650*/  SYNCS.PHASECHK.TRANS64.TRYWAIT P0, [UR5+0x8], R6 ;  /* 0x00000806ff0075a7 */ /* 0x000ea40008001105 */
[----:B--2---:R-:W-:Y:S05]  /*3660*/  @!P0 BRA `(.L_x_60) ;  /* 0x0000008c00d48947 */ /* 0x004fea0003800000 */
.L_x_59:
[----:B------:R-:W-:Y:S01]  /*3670*/  PRMT R4, R4, 0x654, R3 ;  /* 0x0000065404047816 */ /* 0x000fe20000000003 */
[----:B------:R-:W-:Y:S01]  /*3680*/  HFMA2 R3, -RZ, RZ, 0, 5.9604644775390625e-08 ;  /* 0x00000001ff037431 */ /* 0x000fe200000001ff */
[----:B------:R-:W-:Y:S01]  /*3690*/  UPRMT UR4, UR37, 0x654, UR7 ;  /* 0x0000065425047896 */ /* 0x000fe20008000007 */
[----:B------:R-:W-:Y:S02]  /*36a0*/  IMAD.MOV.U32 R8, RZ, RZ, 0xffff ;  /* 0x0000ffffff087424 */ /* 0x000fe400078e00ff */
[----:B--2---:R-:W-:Y:S02]  /*36b0*/  IMAD.MOV.U32 R6, RZ, RZ, 0x4 ;  /* 0x00000004ff067424 */ /* 0x004fe400078e00ff */
[----:B------:R-:W-:Y:S01]  /*36c0*/  IMAD.SHL.U32 R9, R10, 0x20, RZ ;  /* 0x000000200a097824 */ /* 0x000fe200078e00ff */
[----:B------:R-:W-:Y:S02]  /*36d0*/  MOV R5, UR4 ;  /* 0x0000000400057c02 */ /* 0x000fe40008000f00 */
[-C--:B------:R-:W-:Y:S01]  /*36e0*/  SHF.L.U32 R8, R8, R10.reuse, RZ ;  /* 0x0000000a08087219 */ /* 0x080fe200000006ff */
[----:B------:R2:W-:Y:S01]  /*36f0*/  SYNCS.ARRIVE.TRANS64.RED RZ, [UR4], R6 ;  /* 0x00000006ffff79a7 */ /* 0x0005e20008000404 */
[----:B------:R-:W-:Y:S01]  /*3700*/  SHF.L.U32 R7, R3, R10, RZ ;  /* 0x0000000a03077219 */ /* 0x000fe200000006ff */
[----:B------:R2:W-:Y:S04]  /*3710*/  STS [UR6+0x120], R9 ;  /* 0x00012009ff007988 */ /* 0x0005e80008000806 */
[----:B------:R2:W-:Y:S04]  /*3720*/  STAS [R4.64], R10 ;  /* 0x0000000a04007dbd */ /* 0x0005e8000c0008ff */
[----:B------:R2:W-:Y:S04]  /*3730*/  ATOMS.OR RZ, [UR5+0x14], R8 ;  /* 0x00001408ffff798c */ /* 0x0005e8000b000005 */
[----:B------:R2:W-:Y:S04]  /*3740*/  ATOMS.OR RZ, [UR5+0x18], R7 ;  /* 0x00001807ffff798c */ /* 0x0005e8000b000005 */
[----:B------:R2:W-:Y:S02]  /*3750*/  ATOMS.XOR RZ, [UR5+0x10], R3 ;  /* 0x00001003ffff798c */ /* 0x0005e4000b800005 */
.L_x_56:
[----:B-1----:R-:W-:Y:S05]  /*3760*/  BSYNC B0 ;  /* 0x0000000000007941 */ /* 0x002fea0003800000 */
.L_x_55:
[----:B------:R-:W-:Y:S05]  /*3770*/  BRA.U UP1, `(.L_x_61) ;  /* 0x00000001016c7547 */ /* 0x000fea000b800000 */
[----:B------:R-:W-:-:S03]  /*3780*/  UMOV UR4, 0xffffffff ;  /* 0xffffffff00047882 */ /* 0x000fc60000000000 */
[----:B------:R-:W-:Y:S05]  /*3790*/  BRA.DIV UR4, `(.L_x_62) ;  /* 0x0000008e04a07947 */ /* 0x000fea000b800000 */
[----:B------:R-:W-:-:S13]  /*37a0*/  ELECT P6, URZ, PT ;  /* 0x0000000000ff782f */ /* 0x000fda00038c0000 */
.L_x_206:
[----:B------:R-:W-:Y:S05]  /*37b0*/  @!P6 BRA `(.L_x_61) ;  /* 0x00000000005ce947 */ /* 0x000fea0003800000 */
[----:B--2---:R-:W2:Y:S02]  /*37c0*/  LDS R4, [UR5+0x10] ;  /* 0x00001005ff047984 */ /* 0x004ea40008000800 */
[----:B--2---:R-:W-:-:S04]  /*37d0*/  SHF.L.U32 R4, R4, 0x1f, RZ ;  /* 0x0000001f04047819 */ /* 0x004fc800000006ff */
[----:B------:R-:W2:Y:S02]  /*37e0*/  SYNCS.PHASECHK.TRANS64.TRYWAIT P0, [UR5+0x8], R4 ;  /* 0x00000804ff0075a7 */ /* 0x000ea40008001105 */
[----:B--2---:R-:W-:Y:S05]  /*37f0*/  @P0 BRA `(.L_x_63) ;  /* 0x0000000000080947 */ /* 0x004fea0003800000 */
[----:B------:R-:W2:Y:S02]  /*3800*/  SYNCS.PHASECHK.TRANS64.TRYWAIT P0, [UR5+0x8], R4 ;  /* 0x00000804ff0075a7 */ /* 0x000ea40008001105 */
[----:B--2---:R-:W-:Y:S05]  /*3810*/  @!P0 BRA `(.L_x_64) ;  /* 0x0000008c00a08947 */ /* 0x004fea0003800000 */
.L_x_63:
[----:B------:R-:W3:Y:S01]  /*3820*/  LDS R6, [UR6+0x120] ;  /* 0x00012006ff067984 */ /* 0x000ee20008000800 */
[----:B--2---:R-:W-:Y:S02]  /*3830*/  HFMA2 R3, -RZ, RZ, 0, 5.9604644775390625e-08 ;  /* 0x00000001ff037431 */ /* 0x004fe400000001ff */
[----:B------:R-:W-:Y:S01]  /*3840*/  IMAD.MOV.U32 R4, RZ, RZ, 0xffff ;  /* 0x0000ffffff047424 */ /* 0x000fe200078e00ff */
[----:B------:R-:W-:Y:S01]  /*3850*/  UPRMT UR4, UR37, 0x654, UR7 ;  /* 0x0000065425047896 */ /* 0x000fe20008000007 */
[----:B---3--:R-:W-:-:S03]  /*3860*/  IMAD.SHL.U32 R5, R6, 0x20, RZ ;  /* 0x0000002006057824 */ /* 0x008fc600078e00ff */
[-C--:B------:R-:W-:Y:S02]  /*3870*/  SHF.L.U32 R4, R4, R6.reuse, RZ ;  /* 0x0000000604047219 */ /* 0x080fe400000006ff */
[----:B------:R-:W-:Y:S01]  /*3880*/  SHF.L.U32 R6, R3, R6, RZ ;  /* 0x0000000603067219 */ /* 0x000fe200000006ff */
[----:B------:R3:W-:Y:S04]  /*3890*/  STS [UR6+0x120], R5 ;  /* 0x00012005ff007988 */ /* 0x0007e80008000806 */
[----:B------:R3:W-:Y:S04]  /*38a0*/  ATOMS.OR RZ, [UR5+0x14], R4 ;  /* 0x00001404ffff798c */ /* 0x0007e8000b000005 */
[----:B------:R3:W-:Y:S01]  /*38b0*/  ATOMS.OR RZ, [UR5+0x18], R6 ;  /* 0x00001806ffff798c */ /* 0x0007e2000b000005 */
[----:B------:R-:W-:Y:S03]  /*38c0*/  SYNCS.ARRIVE.TRANS64.RED.A1T0 RZ, [UR4], RZ ;  /* 0x000000ffffff79a7 */ /* 0x000fe60008100404 */
[----:B------:R3:W-:Y:S01]  /*38d0*/  ATOMS.XOR RZ, [UR5+0x10], R3 ;  /* 0x00001003ffff798c */ /* 0x0007e2000b800005 */
[----:B------:R-:W-:Y:S05]  /*38e0*/  BRA `(.L_x_61) ;  /* 0x0000000000107947 */ /* 0x000fea0003800000 */
.L_x_54:
[----:B------:R-:W-:Y:S02]  /*38f0*/  MOV R3, 0xffffffff ;  /* 0xffffffff00037802 */ /* 0x000fe40000000f00 */
[----:B------:R-:W-:-:S03]  /*3900*/  MOV R4, 0x3930 ;  /* 0x0000393000047802 */ /* 0x000fc60000000f00 */
[----:B------:R2:W-:Y:S04]  /*3910*/  STS [UR6+0x120], R3 ;  /* 0x00012003ff007988 */ /* 0x0005e80008000806 */
[----:B-12--5:R-:W-:Y:S05]  /*3920*/  CALL.REL.NOINC `($__internal_1_$__cuda_sm10x_tcgen05_guardrail_trap_phase_invalid_during_alloc) ;  /* 0x0000009800007944 */ /* 0x026fea0003c00000 */
.L_x_61:
[----:B------:R-:W-:Y:S05]  /*3930*/  WARPSYNC.ALL ;  /* 0x0000000000007948 */ /* 0x000fea0003800000 */
[----:B------:R-:W4:Y:S01]  /*3940*/  S2UR UR20, SR_CgaCtaId ;  /* 0x00000000001479c3 */ /* 0x000f220000008800 */
[----:B------:R-:W-:Y:S01]  /*3950*/  UMOV UR4, 0x400 ;  /* 0x0000040000047882 */ /* 0x000fe20000000000 */
[----:B------:R-:W-:-:S06]  /*3960*/  NOP ;  /* 0x0000000000007918 */ /* 0x000fcc0000000000 */
[----:B------:R-:W-:Y:S06]  /*3970*/  BAR.ARV 0x6, 0xa0 ;  /* 0x0182800000007b1d */ /* 0x000fec0000002000 */
[----:B------:R-:W1:Y:S01]  /*3980*/  LDCU.64 UR6, c[0x0][0x388] ;  /* 0x00007100ff0677ac */ /* 0x000e620008000a00 */
[----:B------:R-:W-:Y:S01]  /*3990*/  LOP3.LUT R2, R2, 0xffff, RZ, 0xc0, !PT ;  /* 0x0000ffff02027812 */ /* 0x000fe200078ec0ff */
[----:B--2---:R-:W-:Y:S01]  /*39a0*/  IMAD.MOV.U32 R8, RZ, RZ, 0x1 ;  /* 0x00000001ff087424 */ /* 0x004fe200078e00ff */
[----:B------:R-:W-:Y:S01]  /*39b0*/  LOP3.LUT R0, R0, 0xffff, RZ, 0xc0, !PT ;  /* 0x0000ffff00007812 */ /* 0x000fe200078ec0ff */
[----:B------:R-:W-:Y:S01]  /*39c0*/  UMOV UR24, URZ ;  /* 0x000000ff00187c82 */ /* 0x000fe20008000000 */
[----:B------:R-:W-:Y:S01]  /*39d0*/  R2UR UR21, R2 ;  /* 0x00000000021572ca */ /* 0x000fe200000e0000 */
[----:B------:R-:W-:Y:S01]  /*39e0*/  IMAD.MOV.U32 R2, RZ, RZ, RZ ;  /* 0x000000ffff027224 */ /* 0x000fe200078e00ff */
[----:B------:R-:W-:Y:S01]  /*39f0*/  R2UR UR35, R0 ;  /* 0x00000000002372ca */ /* 0x000fe200000e0000 */
[----:B------:R-:W-:Y:S01]  /*3a00*/  IMAD.MOV.U32 R0, RZ, RZ, RZ ;  /* 0x000000ffff007224 */ /* 0x000fe200078e00ff */
[----:B------:R-:W-:Y:S01]  /*3a10*/  UMOV UR19, URZ ;  /* 0x000000ff00137c82 */ /* 0x000fe20008000000 */
[----:B----4-:R-:W-:-:S02]  /*3a20*/  ULEA UR20, UR20, UR4, 0x18 ;  /* 0x0000000414147291 */ /* 0x010fc4000f8ec0ff */
[----:B------:R-:W-:Y:S02]  /*3a30*/  UISETP.NE.AND UP3, UPT, UR38, URZ, UPT ;  /* 0x000000ff2600728c */ /* 0x000fe4000bf65270 */
[----:B------:R-:W-:Y:S01]  /*3a40*/  UIADD3 UR34, UPT, UPT, UR20, 0xd8, URZ ;  /* 0x000000d814227890 */ /* 0x000fe2000fffe0ff */
[----:B------:R-:W-:Y:S01]  /*3a50*/  UMOV UR32, 0x0 ;  /* 0x0000000000207882 */ /* 0x000fe20000000000 */
[----:B------:R-:W-:Y:S01]  /*3a60*/  UMOV UR33, 0x10210910 ;  /* 0x1021091000217882 */ /* 0x000fe20000000000 */
[----:B-1----:R-:W-:Y:S02]  /*3a70*/  UIADD3 UR4, UPT, UPT, UR6, 0x1f, URZ ;  /* 0x0000001f06047890 */ /* 0x002fe4000fffe0ff */
[----:B---3--:R-:W1:Y:S01]  /*3a80*/  LDS R3, [UR20+0x120] ;  /* 0x00012014ff037984 */ /* 0x008e620008000800 */
[----:B------:R-:W2:Y:S01]  /*3a90*/  LDCU UR6, c[0x0][0x390] ;  /* 0x00007200ff0677ac */ /* 0x000ea20008000800 */
[----:B------:R-:W-:Y:S02]  /*3aa0*/  USHF.R.S32.HI UR5, URZ, 0x1f, UR4 ;  /* 0x0000001fff057899 */ /* 0x000fe40008011404 */
[----:B------:R-:W-:-:S02]  /*3ab0*/  UPRMT UR34, URZ, 0x654, UR34 ;  /* 0x00000654ff227896 */ /* 0x000fc40008000022 */
[----:B------:R-:W-:Y:S02]  /*3ac0*/  ULEA.HI UR4, UR5, UR4, URZ, 0x5 ;  /* 0x0000000405047291 */ /* 0x000fe4000f8f28ff */
[----:B------:R-:W-:Y:S02]  /*3ad0*/  UIADD3 UR5, UPT, UPT, UR20, 0x8400, URZ ;  /* 0x0000840014057890 */ /* 0x000fe4000fffe0ff */
[----:B------:R-:W-:Y:S02]  /*3ae0*/  USHF.R.S32.HI UR4, URZ, 0x5, UR4 ;  /* 0x00000005ff047899 */ /* 0x000fe40008011404 */
[----:B------:R-:W-:Y:S02]  /*3af0*/  USHF.R.U32.HI UR5, URZ, 0x4, UR5 ;  /* 0x00000004ff057899 */ /* 0x000fe40008011605 */
[----:B------:R-:W-:Y:S02]  /*3b00*/  UIMAD UR7, UR4, UR7, URZ ;  /* 0x00000007040772a4 */ /* 0x000fe4000f8e02ff */
[----:B------:R-:W-:-:S02]  /*3b10*/  UIADD3 UR4, UPT, UPT, UR20, 0x28400, URZ ;  /* 0x0002840014047890 */ /* 0x000fc4000fffe0ff */
[----:B------:R-:W-:Y:S02]  /*3b20*/  ULOP3.LUT UR5, UR5, 0x3fff, URZ, 0xc0, !UPT ;  /* 0x00003fff05057892 */ /* 0x000fe4000f8ec0ff */
[----:B------:R-:W-:Y:S02]  /*3b30*/  USHF.R.U32.HI UR4, URZ, 0x4, UR4 ;  /* 0x00000004ff047899 */ /* 0x000fe40008011604 */
[----:B------:R-:W-:Y:S02]  /*3b40*/  ULOP3.LUT UR22, UR5, 0x10000, URZ, 0xfc, !UPT ;  /* 0x0001000005167892 */ /* 0x000fe4000f8efcff */
[----:B------:R-:W-:Y:S02]  /*3b50*/  ULOP3.LUT UR23, UR4, 0x3fff, URZ, 0xc0, !UPT ;  /* 0x00003fff04177892 */ /* 0x000fe4000f8ec0ff */
[----:B--2---:R-:W-:Y:S02]  /*3b60*/  UIMAD UR4, UR7, UR6, URZ ;  /* 0x00000006070472a4 */ /* 0x004fe4000f8e02ff */
[----:B------:R-:W-:-:S02]  /*3b70*/  ULOP3.LUT UR23, UR23, 0x1000000, URZ, 0xfc, !UPT ;  /* 0x0100000017177892 */ /* 0x000fc4000f8efcff */
[----:B------:R-:W-:Y:S02]  /*3b80*/  UIADD3 UR36, UPT, UPT, UR4, -0x1, URZ ;  /* 0xffffffff04247890 */ /* 0x000fe4000fffe0ff */
[----:B------:R-:W-:Y:S01]  /*3b90*/  UISETP.GE.AND UP4, UPT, UR4, 0x1, UPT ;  /* 0x000000010400788c */ /* 0x000fe2000bf86270 */
[----:B------:R-:W-:Y:S01]  /*3ba0*/  UMOV UR30, 0x0 ;  /* 0x00000000001e7882 */ /* 0x000fe20000000000 */
[----:B------:R-:W-:Y:S01]  /*3bb0*/  UMOV UR31, 0x10210910 ;  /* 0x10210910001f7882 */ /* 0x000fe20000000000 */
[----:B------:R-:W-:Y:S01]  /*3bc0*/  UMOV UR28, 0x0 ;  /* 0x00000000001c7882 */ /* 0x000fe20000000000 */
[C---:B-1----:R-:W-:Y:S01]  /*3bd0*/  VIADD R5, R3.reuse, 0x80 ;  /* 0x0000008003057836 */ /* 0x042fe20000000000 */
[----:B------:R-:W-:Y:S01]  /*3be0*/  LOP3.LUT R4, R3, 0xffff, RZ, 0xc0, !PT ;  /* 0x0000ffff03047812 */ /* 0x000fe200078ec0ff */
[----:B------:R-:W-:Y:S01]  /*3bf0*/  UMOV UR29, 0x10210910 ;  /* 0x10210910001d7882 */ /* 0x000fe20000000000 */
[----:B------:R-:W-:Y:S01]  /*3c00*/  UMOV UR26, 0x0 ;  /* 0x00000000001a7882 */ /* 0x000fe20000000000 */
[----:B------:R-:W-:Y:S01]  /*3c10*/  UMOV UR27, 0x10210910 ;  /* 0x10210910001b7882 */ /* 0x000fe20000000000 */
[----:B------:R-:W-:-:S05]  /*3c20*/  LOP3.LUT R5, R5, 0xffff, RZ, 0xc0, !PT ;  /* 0x0000ffff05057812 */ /* 0x000fca00078ec0ff */
[----:B------:R1:W-:Y:S02]  /*3c30*/  STL.64 [R1], R4 ;  /* 0x0000000401007387 */ /* 0x0003e40000100a00 */
.L_x_73:
[----:B-1----:R-:W-:-:S04]  /*3c40*/  SHF.L.U32 R5, R2, 0x1f, RZ ;  /* 0x0000001f02057819 */ /* 0x002fc800000006ff */
[----:B------:R-:W1:Y:S02]  /*3c50*/  SYNCS.PHASECHK.TRANS64.TRYWAIT P0, [UR20+0xd0], R5 ;  /* 0x0000d005ff0075a7 */ /* 0x000e640008001114 */
[----:B-1-34-:R-:W-:Y:S05]  /*3c60*/  @!P0 BRA `(.L_x_65) ;  /* 0x0000008800a48947 */ /* 0x01afea0003800000 */
.L_x_208:
[----:B-1----:R-:W1:Y:S01]  /*3c70*/  LDS.128 R4, [UR20+0x110] ;  /* 0x00011014ff047984 */ /* 0x002e620008000c00 */
[----:B------:R-:W-:Y:S01]  /*3c80*/  ULEA UR25, UR24, UR20, 0x3 ;  /* 0x0000001418197291 */ /* 0x000fe2000f8e18ff */
[----:B------:R-:W-:Y:S01]  /*3c90*/  @!PT LDS RZ, [RZ] ;  /* 0x00000000fffff984 */ /* 0x000fe20000000800 */
[----:B------:R-:W-:Y:S01]  /*3ca0*/  @!PT LDS RZ, [RZ] ;  /* 0x00000000fffff984 */ /* 0x000fe20000000800 */
[----:B------:R-:W-:Y:S01]  /*3cb0*/  @!PT LDS RZ, [RZ] ;  /* 0x00000000fffff984 */ /* 0x000fe20000000800 */
[----:B------:R-:W-:Y:S01]  /*3cc0*/  @!PT LDS RZ, [RZ] ;  /* 0x00000000fffff984 */ /* 0x000fe20000000800 */
[----:B------:R2:W-:Y:S06]  /*3cd0*/  MEMBAR.ALL.CTA ;  /* 0x0000000000007992 */ /* 0x0005ec0000008000 */
[----:B--2---:R-:W2:Y:S02]  /*3ce0*/  FENCE.VIEW.ASYNC.S ;  /* 0x00000000000073c6 */ /* 0x004ea40000000000 */
[----:B--2---:R-:W-:Y:S01]  /*3cf0*/  SYNCS.ARRIVE.TRANS64.RED.A1T0 RZ, [UR34], RZ ;  /* 0x000000ffffff79a7 */ /* 0x004fe20008100422 */
[----:B-1----:R-:W-:Y:S01]  /*3d00*/  LOP3.LUT P3, RZ, R6, 0x1, RZ, 0xc0, !PT ;  /* 0x0000000106ff7812 */ /* 0x002fe2000786c0ff */
[----:B------:R-:W-:-:S12]  /*3d10*/  BRA.U UP3, `(.L_x_66) ;  /* 0x00000001030c7547 */ /* 0x000fd8000b800000 */
[----:B------:R-:W-:-:S04]  /*3d20*/  SHF.L.U32 R5, R8, 0x1f, RZ ;  /* 0x0000001f08057819 */ /* 0x000fc800000006ff */
[----:B------:R-:W1:Y:S02]  /*3d30*/  SYNCS.PHASECHK.TRANS64.TRYWAIT P0, [UR25+0xf0], R5 ;  /* 0x0000f005ff0075a7 */ /* 0x000e640008001119 */
[----:B-1----:R-:W-:Y:S05]  /*3d40*/  @!P0 BRA `(.L_x_67) ;  /* 0x0000008800848947 */ /* 0x002fea0003800000 */
.L_x_66:
[----:B------:R-:W-:Y:S05]  /*3d50*/  BRA.U UP3, `(.L_x_68) ;  /* 0x0000000503047547 */ /* 0x000fea000b800000 */
[----:B------:R-:W-:Y:S05]  /*3d60*/  BRA.U !UP4, `(.L_x_69) ;  /* 0x000000010cf47547 */ /* 0x000fea000b800000 */
[----:B------:R-:W-:Y:S01]  /*3d70*/  ULEA UR4, UR24, UR48, 0x2 ;  /* 0x0000003018047291 */ /* 0x000fe2000f8e10ff */
[----:B-1----:R-:W-:-:S08]  /*3d80*/  SHF.L.U32 R4, R0, 0x1f, RZ ;  /* 0x0000001f00047819 */ /* 0x002fd000000006ff */
[----:B------:R-:W5:Y:S01]  /*3d90*/  LDL R5, [UR4] ;  /* 0x00000004ff057983 */ /* 0x000f620008100800 */
[----:B------:R-:W-:Y:S02]  /*3da0*/  ULEA UR4, UR19, UR20, 0x3 ;  /* 0x0000001413047291 */ /* 0x000fe4000f8e18ff */
[----:B------:R-:W-:Y:S01]  /*3db0*/  UPLOP3.LUT UP2, UPT, UPT, UPT, UPT, 0x40, 0x4 ;  /* 0x000000000004789c */ /* 0x000fe20003f4e870 */
[----:B------:R-:W-:-:S06]  /*3dc0*/  UMOV UR17, UR36 ;  /* 0x0000002400117c82 */ /* 0x000fcc0008000000 */
[----:B------:R1:W2:Y:S01]  /*3dd0*/  SYNCS.PHASECHK.TRANS64.TRYWAIT P2, [UR4], R4 ;  /* 0x00000004ff0075a7 */ /* 0x0002a20008041104 */
[----:B------:R-:W-:-:S05]  /*3de0*/  UMOV UR4, UR19 ;  /* 0x0000001300047c82 */ /* 0x000fca0008000000 */
.L_x_72:
[----:B------:R-:W-:Y:S01]  /*3df0*/  ULEA UR18, UR4, UR20, 0x3 ;  /* 0x0000001404127291 */ /* 0x000fe2000f8e18ff */
[----:B--234-:R-:W-:Y:S11]  /*3e00*/  @P2 BRA `(.L_x_70) ;  /* 0x00000000000c2947 */ /* 0x01cff60003800000 */
[----:B------:R-:W-:Y:S04]  /*3e10*/  SHF.L.U32 R6, R0, 0x1f, RZ ;  /* 0x0000001f00067819 */ /* 0x000fe800000006ff */
[----:B------:R-:W2:Y:S02]  /*3e20*/  SYNCS.PHASECHK.TRANS64.TRYWAIT P0, [UR18], R6 ;  /* 0x00000006ff0075a7 */ /* 0x000ea40008001112 */
[----:B--2---:R-:W-:Y:S05]  /*3e30*/  @!P0 BRA `(.L_x_71) ;  /* 0x0000008800608947 */ /* 0x004fea0003800000 */
.L_x_70:
[----:B------:R-:W-:Y:S01]  /*3e40*/  UISETP.NE.AND UP0, UPT, UR17, URZ, UPT ;  /* 0x000000ff1100728c */ /* 0x000fe2000bf05270 */
[----:B------:R-:W-:Y:S01]  /*3e50*/  PLOP3.LUT P2, PT, PT, PT, PT, 0x80, 0x8 ;  /* 0x000000000008781c */ /* 0x000fe20003f4f070 */
[----:B------:R-:W-:Y:S02]  /*3e60*/  UIADD3 UR5, UPT, UPT, UR4, 0x1, URZ ;  /* 0x0000000104057890 */ /* 0x000fe4000fffe0ff */
[----:B------:R-:W-:Y:S02]  /*3e70*/  ULEA UR10, UR4, UR23, 0x9 ;  /* 0x00000017040a7291 */ /* 0x000fe4000f8e48ff */
[----:B------:R-:W-:Y:S01]  /*3e80*/  UISETP.NE.AND UP1, UPT, UR5, 0x8, UPT ;  /* 0x000000080500788c */ /* 0x000fe2000bf25270 */
[----:B------:R-:W-:Y:S01]  /*3e90*/  PLOP3.LUT P0, PT, PT, PT, UP0, 0x80, 0x8 ;  /* 0x000000000008781c */ /* 0x000fe20003f0f008 */
[----:B------:R-:W-:Y:S02]  /*3ea0*/  ULEA UR14, UR4, UR22, 0xa ;  /* 0x00000016040e7291 */ /* 0x000fe4000f8e50ff */
[----:B------:R-:W-:Y:S02]  /*3eb0*/  USEL UR6, URZ, 0x1, UP1 ;  /* 0x00000001ff067887 */ /* 0x000fe40008800000 */
[----:B------:R-:W-:Y:S01]  /*3ec0*/  USEL UR19, UR5, URZ, UP1 ;  /* 0x000000ff05137287 */ /* 0x000fe20008800000 */
[----:B------:R-:W-:Y:S11]  /*3ed0*/  ELECT P1, URZ, PT ;  /* 0x0000000000ff782f */ /* 0x000ff60003820000 */
[----:B------:R-:W-:Y:S02]  /*3ee0*/  @!UPT UIADD3 URZ, UPT, UPT, URZ, URZ, URZ ;  /* 0x000000fffffff290 */ /* 0x000fe4000fffe0ff */
[C---:B-----5:R-:W-:Y:S01]  /*3ef0*/  @P1 R2UR.BROADCAST UR4, R5.reuse ;  /* 0x00000000050412ca */ /* 0x060fe200008e0000 */
[----:B------:R-:W-:Y:S01]  /*3f00*/  @UP0 ULEA UR5, UR19, UR20, 0x3 ;  /* 0x0000001413050291 */ /* 0x000fe2000f8e18ff */
[----:B------:R-:W-:Y:S01]  /*3f10*/  LOP3.LUT R0, R0, UR6, RZ, 0x3c, !PT ;  /* 0x0000000600007c12 */ /* 0x000fe2000f8e3cff */
[----:B------:R-:W-:Y:S02]  /*3f20*/  UIADD3 UR8, UPT, UPT, UR10, 0x40, URZ ;  /* 0x000000400a087890 */ /* 0x000fe4000fffe0ff */
[----:B------:R-:W-:Y:S01]  /*3f30*/  UIADD3 UR6, UPT, UPT, UR14, 0x2, URZ ;  /* 0x000000020e067890 */ /* 0x000fe2000fffe0ff */
[----:B-1----:R-:W-:Y:S01]  /*3f40*/  @P0 SHF.L.U32 R4, R0, 0x1f, RZ ;  /* 0x0000001f00040819 */ /* 0x002fe200000006ff */
[----:B------:R-:W-:Y:S01]  /*3f50*/  UIADD3 UR12, UPT, UPT, UR10, 0x80, URZ ;  /* 0x000000800a0c7890 */ /* 0x000fe2000fffe0ff */
[----:B------:R-:W-:Y:S02]  /*3f60*/  UMOV UR11, 0x20004020 ;  /* 0x20004020000b7882 */ /* 0x000fe40000000000 */
[----:B------:R3:W4:Y:S01]  /*3f70*/  @P0 SYNCS.PHASECHK.TRANS64.TRYWAIT P2, [UR5], R4 ;  /* 0x00000004ff0005a7 */ /* 0x0007220008041105 */
[----:B------:R-:W-:Y:S11]  /*3f80*/  ELECT P0, URZ, PT ;  /* 0x0000000000ff782f */ /* 0x000ff60003800000 */
[----:B------:R-:W-:Y:S02]  /*3f90*/  @!UPT UIADD3 URZ, UPT, UPT, URZ, URZ, URZ ;  /* 0x000000fffffff290 */ /* 0x000fe4000fffe0ff */
[C---:B------:R-:W-:Y:S02]  /*3fa0*/  @P0 R2UR.BROADCAST UR16, R5.reuse ;  /* 0x00000000051002ca */ /* 0x040fe400008e0000 */
[----:B------:R-:W-:Y:S01]  /*3fb0*/  ELECT P0, URZ, PT ;  /* 0x0000000000ff782f */ /* 0x000fe20003800000 */
[----:B------:R-:W-:Y:S01]  /*3fc0*/  UMOV UR15, 0x40004040 ;  /* 0x40004040000f7882 */ /* 0x000fe20000000000 */
[----:B------:R-:W-:Y:S01]  /*3fd0*/  UMOV UR9, 0x20004020 ;  /* 0x2000402000097882 */ /* 0x000fe20000000000 */
[----:B------:R1:W-:Y:S01]  /*3fe0*/  UTCHMMA.2CTA gdesc[UR14], gdesc[UR10], tmem[UR4], tmem[UR32], idesc[UR33], UP2 ;  /* 0x00ff200a0e0075ea */ /* 0x0003e20009200004 */
[----:B------:R-:W-:Y:S01]  /*3ff0*/  UPLOP3.LUT UP2, UPT, UPT, UPT, UPT, 0x80, 0x8 ;  /* 0x000000000008789c */ /* 0x000fe20003f4f070 */
[----:B------:R-:W-:Y:S01]  /*4000*/  UMOV UR7, 0x40004040 ;  /* 0x4000404000077882 */ /* 0x000fe20000000000 */
[----:B------:R-:W-:Y:S01]  /*4010*/  UMOV UR13, 0x20004020 ;  /* 0x20004020000d7882 */ /* 0x000fe20000000000 */
[----:B------:R-:W-:Y:S04]  /*4020*/  UMOV UR5, 0x40004040 ;  /* 0x4000404000057882 */ /* 0x000fe80000000000 */
[----:B------:R2:W-:Y:S01]  /*4030*/  UTCHMMA.2CTA gdesc[UR6], gdesc[UR8], tmem[UR16], tmem[UR30], idesc[UR31], UPT ;  /* 0x00ff1e08060075ea */ /* 0x0005e2000ba00010 */
[----:B-1----:R-:W-:Y:S01]  /*4040*/  UIADD3 UR4, UPT, UPT, UR14, 0x4, URZ ;  /* 0x000000040e047890 */ /* 0x002fe2000fffe0ff */
[C---:B------:R-:W-:Y:S02]  /*4050*/  @P0 R2UR.BROADCAST UR15, R5.reuse ;  /* 0x00000000050f02ca */ /* 0x040fe400008e0000 */
[----:B------:R-:W-:Y:S01]  /*4060*/  ELECT P0, URZ, PT ;  /* 0x0000000000ff782f */ /* 0x000fe20003800000 */
[----:B------:R-:W-:Y:S02]  /*4070*/  UIADD3 UR10, UPT, UPT, UR10, 0xc0, URZ ;  /* 0x000000c00a0a7890 */ /* 0x000fe4000fffe0ff */
[----:B--2---:R-:W-:Y:S10]  /*4080*/  UIADD3 UR6, UPT, UPT, UR14, 0x6, URZ ;  /* 0x000000060e067890 */ /* 0x004ff4000fffe0ff */
[----:B------:R-:W-:Y:S01]  /*4090*/  @P0 R2UR.BROADCAST UR9, R5 ;  /* 0x00000000050902ca */ /* 0x000fe200008e0000 */
[----:B------:R-:W-:Y:S01]  /*40a0*/  UIADD3 UR8, UPT, UPT, UR18, 0x40, URZ ;  /* 0x0000004012087890 */ /* 0x000fe2000fffe0ff */
[----:B------:R1:W-:Y:S11]  /*40b0*/  UTCHMMA.2CTA gdesc[UR4], gdesc[UR12], tmem[UR15], tmem[UR28], idesc[UR29], UPT ;  /* 0x00ff1c0c040075ea */ /* 0x0003f6000ba0000f */
[----:B------:R3:W-:Y:S01]  /*40c0*/  UTCHMMA.2CTA gdesc[UR6], gdesc[UR10], tmem[UR9], tmem[UR26], idesc[UR27], UPT ;  /* 0x00ff1a0a060075ea */ /* 0x0007e2000ba00009 */
[----:B------:R3:W-:Y:S01]  /*40d0*/  UTCBAR.2CTA.MULTICAST [UR8], URZ, UR21 ;  /* 0x000000ff080073e9 */ /* 0x0007e20008200815 */
[----:B-1----:R-:W-:Y:S02]  /*40e0*/  UIADD3 UR4, UPT, UPT, UR17, 0x1, URZ ;  /* 0x0000000111047890 */ /* 0x002fe4000fffe0ff */
[----:B------:R-:W-:Y:S02]  /*40f0*/  UIADD3 UR5, UPT, UPT, UR17, -0x1, URZ ;  /* 0xffffffff11057890 */ /* 0x000fe4000fffe0ff */
[----:B------:R-:W-:Y:S03]  /*4100*/  UISETP.GT.U32.AND UP0, UPT, UR4, 0x1, UPT ;  /* 0x000000010400788c */ /* 0x000fe6000bf04070 */
[----:B------:R-:W-:Y:S02]  /*4110*/  UMOV UR4, UR19 ;  /* 0x0000001300047c82 */ /* 0x000fe40008000000 */
[----:B------:R-:W-:Y:S04]  /*4120*/  UMOV UR17, UR5 ;  /* 0x0000000500117c82 */ /* 0x000fe80008000000 */
[----:B------:R-:W-:Y:S05]  /*4130*/  BRA.U UP0, `(.L_x_72) ;  /* 0xfffffffd002c7547 */ /* 0x000fea000b83ffff */
.L_x_69:
[----:B------:R-:W-:-:S09]  /*4140*/  UIADD3 UR4, UPT, UPT, UR25, 0xe0, URZ ;  /* 0x000000e019047890 */ /* 0x000fd2000fffe0ff */
[----:B------:R2:W-:Y:S01]  /*4150*/  UTCBAR.2CTA.MULTICAST [UR4], URZ, UR35 ;  /* 0x000000ff040073e9 */ /* 0x0005e20008200823 */
[----:B------:R-:W-:Y:S02]  /*4160*/  NOP ;  /* 0x0000000000007918 */ /* 0x000fe40000000000 */
.L_x_68:
[----:B--2---:R-:W-:Y:S01]  /*4170*/  UIADD3 UR4, UPT, UPT, UR24, 0x1, URZ ;  /* 0x0000000118047890 */ /* 0x004fe2000fffe0ff */
[----:B------:R-:W-:-:S03]  /*4180*/  LOP3.LUT R2, R2, 0x1, RZ, 0x3c, !PT ;  /* 0x0000000102027812 */ /* 0x000fc600078e3cff */
[----:B------:R-:W-:-:S04]  /*4190*/  UISETP.NE.AND UP0, UPT, UR4, 0x2, UPT ;  /* 0x000000020400788c */ /* 0x000fc8000bf05270 */
[----:B------:R-:W-:Y:S02]  /*41a0*/  USEL UR5, URZ, 0x1, UP0 ;  /* 0x00000001ff057887 */ /* 0x000fe40008000000 */
[----:B------:R-:W-:-:S04]  /*41b0*/  USEL UR24, UR4, URZ, UP0 ;  /* 0x000000ff04187287 */ /* 0x000fc80008000000 */
[----:B------:R-:W-:Y:S01]  /*41c0*/  LOP3.LUT R8, R8, UR5, RZ, 0x3c, !PT ;  /* 0x0000000508087c12 */ /* 0x000fe2000f8e3cff */
[----:B------:R-:W-:Y:S07]  /*41d0*/  @P3 BRA `(.L_x_73) ;  /* 0xfffffff800983947 */ /* 0x000fee000383ffff */
[----:B---3--:R-:W2:Y:S01]  /*41e0*/  S2UR UR8, SR_CgaCtaId ;  /* 0x00000000000879c3 */ /* 0x008ea20000008800 */
[----:B------:R-:W-:Y:S01]  /*41f0*/  ELECT P0, URZ, PT ;  /* 0x0000000000ff782f */ /* 0x000fe20003800000 */
[----:B------:R-:W-:Y:S01]  /*4200*/  HFMA2 R0, -RZ, RZ, 0, 5.9604644775390625e-08 ;  /* 0x00000001ff007431 */ /* 0x000fe200000001ff */
[----:B------:R-:W-:-:S05]  /*4210*/  UMOV UR4, 0x40 ;  /* 0x0000004000047882 */ /* 0x000fca0000000000 */
[----:B------:R-:W-:Y:S01]  /*4220*/  UVIRTCOUNT.DEALLOC.SMPOOL 0x80 ;  /* 0x000000800000784c */ /* 0x000fe20000000000 */
[----:B------:R-:W-:Y:S02]  /*4230*/  UISETP.NE.AND UP0, UPT, UR38, URZ, UPT ;  /* 0x000000ff2600728c */ /* 0x000fe4000bf05270 */
[----:B--2---:R-:W-:-:S09]  /*4240*/  ULEA UR8, UR8, UR4, 0x18 ;  /* 0x0000000408087291 */ /* 0x004fd2000f8ec0ff */
[----:B------:R2:W-:Y:S01]  /*4250*/  @P0 STS.U8 [UR8+0x1c], R0 ;  /* 0x00001c00ff000988 */ /* 0x0005e20008000008 */
[----:B------:R-:W-:Y:S05]  /*4260*/  BRA.U UP0, `(.L_x_74) ;  /* 0x0000000100587547 */ /* 0x000fea000b800000 */
[----:B------:R-:W-:Y:S01]  /*4270*/  UIADD3 UR5, UPT, UPT, UR20, 0xf0, URZ ;  /* 0x000000f014057890 */ /* 0x000fe2000fffe0ff */
[----:B------:R-:W-:-:S03]  /*4280*/  SHF.L.U32 R2, R8, 0x1f, RZ ;  /* 0x0000001f08027819 */ /* 0x000fc600000006ff */
[----:B------:R-:W-:-:S09]  /*4290*/  ULEA UR4, UR24, UR5, 0x3 ;  /* 0x0000000518047291 */ /* 0x000fd2000f8e18ff */
[----:B------:R-:W3:Y:S02]  /*42a0*/  SYNCS.PHASECHK.TRANS64.TRYWAIT P0, [UR4], R2 ;  /* 0x00000002ff0075a7 */ /* 0x000ee40008001104 */
[----:B---3--:R-:W-:Y:S05]  /*42b0*/  @!P0 BRA `(.L_x_75) ;  /* 0x0000008400588947 */ /* 0x008fea0003800000 */
.L_x_212:
[----:B------:R-:W-:-:S04]  /*42c0*/  UIADD3 UR4, UPT, UPT, UR24, 0x1, URZ ;  /* 0x0000000118047890 */ /* 0x000fc8000fffe0ff */
[----:B------:R-:W-:-:S04]  /*42d0*/  UISETP.NE.AND UP1, UPT, UR4, 0x2, UPT ;  /* 0x000000020400788c */ /* 0x000fc8000bf25270 */
[----:B------:R-:W-:Y:S02]  /*42e0*/  USEL UR6, URZ, 0x1, UP1 ;  /* 0x00000001ff067887 */ /* 0x000fe40008800000 */
[----:B------:R-:W-:-:S04]  /*42f0*/  USEL UR4, UR4, URZ, UP1 ;  /* 0x000000ff04047287 */ /* 0x000fc80008800000 */
[----:B------:R-:W-:Y:S01]  /*4300*/  ULEA UR4, UR4, UR5, 0x3 ;  /* 0x0000000504047291 */ /* 0x000fe2000f8e18ff */
[----:B--2---:R-:W-:-:S04]  /*4310*/  LOP3.LUT R2, R8, UR6, RZ, 0x3c, !PT ;  /* 0x0000000608027c12 */ /* 0x004fc8000f8e3cff */
[----:B------:R-:W-:Y:S01]  /*4320*/  SHF.L.U32 R2, R2, 0x1f, RZ ;  /* 0x0000001f02027819 */ /* 0x000fe200000006ff */
[----:B------:R-:W-:-:S04]  /*4330*/  IMAD.U32 R0, RZ, RZ, UR4 ;  /* 0x00000004ff007e24 */ /* 0x000fc8000f8e00ff */
[----:B------:R2:W3:Y:S03]  /*4340*/  SYNCS.PHASECHK.TRANS64.TRYWAIT P0, [R0+URZ], R2 ;  /* 0x00000002000075a7 */ /* 0x0004e600080011ff */
[----:B---3--:R-:W-:Y:S05]  /*4350*/  @!P0 NANOSLEEP.SYNCS 0x989680 ;  /* 0x009896800000895d */ /* 0x008fea0003900000 */
[----:B------:R-:W3:Y:S02]  /*4360*/  @!P0 SYNCS.PHASECHK.TRANS64 P0, [R0+URZ], R2 ;  /* 0x00000002000085a7 */ /* 0x000ee400080010ff */
[----:B---3--:R-:W-:Y:S05]  /*4370*/  @P0 BRA `(.L_x_76) ;  /* 0x0000000000200947 */ /* 0x008fea0003800000 */
.L_x_77:
[----:B---3--:R3:W1:Y:S02]  /*4380*/  SYNCS.PHASECHK.TRANS64.TRYWAIT P0, [R0+URZ], R2 ;  /* 0x00000002000075a7 */ /* 0x00866400080011ff */
[----:B-1----:R-:W-:Y:S05]  /*4390*/  @!P0 NANOSLEEP.SYNCS 0x989680 ;  /* 0x009896800000895d */ /* 0x002fea0003900000 */
[----:B------:R-:W1:Y:S02]  /*43a0*/  @!P0 SYNCS.PHASECHK.TRANS64 P0, [R0+URZ], R2 ;  /* 0x00000002000085a7 */ /* 0x000e6400080010ff */
[----:B-1----:R-:W-:Y:S05]  /*43b0*/  @!P0 BRA `(.L_x_77) ;  /* 0xfffffffc00f08947 */ /* 0x002fea000383ffff */
[----:B------:R-:W-:Y:S05]  /*43c0*/  BRA `(.L_x_76) ;  /* 0x00000000000c7947 */ /* 0x000fea0003800000 */
.L_x_74:
[----:B------:R-:W-:-:S04]  /*43d0*/  UIADD3 UR4, UPT, UPT, UR20, 0x100, URZ ;  /* 0x0000010014047890 */ /* 0x000fc8000fffe0ff */
[----:B------:R-:W-:-:S09]  /*43e0*/  UPRMT UR4, UR37, 0x654, UR4 ;  /* 0x0000065425047896 */ /* 0x000fd20008000004 */
[----:B------:R-:W-:Y:S03]  /*43f0*/  SYNCS.ARRIVE.TRANS64.RED.A1T0 RZ, [UR4], RZ ;  /* 0x000000ffffff79a7 */ /* 0x000fe60008100404 */
.L_x_76:
[----:B--23--:R-:W-:Y:S01]  /*4400*/  SHF.L.U32 R2, RZ, 0x1f, RZ ;  /* 0x0000001fff027819 */ /* 0x00cfe200000006ff */
[----:B------:R-:W-:Y:S01]  /*4410*/  UIADD3 UR4, UPT, UPT, UR20, 0x100, URZ ;  /* 0x0000010014047890 */ /* 0x000fe2000fffe0ff */
[----:B------:R-:W-:Y:S02]  /*4420*/  PLOP3.LUT P0, PT, PT, PT, UP0, 0x80, 0x8 ;  /* 0x000000000008781c */ /* 0x000fe40003f0f008 */
[----:B------:R-:W2:Y:S02]  /*4430*/  SYNCS.PHASECHK.TRANS64.TRYWAIT P1, [UR20+0x100], R2 ;  /* 0x00010002ff0075a7 */ /* 0x000ea40008021114 */
[----:B--2---:R-:W-:Y:S09]  /*4440*/  @!P1 BRA `(.L_x_78) ;  /* 0x00000084000c9947 */ /* 0x004ff20003800000 */
.L_x_214:
[----:B------:R-:W-:Y:S01]  /*4450*/  @!UP0 UPRMT UR4, UR37, 0x654, UR4 ;  /* 0x0000065425048896 */ /* 0x000fe20008000004 */
[----:B------:R-:W-:Y:S01]  /*4460*/  LOP3.LUT R3, R3, 0xffff, RZ, 0xc0, !PT ;  /* 0x0000ffff03037812 */ /* 0x000fe200078ec0ff */
[----:B--2---:R-:W-:-:S03]  /*4470*/  IMAD.MOV.U32 R2, RZ, RZ, 0xffff ;  /* 0x0000ffffff027424 */ /* 0x004fc600078e00ff */
[----:B------:R-:W-:-:S04]  /*4480*/  SHF.R.U32.HI R3, RZ, 0x5, R3 ;  /* 0x00000005ff037819 */ /* 0x000fc80000011603 */
[----:B------:R-:W-:Y:S01]  /*4490*/  @!P0 SYNCS.ARRIVE.TRANS64.RED.A1T0 RZ, [UR4], RZ ;  /* 0x000000ffffff89a7 */ /* 0x000fe20008100404 */
[----:B------:R-:W-:Y:S01]  /*44a0*/  NOP ;  /* 0x0000000000007918 */ /* 0x000fe20000000000 */
[----:B------:R-:W2:Y:S01]  /*44b0*/  LDS R0, [UR8+0x14] ;  /* 0x00001408ff007984 */ /* 0x000ea20008000800 */
[----:B------:R-:W-:-:S04]  /*44c0*/  SHF.L.U32 R2, R2, R3, RZ ;  /* 0x0000000302027219 */ /* 0x000fc800000006ff */
[----:B--2---:R-:W-:-:S04]  /*44d0*/  LOP3.LUT R0, R0, R2, RZ, 0xc0, !PT ;  /* 0x0000000200007212 */ /* 0x004fc800078ec0ff */
[----:B------:R-:W-:Y:S01]  /*44e0*/  ISETP.NE.AND P0, PT, R0, R2, PT ;  /* 0x000000020000720c */ /* 0x000fe20003f05270 */
[----:B------:R-:W-:-:S05]  /*44f0*/  IMAD.MOV.U32 R0, RZ, RZ, 0x1 ;  /* 0x00000001ff007424 */ /* 0x000fca00078e00ff */
[----:B------:R-:W-:-:S07]  /*4500*/  SHF.L.U32 R0, R0, R3, RZ ;  /* 0x0000000300007219 */ /* 0x000fce00000006ff */
[----:B------:R-:W-:Y:S05]  /*4510*/  @P0 BRA `(.L_x_79) ;  /* 0x00000000005c0947 */ /* 0x000fea0003800000 */
[----:B------:R-:W2:Y:S02]  /*4520*/  LDS R3, [UR8+0x18] ;  /* 0x00001808ff037984 */ /* 0x000ea40008000800 */
[----:B--2---:R-:W-:-:S04]  /*4530*/  LOP3.LUT R3, R3, R0, RZ, 0xc0, !PT ;  /* 0x0000000003037212 */ /* 0x004fc800078ec0ff */
[----:B------:R-:W-:-:S13]  /*4540*/  ISETP.NE.AND P0, PT, R3, R0, PT ;  /* 0x000000000300720c */ /* 0x000fda0003f05270 */
[----:B------:R-:W-:Y:S05]  /*4550*/  @P0 BRA `(.L_x_80) ;  /* 0x0000000000400947 */ /* 0x000fea0003800000 */
[----:B------:R-:W-:Y:S01]  /*4560*/  R2UR UR4, R2 ;  /* 0x00000000020472ca */ /* 0x000fe200000e0000 */
[----:B------:R-:W2:Y:S01]  /*4570*/  S2R R3, SR_LANEID ;  /* 0x0000000000037919 */ /* 0x000ea20000000000 */
[----:B------:R-:W-:-:S04]  /*4580*/  LOP3.LUT R0, RZ, R0, RZ, 0x33, !PT ;  /* 0x00000000ff007212 */ /* 0x000fc800078e33ff */
[----:B------:R-:W3:Y:S07]  /*4590*/  REDUX UR6, R0 ;  /* 0x00000000000673c4 */ /* 0x000eee0000000000 */
[----:B------:R-:W-:-:S03]  /*45a0*/  ULOP3.LUT UR5, URZ, UR4, URZ, 0x33, !UPT ;  /* 0x00000004ff057292 */ /* 0x000fc6000f8e33ff */
[----:B------:R-:W-:Y:S02]  /*45b0*/  VOTEU.ANY UR4, UPT, PT ;  /* 0x0000000000047886 */ /* 0x000fe400038e0100 */
[----:B------:R-:W-:Y:S01]  /*45c0*/  UFLO.U32 UR4, UR4 ;  /* 0x00000004000472bd */ /* 0x000fe200080e0000 */
[----:B------:R-:W-:-:S04]  /*45d0*/  IMAD.U32 R2, RZ, RZ, UR5 ;  /* 0x00000005ff027e24 */ /* 0x000fc8000f8e00ff */
[----:B------:R-:W1:Y:S02]  /*45e0*/  REDUX UR7, R2 ;  /* 0x00000000020773c4 */ /* 0x000e640000000000 */
[----:B------:R1:W-:Y:S01]  /*45f0*/  UTCATOMSWS.AND URZ, UR5 ;  /* 0x0000000500ff79e3 */ /* 0x0003e20008000000 */
[----:B---3--:R-:W-:Y:S01]  /*4600*/  IMAD.U32 R0, RZ, RZ, UR6 ;  /* 0x00000006ff007e24 */ /* 0x008fe2000f8e00ff */
[----:B--2---:R-:W-:Y:S01]  /*4610*/  ISETP.EQ.U32.AND P0, PT, R3, UR4, PT ;  /* 0x0000000403007c0c */ /* 0x004fe2000bf02070 */
[----:B-1----:R-:W-:-:S12]  /*4620*/  IMAD.U32 R2, RZ, RZ, UR7 ;  /* 0x00000007ff027e24 */ /* 0x002fd8000f8e00ff */
[----:B------:R1:W-:Y:S04]  /*4630*/  @P0 ATOMS.AND RZ, [UR8+0x14], R2 ;  /* 0x00001402ffff098c */ /* 0x0003e8000a800008 */
[----:B------:R1:W-:Y:S01]  /*4640*/  @P0 ATOMS.AND RZ, [UR8+0x18], R0 ;  /* 0x00001800ffff098c */ /* 0x0003e2000a800008 */
[----:B------:R-:W-:Y:S05]  /*4650*/  BRA `(.L_x_81) ;  /* 0x0000000000147947 */ /* 0x000fea0003800000 */
.L_x_80:
[----:B------:R-:W-:Y:S02]  /*4660*/  MOV R2, 0x4680 ;  /* 0x0000468000027802 */ /* 0x000fe40000000f00 */
[----:B-1--45:R-:W-:Y:S05]  /*4670*/  CALL.REL.NOINC `($__internal_0_$__cuda_sm10x_tcgen05_guardrail_trap_col_being_dealloced_not_returned_by_alloc) ;  /* 0x0000008800a07944 */ /* 0x032fea0003c00000 */
[----:B------:R-:W-:Y:S05]  /*4680*/  BRA `(.L_x_81) ;  /* 0x0000000000087947 */ /* 0x000fea0003800000 */
.L_x_79:
[----:B------:R-:W-:Y:S02]  /*4690*/  MOV R2, 0x46b0 ;  /* 0x000046b000027802 */ /* 0x000fe40000000f00 */
[----:B-1--45:R-:W-:Y:S05]  /*46a0*/  CALL.REL.NOINC `($__internal_2_$__cuda_sm10x_tcgen05_guardrail_trap_unallocated_columns_being_dealloced) ;  /* 0x0000008800ac7944 */ /* 0x032fea0003c00000 */
.L_x_81:
[----:B------:R-:W-:Y:S01]  /*46b0*/  NOP ;  /* 0x0000000000007918 */ /* 0x000fe20000000000 */
[----:B------:R-:W-:Y:S05]  /*46c0*/  EXIT ;  /* 0x000000000000794d */ /* 0x000fea0003800000 */
.L_x_53:
[----:B------:R-:W-:-:S09]  /*46d0*/  UISETP.NE.OR UP0, UPT, UR18, 0x3, !UP3 ;  /* 0x000000031200788c */ /* 0x000fd2000df05670 */
[----:B------:R-:W-:Y:S05]  /*46e0*/  BRA.U UP0, `(.L_x_82) ;  /* 0x00000019003c7547 */ /* 0x000fea000b800000 */
[----:B------:R-:W2:Y:S01]  /*46f0*/  LDCU.64 UR4, c[0x0][0x888] ;  /* 0x00011100ff0477ac */ /* 0x000ea20008000a00 */
[----:B------:R-:W3:Y:S01]  /*4700*/  S2UR UR10, SR_CgaCtaId ;  /* 0x00000000000a79c3 */ /* 0x000ee20000008800 */
[----:B------:R-:W-:Y:S01]  /*4710*/  HFMA2 R10, -RZ, RZ, 0, 0 ;  /* 0x00000000ff0a7431 */ /* 0x000fe200000001ff */
[----:B------:R-:W-:Y:S01]  /*4720*/  MOV R0, 0x2000 ;  /* 0x0000200000007802 */ /* 0x000fe20000000f00 */
[----:B------:R-:W4:Y:S01]  /*4730*/  LDCU UR50, c[0x0][0x370] ;  /* 0x00006e00ff3277ac */ /* 0x000f220008000800 */
[----:B------:R-:W4:Y:S04]  /*4740*/  LDCU.128 UR56, c[0x0][0xb10] ;  /* 0x00016200ff3877ac */ /* 0x000f280008000c00 */
[----:B------:R-:W1:Y:S01]  /*4750*/  LDC.64 R12, c[0x0][0x348] ;  /* 0x0000d200ff0c7b82 */ /* 0x000e620000000a00 */
[----:B------:R-:W3:Y:S01]  /*4760*/  LDCU UR49, c[0x0][0x374] ;  /* 0x00006e80ff3177ac */ /* 0x000ee20008000800 */
[----:B------:R-:W3:Y:S01]  /*4770*/  LDCU.64 UR54, c[0x0][0x890] ;  /* 0x00011200ff3677ac */ /* 0x000ee20008000a00 */
[----:B------:R-:W3:Y:S01]  /*4780*/  LDCU UR30, c[0x0][0xb0c] ;  /* 0x00016180ff1e77ac */ /* 0x000ee20008000800 */
[----:B--2---:R-:W-:Y:S01]  /*4790*/  UISETP.NE.U32.AND UP0, UPT, UR4, URZ, UPT ;  /* 0x000000ff0400728c */ /* 0x004fe2000bf05070 */
[----:B------:R-:W2:Y:S01]  /*47a0*/  LDCU UR69, c[0x0][0xb20] ;  /* 0x00016400ff4577ac */ /* 0x000ea20008000800 */
[----:B------:R-:W2:Y:S01]  /*47b0*/  LDCU UR4, c[0x0][0xb30] ;  /* 0x00016600ff0477ac */ /* 0x000ea20008000800 */
[----:B------:R-:W2:Y:S01]  /*47c0*/  LDCU.128 UR60, c[0x0][0x980] ;  /* 0x00013000ff3c77ac */ /* 0x000ea20008000c00 */
[----:B------:R-:W-:Y:S01]  /*47d0*/  UMOV UR31, 0x400 ;  /* 0x00000400001f7882 */ /* 0x000fe20000000000 */
[----:B----4-:R-:W-:-:S02]  /*47e0*/  UIMAD.WIDE.U32 UR6, UR50, UR56, URZ ;  /* 0x00000038320672a5 */ /* 0x010fc4000f8e00ff */
[----:B---3--:R-:W-:Y:S02]  /*47f0*/  UIMAD.WIDE.U32 UR8, UR49, UR59, URZ ;  /* 0x0000003b310872a5 */ /* 0x008fe4000f8e00ff */
[----:B------:R-:W-:Y:S02]  /*4800*/  UISETP.NE.AND.EX UP6, UPT, UR5, URZ, UPT, UP0 ;  /* 0x000000ff0500728c */ /* 0x000fe4000bfc5300 */
[----:B------:R-:W-:Y:S02]  /*4810*/  ULEA UR31, UR10, UR31, 0x18 ;  /* 0x0000001f0a1f7291 */ /* 0x000fe4000f8ec0ff */
[----:B------:R-:W-:Y:S02]  /*4820*/  UISETP.NE.AND UP0, UPT, UR39, 0x1, UPT ;  /* 0x000000012700788c */ /* 0x000fe4000bf05270 */
[----:B------:R-:W-:Y:S02]  /*4830*/  UISETP.NE.U32.AND UP0, UPT, UR54, URZ, UPT ;  /* 0x000000ff3600728c */ /* 0x000fe4000bf05070 */
[----:B------:R-:W-:-:S02]  /*4840*/  UIADD3 UR53, UPT, UPT, UR31, 0xd8, URZ ;  /* 0x000000d81f357890 */ /* 0x000fc4000fffe0ff */
[----:B------:R-:W-:Y:S02]  /*4850*/  UIADD3 UR41, UPT, UPT, UR31, 0x80, URZ ;  /* 0x000000801f297890 */ /* 0x000fe4000fffe0ff */
[----:B------:R-:W-:Y:S02]  /*4860*/  UIADD3 UR33, UPT, UPT, UR31, 0x88, URZ ;  /* 0x000000881f217890 */ /* 0x000fe4000fffe0ff */
[----:B------:R-:W-:Y:S02]  /*4870*/  UIADD3 UR25, UPT, UPT, UR31, 0x90, URZ ;  /* 0x000000901f197890 */ /* 0x000fe4000fffe0ff */
[----:B------:R-:W-:Y:S02]  /*4880*/  UIADD3 UR17, UPT, UPT, UR31, 0x98, URZ ;  /* 0x000000981f117890 */ /* 0x000fe4000fffe0ff */
[----:B------:R-:W-:Y:S02]  /*4890*/  UISETP.GE.AND UP3, UPT, UR39, 0x1, UPT ;  /* 0x000000012700788c */ /* 0x000fe4000bf66270 */
[----:B------:R-:W-:Y:S01]  /*48a0*/  UISETP.NE.AND.EX UP5, UPT, UR55, URZ, UPT, UP0 ;  /* 0x000000ff3700728c */ /* 0x000fe2000bfa5300 */
[----:B------:R-:W-:Y:S01]  /*48b0*/  UMOV UR67, UR7 ;  /* 0x0000000700437c82 */ /* 0x000fe20008000000 */
[----:B------:R-:W-:Y:S01]  /*48c0*/  UMOV UR66, UR9 ;  /* 0x0000000900427c82 */ /* 0x000fe20008000000 */
[----:B------:R-:W-:-:S02]  /*48d0*/  UISETP.NE.AND UP3, UPT, UR30, 0x1, UPT ;  /* 0x000000011e00788c */ /* 0x000fc4000bf65270 */
[----:B------:R-:W-:Y:S02]  /*48e0*/  UISETP.NE.AND UP0, UPT, UR58, 0x1, UPT ;  /* 0x000000013a00788c */ /* 0x000fe4000bf05270 */
[----:B------:R-:W-:Y:S01]  /*48f0*/  UPLOP3.LUT UP2, UPT, UPT, UPT, UPT, 0x40, 0x4 ;  /* 0x000000000004789c */ /* 0x000fe20003f4e870 */
[----:B------:R-:W3:Y:S01]  /*4900*/  LDCU.64 UR22, c[0x0][0xb28] ;  /* 0x00016500ff1677ac */ /* 0x000ee20008000a00 */
[----:B------:R-:W4:Y:S01]  /*4910*/  LDCU.64 UR64, c[0x0][0x990] ;  /* 0x00013200ff4077ac */ /* 0x000f220008000a00 */
[----:B------:R-:W-:Y:S02]  /*4920*/  UPRMT UR53, URZ, 0x654, UR53 ;  /* 0x00000654ff357896 */ /* 0x000fe40008000035 */
[----:B------:R-:W-:Y:S02]  /*4930*/  UPRMT UR48, UR10, 0x654, UR41 ;  /* 0x000006540a307896 */ /* 0x000fe40008000029 */
[----:B------:R-:W-:Y:S02]  /*4940*/  UPRMT UR47, UR10, 0x654, UR33 ;  /* 0x000006540a2f7896 */ /* 0x000fe40008000021 */
[----:B------:R-:W-:-:S02]  /*4950*/  UPRMT UR46, UR10, 0x654, UR25 ;  /* 0x000006540a2e7896 */ /* 0x000fc40008000019 */
[----:B------:R-:W-:Y:S02]  /*4960*/  UPRMT UR38, UR10, 0x654, UR17 ;  /* 0x000006540a267896 */ /* 0x000fe40008000011 */
[----:B------:R-:W-:Y:S02]  /*4970*/  USHF.R.U32.HI UR67, URZ, UR57, UR67 ;  /* 0x00000039ff437299 */ /* 0x000fe40008011643 */
[----:B--2---:R-:W-:Y:S02]  /*4980*/  USHF.R.U32.HI UR66, URZ, UR69, UR66 ;  /* 0x00000045ff427299 */ /* 0x004fe40008011642 */
[----:B------:R-:W-:Y:S02]  /*4990*/  UISETP.NE.AND UP4, UPT, UR4, 0x1, UPT ;  /* 0x000000010400788c */ /* 0x000fe4000bf85270 */
[----:B------:R-:W-:Y:S02]  /*49a0*/  UISETP.NE.AND UP3, UPT, UR60, 0x1, UPT ;  /* 0x000000013c00788c */ /* 0x000fe4000bf65270 */
[----:B-1-34-:R-:W-:-:S11]  /*49b0*/  UISETP.NE.AND UP0, UPT, UR63, 0x1, UPT ;  /* 0x000000013f00788c */ /* 0x01afd6000bf05270 */
.L_x_97:
[----:B------:R-:W-:Y:S04]  /*49c0*/  SHF.L.U32 R3, R10, 0x1f, RZ ;  /* 0x0000001f0a037819 */ /* 0x000fe800000006ff */
[----:B-1----:R-:W1:Y:S02]  /*49d0*/  SYNCS.PHASECHK.TRANS64.TRYWAIT P0, [UR31+0xd0], R3 ;  /* 0x0000d003ff0075a7 */ /* 0x002e64000800111f */
[----:B-1----:R-:W-:Y:S05]  /*49e0*/  @!P0 BRA `(.L_x_83) ;  /* 0x0000007c00bc8947 */ /* 0x002fea0003800000 */
.L_x_216:
[----:B------:R-:W2:Y:S01]  /*49f0*/  LDS.128 R4, [UR31+0x110] ;  /* 0x0001101fff047984 */ /* 0x000ea20008000c00 */
[----:B------:R-:W-:Y:S01]  /*4a00*/  UISETP.GE.AND UP0, UPT, UR39, 0x1, UPT ;  /* 0x000000012700788c */ /* 0x000fe2000bf06270 */
[----:B------:R-:W-:Y:S01]  /*4a10*/  @!PT LDS RZ, [RZ] ;  /* 0x00000000fffff984 */ /* 0x000fe20000000800 */
[----:B------:R-:W-:Y:S01]  /*4a20*/  @!PT LDS RZ, [RZ] ;  /* 0x00000000fffff984 */ /* 0x000fe20000000800 */
[----:B------:R-:W-:Y:S01]  /*4a30*/  @!PT LDS RZ, [RZ] ;  /* 0x00000000fffff984 */ /* 0x000fe20000000800 */
[----:B------:R-:W-:Y:S01]  /*4a40*/  @!PT LDS RZ, [RZ] ;  /* 0x00000000fffff984 */ /* 0x000fe20000000800 */
[----:B------:R3:W-:Y:S06]  /*4a50*/  MEMBAR.ALL.CTA ;  /* 0x0000000000007992 */ /* 0x0007ec0000008000 */
[----:B---3--:R-:W3:Y:S02]  /*4a60*/  FENCE.VIEW.ASYNC.S ;  /* 0x00000000000073c6 */ /* 0x008ee40000000000 */
[----:B---3--:R-:W-:Y:S01]  /*4a70*/  SYNCS.ARRIVE.TRANS64.RED.A1T0 RZ, [UR53], RZ ;  /* 0x000000ffffff79a7 */ /* 0x008fe20008100435 */
[----:B--2---:R-:W-:Y:S11]  /*4a80*/  LOP3.LUT P0, RZ, R6, 0x1, RZ, 0xc0, !PT ;  /* 0x0000000106ff7812 */ /* 0x004ff6000780c0ff */
[----:B------:R-:W-:Y:S02]  /*4a90*/  @!UPT UIADD3 URZ, UPT, UPT, URZ, URZ, URZ ;  /* 0x000000fffffff290 */ /* 0x000fe4000fffe0ff */
[----:B------:R-:W-:Y:S01]  /*4aa0*/  VOTEU.ANY UP3, P0 ;  /* 0x0000000000ff7886 */ /* 0x000fe20000060100 */
[----:B------:R-:W-:Y:S11]  /*4ab0*/  PLOP3.LUT P0, PT, PT, PT, UP3, 0x80, 0x8 ;  /* 0x000000000008781c */ /* 0x000ff60003f0f038 */
[----:B------:R-:W-:Y:S02]  /*4ac0*/  @!UPT UIADD3 URZ, UPT, UPT, URZ, URZ, URZ ;  /* 0x000000fffffff290 */ /* 0x000fe4000fffe0ff */
[----:B-1----:R-:W-:Y:S02]  /*4ad0*/  @P0 MOV R3, R4 ;  /* 0x0000000400030202 */ /* 0x002fe40000000f00 */
[----:B------:R-:W-:Y:S02]  /*4ae0*/  @P0 LOP3.LUT R2, R5, 0xffff, RZ, 0xc0, !PT ;  /* 0x0000ffff05020812 */ /* 0x000fe400078ec0ff */
[----:B------:R-:W-:Y:S02]  /*4af0*/  @P0 R2UR UR5, R3 ;  /* 0x00000000030502ca */ /* 0x000fe400000e0000 */
[----:B------:R-:W-:Y:S11]  /*4b00*/  @P0 R2UR UR4, R2 ;  /* 0x00000000020402ca */ /* 0x000ff600000e0000 */
[----:B------:R-:W-:Y:S02]  /*4b10*/  @UP3 UMOV UR15, UR5 ;  /* 0x00000005000f3c82 */ /* 0x000fe40008000000 */
[----:B------:R-:W-:Y:S01]  /*4b20*/  @UP3 UMOV UR14, UR4 ;  /* 0x00000004000e3c82 */ /* 0x000fe20008000000 */
[----:B------:R-:W-:Y:S05]  /*4b30*/  BRA.U !UP0, `(.L_x_84) ;  /* 0x0000000108c07547 */ /* 0x000fea000b800000 */
[----:B------:R-:W-:Y:S02]  /*4b40*/  UIMAD.WIDE.U32 UR12, UR14, UR59, URZ ;  /* 0x0000003b0e0c72a5 */ /* 0x000fe4000f8e00ff */
[----:B------:R-:W-:Y:S02]  /*4b50*/  UP2UR UR16, UPR, URZ, 0x4 ;  /* 0x00000004ff107883 */ /* 0x000fe40008000000 */
[----:B------:R-:W-:Y:S02]  /*4b60*/  UISETP.NE.AND UP2, UPT, UR58, 0x1, UPT ;  /* 0x000000013a00788c */ /* 0x000fe4000bf45270 */
[----:B------:R-:W-:Y:S02]  /*4b70*/  UIMAD.WIDE.U32 UR18, UR15, UR56, URZ ;  /* 0x000000380f1272a5 */ /* 0x000fe4000f8e00ff */
[----:B------:R-:W-:Y:S02]  /*4b80*/  USEL UR4, UR49, UR66, !UP2 ;  /* 0x0000004231047287 */ /* 0x000fe4000d000000 */
[----:B------:R-:W-:Y:S02]  /*4b90*/  UISETP.NE.AND UP0, UPT, UR30, 0x1, UPT ;  /* 0x000000011e00788c */ /* 0x000fe4000bf05270 */
[----:B------:R-:W-:Y:S02]  /*4ba0*/  UP2UR UR20, UPR, URZ, 0x2 ;  /* 0x00000002ff147883 */ /* 0x000fe40008000000 */
[----:B------:R-:W-:Y:S02]  /*4bb0*/  UISETP.NE.AND UP1, UPT, UR39, 0x1, UPT ;  /* 0x000000012700788c */ /* 0x000fe4000bf25270 */
[----:B------:R-:W-:Y:S02]  /*4bc0*/  UIMAD.WIDE.U32 UR8, UR4, UR22, URZ ;  /* 0x00000016040872a5 */ /* 0x000fe4000f8e00ff */
[----:B------:R-:W-:Y:S01]  /*4bd0*/  USEL UR7, UR50, UR67, !UP0 ;  /* 0x0000004332077287 */ /* 0x000fe2000c000000 */
[----:B------:R-:W-:Y:S02]  /*4be0*/  UMOV UR5, UR13 ;  /* 0x0000000d00057c82 */ /* 0x000fe40008000000 */
[----:B------:R-:W-:Y:S02]  /*4bf0*/  USHF.R.U32.HI UR6, URZ, UR69, UR5 ;  /* 0x00000045ff067299 */ /* 0x000fe40008011605 */
[----:B------:R-:W-:Y:S02]  /*4c00*/  UIMAD.WIDE.U32 UR10, UR7, UR22, URZ ;  /* 0x00000016070a72a5 */ /* 0x000fe4000f8e00ff */
[----:B------:R-:W-:Y:S02]  /*4c10*/  USEL UR6, UR14, UR6, !UP2 ;  /* 0x000000060e067287 */ /* 0x000fe4000d000000 */
[----:B------:R-:W-:Y:S01]  /*4c20*/  UISETP.NE.AND UP2, UPT, UR16, URZ, UPT ;  /* 0x000000ff1000728c */ /* 0x000fe2000bf45270 */
[----:B------:R-:W-:Y:S02]  /*4c30*/  UMOV UR5, UR19 ;  /* 0x0000001300057c82 */ /* 0x000fe40008000000 */
[----:B------:R-:W-:Y:S03]  /*4c40*/  USHF.R.U32.HI UR12, URZ, UR57, UR5 ;  /* 0x00000039ff0c7299 */ /* 0x000fe60008011605 */
[----:B------:R-:W-:Y:S02]  /*4c50*/  UMOV UR5, UR9 ;  /* 0x0000000900057c82 */ /* 0x000fe40008000000 */
[----:B------:R-:W-:Y:S03]  /*4c60*/  @UP1 USHF.R.U32.HI UR4, URZ, UR23, UR5 ;  /* 0x00000017ff041299 */ /* 0x000fe60008011605 */
[----:B------:R-:W-:Y:S01]  /*4c70*/  UMOV UR5, UR11 ;  /* 0x0000000b00057c82 */ /* 0x000fe20008000000 */
[----:B------:R-:W-:Y:S02]  /*4c80*/  UIMAD UR4, UR39, UR4, URZ ;  /* 0x00000004270472a4 */ /* 0x000fe4000f8e02ff */
[----:B------:R-:W-:Y:S02]  /*4c90*/  @UP1 USHF.R.U32.HI UR7, URZ, UR23, UR5 ;  /* 0x00000017ff071299 */ /* 0x000fe40008011605 */
[----:B------:R-:W-:Y:S02]  /*4ca0*/  USEL UR5, UR15, UR12, !UP0 ;  /* 0x0000000c0f057287 */ /* 0x000fe4000c000000 */
[----:B------:R-:W-:Y:S02]  /*4cb0*/  UIMAD.WIDE.U32 UR10, UR6, UR22, URZ ;  /* 0x00000016060a72a5 */ /* 0x000fe4000f8e00ff */
[----:B------:R-:W-:Y:S02]  /*4cc0*/  UIMAD UR8, UR39, UR7, URZ ;  /* 0x00000007270872a4 */ /* 0x000fe4000f8e02ff */
[----:B------:R-:W-:Y:S03]  /*4cd0*/  UISETP.GE.AND UP0, UPT, UR6, UR4, UPT ;  /* 0x000000040600728c */ /* 0x000fe6000bf06270 */
[----:B------:R-:W-:Y:S01]  /*4ce0*/  UMOV UR4, UR11 ;  /* 0x0000000b00047c82 */ /* 0x000fe20008000000 */
[----:B------:R-:W-:Y:S02]  /*4cf0*/  UISETP.GE.OR UP0, UPT, UR5, UR8, UP0 ;  /* 0x000000080500728c */ /* 0x000fe40008706670 */
[----:B------:R-:W-:Y:S02]  /*4d00*/  USHF.R.U32.HI UR4, URZ, UR23, UR4 ;  /* 0x00000017ff047299 */ /* 0x000fe40008011604 */
[----:B------:R-:W-:Y:S02]  /*4d10*/  UIMAD.WIDE.U32 UR8, UR5, UR22, URZ ;  /* 0x00000016050872a5 */ /* 0x000fe4000f8e00ff */
[----:B------:R-:W-:Y:S04]  /*4d20*/  USEL UR10, UR6, UR4, !UP1 ;  /* 0x00000004060a7287 */ /* 0x000fe8000c800000 */
[----:B------:R-:W-:Y:S01]  /*4d30*/  UIADD3 UR11, UPT, UPT, -UR10, URZ, URZ ;  /* 0x000000ff0a0b7290 */ /* 0x000fe2000fffe1ff */
[----:B------:R-:W-:Y:S02]  /*4d40*/  @!UP0 UMOV UR4, UR9 ;  /* 0x0000000900048c82 */ /* 0x000fe40008000000 */
[----:B------:R-:W-:Y:S02]  /*4d50*/  @!UP0 USHF.R.U32.HI UR4, URZ, UR23, UR4 ;  /* 0x00000017ff048299 */ /* 0x000fe40008011604 */
[----:B------:R-:W-:Y:S02]  /*4d60*/  UIMAD UR8, UR39, UR11, UR6 ;  /* 0x0000000b270872a4 */ /* 0x000fe4000f8e0206 */
[----:B------:R-:W-:Y:S02]  /*4d70*/  @!UP0 USEL UR4, UR5, UR4, !UP1 ;  /* 0x0000000405048287 */ /* 0x000fe4000c800000 */
[----:B------:R-:W-:Y:S02]  /*4d80*/  UISETP.NE.AND UP1, UPT, UR20, URZ, UPT ;  /* 0x000000ff1400728c */ /* 0x000fe4000bf25270 */
[----:B------:R-:W-:Y:S02]  /*4d90*/  @!UP0 UIMAD UR7, UR7, UR8, UR4 ;  /* 0x00000008070782a4 */ /* 0x000fe4000f8e0204 */
[----:B------:R-:W-:Y:S02]  /*4da0*/  @!UP0 UIADD3 UR9, UPT, UPT, UR10, -UR4, URZ ;  /* 0x800000040a098290 */ /* 0x000fe4000fffe0ff */
[----:B------:R-:W-:Y:S02]  /*4db0*/  UIADD3 UR8, UPT, UPT, -UR6, URZ, URZ ;  /* 0x000000ff06087290 */ /* 0x000fe4000fffe1ff */
[----:B------:R-:W-:Y:S02]  /*4dc0*/  UIADD3 UR4, UPT, UPT, -UR5, URZ, URZ ;  /* 0x000000ff05047290 */ /* 0x000fe4000fffe1ff */
[----:B------:R-:W-:Y:S03]  /*4dd0*/  @!UP0 UIMAD UR6, UR9, UR39, UR5 ;  /* 0x00000027090682a4 */ /* 0x000fe6000f8e0205 */
[----:B------:R-:W-:Y:S01]  /*4de0*/  @!UP0 UMOV UR5, UR7 ;  /* 0x0000000700058c82 */ /* 0x000fe20008000000 */
[----:B------:R-:W-:Y:S02]  /*4df0*/  UIMAD UR7, UR30, UR4, UR15 ;  /* 0x000000041e0772a4 */ /* 0x000fe4000f8e020f */
[----:B------:R-:W-:Y:S02]  /*4e00*/  UIMAD UR4, UR58, UR8, UR14 ;  /* 0x000000083a0472a4 */ /* 0x000fe4000f8e020e */
[----:B------:R-:W-:Y:S02]  /*4e10*/  UIMAD UR15, UR5, UR30, UR7 ;  /* 0x0000001e050f72a4 */ /* 0x000fe4000f8e0207 */
[----:B------:R-:W-:Y:S11]  /*4e20*/  UIMAD UR14, UR6, UR58, UR4 ;  /* 0x0000003a060e72a4 */ /* 0x000ff6000f8e0204 */
[----:B------:R-:W-:Y:S01]  /*4e30*/  @!UPT UIADD3 URZ, UPT, UPT, URZ, URZ, URZ ;  /* 0x000000fffffff290 */ /* 0x000fe2000fffe0ff */
.L_x_84:
[----:B------:R-:W1:Y:S01]  /*4e40*/  @!UP4 LDCU.128 UR8, c[0x0][0xb10] ;  /* 0x00016200ff08c7ac */ /* 0x000e620008000c00 */
[----:B------:R-:W-:Y:S01]  /*4e50*/  IMAD.MOV.U32 R9, RZ, RZ, 0x1 ;  /* 0x00000001ff097424 */ /* 0x000fe200078e00ff */
[----:B------:R-:W-:Y:S04]  /*4e60*/  ISETP.NE.U32.AND P1, PT, RZ, UR54, PT ;  /* 0x00000036ff007c0c */ /* 0x000fe8000bf25070 */
[----:B------:R-:W-:Y:S01]  /*4e70*/  ISETP.NE.AND.EX P1, PT, RZ, UR55, PT, P1 ;  /* 0x00000037ff007c0c */ /* 0x000fe2000bf25310 */
[----:B------:R-:W2:Y:S01]  /*4e80*/  @!UP4 LDCU UR5, c[0x0][0xb0c] ;  /* 0x00016180ff05c7ac */ /* 0x000ea20008000800 */
[----:B------:R-:W-:Y:S01]  /*4e90*/  SHF.L.U32 R9, R9, 0x1f, RZ ;  /* 0x0000001f09097819 */ /* 0x000fe200000006ff */
[----:B------:R-:W-:Y:S02]  /*4ea0*/  USHF.L.U32 UR42, UR21, 0x7, URZ ;  /* 0x00000007152a7899 */ /* 0x000fe400080006ff */
[----:B-1----:R-:W-:Y:S07]  /*4eb0*/  UIMAD.WIDE.U32 UR6, UR15, UR8, URZ ;  /* 0x000000080f0672a5 */ /* 0x002fee000f8e00ff */
[----:B------:R-:W-:Y:S01]  /*4ec0*/  @!UP4 UMOV UR4, UR7 ;  /* 0x000000070004cc82 */ /* 0x000fe20008000000 */
[----:B--2---:R-:W-:Y:S02]  /*4ed0*/  @!UP4 UISETP.NE.AND UP0, UPT, UR5, 0x1, UPT ;  /* 0x000000010500c88c */ /* 0x004fe4000bf05270 */
[----:B------:R-:W-:Y:S02]  /*4ee0*/  @!UP4 USHF.R.U32.HI UR4, URZ, UR9, UR4 ;  /* 0x00000009ff04c299 */ /* 0x000fe40008011604 */
[----:B------:R-:W-:Y:S02]  /*4ef0*/  UIMAD.WIDE.U32 UR6, UR14, UR11, URZ ;  /* 0x0000000b0e0672a5 */ /* 0x000fe4000f8e00ff */
[----:B------:R-:W-:Y:S02]  /*4f00*/  @!UP4 USEL UR8, UR15, UR4, !UP0 ;  /* 0x000000040f08c287 */ /* 0x000fe4000c000000 */
[----:B------:R-:W-:Y:S03]  /*4f10*/  @!UP4 UISETP.NE.AND UP0, UPT, UR10, 0x1, UPT ;  /* 0x000000010a00c88c */ /* 0x000fe6000bf05270 */
[----:B------:R-:W-:Y:S02]  /*4f20*/  @!UP4 UMOV UR6, UR7 ;  /* 0x000000070006cc82 */ /* 0x000fe40008000000 */
[----:B------:R-:W1:Y:S02]  /*4f30*/  @!UP4 LDCU UR4, c[0x0][0xb20] ;  /* 0x00016400ff04c7ac */ /* 0x000e640008000800 */
[----:B-1----:R-:W-:Y:S04]  /*4f40*/  @!UP4 USHF.R.U32.HI UR6, URZ, UR4, UR6 ;  /* 0x00000004ff06c299 */ /* 0x002fe80008011606 */
[----:B------:R-:W-:Y:S04]  /*4f50*/  @!UP4 USEL UR6, UR14, UR6, !UP0 ;  /* 0x000000060e06c287 */ /* 0x000fe8000c000000 */
[----:B------:R-:W-:Y:S02]  /*4f60*/  @!UP4 UIADD3 UR4, UPT, UPT, -UR8, UR6, URZ ;  /* 0x000000060804c290 */ /* 0x000fe4000fffe1ff */
[----:B------:R-:W-:Y:S02]  /*4f70*/  @!UP4 UIADD3 UR6, UPT, UPT, UR8, -UR6, URZ ;  /* 0x800000060806c290 */ /* 0x000fe4000fffe0ff */
[----:B------:R-:W-:Y:S02]  /*4f80*/  @!UP4 UIMAD UR15, UR4, UR5, UR15 ;  /* 0x00000005040fc2a4 */ /* 0x000fe4000f8e020f */
[----:B------:R-:W-:Y:S01]  /*4f90*/  @!UP4 UIMAD UR14, UR6, UR10, UR14 ;  /* 0x0000000a060ec2a4 */ /* 0x000fe2000f8e020e */
[----:B------:R-:W-:Y:S11]  /*4fa0*/  BRA.U UP2, `(.L_x_85) ;  /* 0x0000000102107547 */ /* 0x000ff6000b800000 */
[----:B------:R-:W-:Y:S04]  /*4fb0*/  MOV R3, UR68 ;  /* 0x0000004400037c02 */ /* 0x000fe80008000f00 */
[----:B------:R-:W-:Y:S04]  /*4fc0*/  SHF.L.U32 R3, R3, 0x1f, RZ ;  /* 0x0000001f03037819 */ /* 0x000fe800000006ff */
[----:B------:R-:W1:Y:S02]  /*4fd0*/  SYNCS.PHASECHK.TRANS64.TRYWAIT P2, [UR31+0xc8], R3 ;  /* 0x0000c803ff0075a7 */ /* 0x000e64000804111f */
[----:B-1----:R-:W-:Y:S05]  /*4fe0*/  @!P2 BRA `(.L_x_86) ;  /* 0x000000780054a947 */ /* 0x002fea0003800000 */
.L_x_85:
[----:B------:R-:W-:Y:S05]  /*4ff0*/  BRA.U !UP5, `(.L_x_87) ;  /* 0x000000010d387547 */ /* 0x000fea000b800000 */
[----:B------:R-:W-:Y:S01]  /*5000*/  UPLOP3.LUT UP1, UPT, UPT, UPT, UP6, 0x80, 0x8 ;  /* 0x000000000008789c */ /* 0x000fe20003f2f060 */
[----:B------:R-:W-:Y:S01]  /*5010*/  IMAD.MOV.U32 R58, RZ, RZ, 0x1 ;  /* 0x00000001ff3a7424 */ /* 0x000fe200078e00ff */
[----:B------:R-:W2:Y:S04]  /*5020*/  LDCU.64 UR8, c[0x0][0x358] ;  /* 0x00006b00ff0877ac */ /* 0x000ea80008000a00 */
[----:B------:R-:W-:Y:S05]  /*5030*/  PLOP3.LUT P2, PT, PT, PT, UP1, 0x80, 0x8 ;  /* 0x000000000008781c */ /* 0x000fea0003f4f018 */
[----:B------:R-:W3:Y:S01]  /*5040*/  @UP1 LDCU.64 UR4, c[0x0][0x888] ;  /* 0x00011100ff0417ac */ /* 0x000ee20008000a00 */
[----:B------:R-:W-:Y:S04]  /*5050*/  @UP1 UIMAD UR6, UR52, UR54, URZ ;  /* 0x00000036340612a4 */ /* 0x000fe8000f8e02ff */
[----:B---3--:R-:W-:Y:S06]  /*5060*/  @UP1 UIMAD.WIDE UR4, UR6, 0x4, UR4 ;  /* 0x00000004060418a5 */ /* 0x008fec000f8e0204 */
[----:B-1----:R-:W-:Y:S01]  /*5070*/  IMAD.U32 R2, RZ, RZ, UR4 ;  /* 0x00000004ff027e24 */ /* 0x002fe2000f8e00ff */
[----:B------:R-:W-:Y:S04]  /*5080*/  MOV R3, UR5 ;  /* 0x0000000500037c02 */ /* 0x000fe80008000f00 */
[----:B------:R-:W1:Y:S01]  /*5090*/  @!UP1 LDCU UR4, c[0x0][0x880] ;  /* 0x00011000ff0497ac */ /* 0x000e620008000800 */
[----:B--2--5:R2:W5:Y:S02]  /*50a0*/  @P2 LDG.E R27, desc[UR8][R2.64] ;  /* 0x00000008021b2981 */ /* 0x024564000c1e1900 */
[----:B--2---:R-:W-:Y:S05]  /*50b0*/  HFMA2 R2, -RZ, RZ, 0, 5.9604644775390625e-08 ;  /* 0x00000001ff027431 */ /* 0x004fea00000001ff */
[----:B------:R-:W-:Y:S01]  /*50c0*/  @!P2 PRMT R58, R2, 0x7610, R58 ;  /* 0x00007610023aa816 */ /* 0x000fe2000000003a */
[----:B-1----:R-:W-:Y:S07]  /*50d0*/  @!P2 IMAD.U32 R27, RZ, RZ, UR4 ;  /* 0x00000004ff1bae24 */ /* 0x002fee000f8e00ff */
.L_x_87:
[----:B-----5:R-:W-:Y:S01]  /*50e0*/  @!P1 FSETP.EQ.AND P3, PT, R27, RZ, PT ;  /* 0x000000ff1b00920b */ /* 0x020fe20003f62000 */
[----:B------:R-:W-:Y:S01]  /*50f0*/  @!UPT UIADD3 URZ, UPT, UPT, URZ, URZ, URZ ;  /* 0x000000fffffff290 */ /* 0x000fe2000fffe0ff */
[----:B------:R-:W-:Y:S11]  /*5100*/  @!P1 BRA `(.L_x_88) ;  /* 0x0000000000149947 */ /* 0x000ff60003800000 */
[----:B------:R-:W-:Y:S02]  /*5110*/  LOP3.LUT P1, RZ, R58, 0xff, RZ, 0xc0, !PT ;  /* 0x000000ff3aff7812 */ /* 0x000fe4000782c0ff */
[----:B------:R-:W-:Y:S04]  /*5120*/  PLOP3.LUT P3, PT, PT, PT, UP1, 0x80, 0x8 ;  /* 0x000000000008781c */ /* 0x000fe80003f6f018 */
[----:B------:R-:W-:Y:S07]  /*5130*/  PLOP3.LUT P3, PT, P3, PT, PT, 0x8, 0x80 ;  /* 0x000000000080781c */ /* 0x000fee0001f6e170 */
[----:B------:R-:W-:Y:S11]  /*5140*/  @P1 FSETP.EQ.AND P3, PT, R27, RZ, PT ;  /* 0x000000ff1b00120b */ /* 0x000ff60003f62000 */
[----:B------:R-:W-:Y:S02]  /*5150*/  @!UPT UIADD3 URZ, UPT, UPT, URZ, URZ, URZ ;  /* 0x000000fffffff290 */ /* 0x000fe4000fffe0ff */
.L_x_88:
[----:B------:R-:W-:Y:S01]  /*5160*/  USHF.L.U32 UR43, UR51, 0x7, URZ ;  /* 0x00000007332b7899 */ /* 0x000fe200080006ff */
[----:B------:R-:W2:Y:S01]  /*5170*/  SYNCS.PHASECHK.TRANS64.TRYWAIT P1, [UR31+0xa0], R9 ;  /* 0x0000a009ff0075a7 */ /* 0x000ea2000802111f */
[----:B------:R-:W-:Y:S02]  /*5180*/  UISETP.NE.AND UP0, UPT, UR60, 0x1, UPT ;  /* 0x000000013c00788c */ /* 0x000fe4000bf05270 */
[----:B------:R-:W-:Y:S01]  /*5190*/  UIMAD.WIDE.U32 UR4, UR43, UR61, URZ ;  /* 0x0000003d2b0472a5 */ /* 0x000fe2000f8e00ff */
[----:B------:R-:W-:Y:S04]  /*51a0*/  ELECT P2, URZ, PT ;  /* 0x0000000000ff782f */ /* 0x000fe80003840000 */
[----:B------:R-:W-:Y:S02]  /*51b0*/  PLOP3.LUT P2, PT, P3, P2, PT, 0xf2, 0x2f ;  /* 0x00000000002f781c */ /* 0x000fe40001f45e72 */
[----:B------:R-:W-:Y:S02]  /*51c0*/  UMOV UR4, UR5 ;  /* 0x0000000500047c82 */ /* 0x000fe40008000000 */
[----:B------:R-:W-:Y:S04]  /*51d0*/  USHF.R.U32.HI UR4, URZ, UR62, UR4 ;  /* 0x0000003eff047299 */ /* 0x000fe80008011604 */
[----:B------:R-:W-:Y:S02]  /*51e0*/  USEL UR44, UR43, UR4, !UP0 ;  /* 0x000000042b2c7287 */ /* 0x000fe4000c000000 */
[----:B------:R-:W-:Y:S02]  /*51f0*/  UISETP.NE.AND UP0, UPT, UR63, 0x1, UPT ;  /* 0x000000013f00788c */ /* 0x000fe4000bf05270 */
[----:B------:R-:W-:Y:S07]  /*5200*/  UIMAD.WIDE.U32 UR4, UR44, UR64, URZ ;  /* 0x000000402c0472a5 */ /* 0x000fee000f8e00ff */
[----:B------:R-:W-:Y:S02]  /*5210*/  UMOV UR4, UR5 ;  /* 0x0000000500047c82 */ /* 0x000fe40008000000 */
[----:B------:R-:W-:Y:S04]  /*5220*/  USHF.R.U32.HI UR4, URZ, UR65, UR4 ;  /* 0x00000041ff047299 */ /* 0x000fe80008011604 */
[----:B------:R-:W-:Y:S02]  /*5230*/  USEL UR45, UR44, UR4, !UP0 ;  /* 0x000000042c2d7287 */ /* 0x000fe4000c000000 */
[----:B------:R-:W-:Y:S02]  /*5240*/  UIADD3 UR4, UPT, UPT, -UR44, URZ, URZ ;  /* 0x000000ff2c047290 */ /* 0x000fe4000fffe1ff */
[----:B------:R-:W-:Y:S02]  /*5250*/  UIADD3 UR5, UPT, UPT, -UR45, URZ, URZ ;  /* 0x000000ff2d057290 */ /* 0x000fe4000fffe1ff */
[----:B------:R-:W-:Y:S02]  /*5260*/  UIMAD UR43, UR60, UR4, UR43 ;  /* 0x000000043c2b72a4 */ /* 0x000fe4000f8e022b */
[----:B------:R-:W-:Y:S01]  /*5270*/  UIMAD UR44, UR63, UR5, UR44 ;  /* 0x000000053f2c72a4 */ /* 0x000fe2000f8e022c */
[----:B--2---:R-:W-:Y:S11]  /*5280*/  @!P1 BRA `(.L_x_89) ;  /* 0x0000007400c49947 */ /* 0x004ff60003800000 */
.L_x_219:
[----:B------:R-:W-:Y:S01]  /*5290*/  VOTEU.ALL UP0, P2 ;  /* 0x0000000000ff7886 */ /* 0x000fe20001000000 */
[----:B-1----:R-:W-:Y:S04]  /*52a0*/  @!P2 IADD3 R3, P1, PT, R12, 0x580, RZ ;  /* 0x000005800c03a810 */ /* 0x002fe80007f3e0ff */
[----:B------:R-:W-:Y:S01]  /*52b0*/  @!UP0 UPRMT UR4, URZ, 0x40, URZ ;  /* 0x00000040ff048896 */ /* 0x000fe200080000ff */
[----:B------:R-:W-:Y:S01]  /*52c0*/  @!P2 IMAD.X R2, RZ, RZ, R13, P1 ;  /* 0x000000ffff02a224 */ /* 0x000fe200008e060d */
[----:B------:R-:W-:Y:S01]  /*52d0*/  @!P2 R2UR UR5, R3 ;  /* 0x000000000305a2ca */ /* 0x000fe200000e0000 */
[----:B------:R-:W-:Y:S02]  /*52e0*/  @!UP0 UIADD3 UR40, UPT, UPT, UR31, 0x200, URZ ;  /* 0x000002001f288890 */ /* 0x000fe4000fffe0ff */
[----:B------:R-:W-:Y:S02]  /*52f0*/  @!UP0 UPRMT UR6, UR4, 0x5410, URZ ;  /* 0x0000541004068896 */ /* 0x000fe400080000ff */
[----:B------:R-:W-:Y:S01]  /*5300*/  @!P2 R2UR UR4, R2 ;  /* 0x000000000204a2ca */ /* 0x000fe200000e0000 */
[----:B------:R-:W-:Y:S07]  /*5310*/  VOTEU.ALL UP0, P2 ;  /* 0x0000000000ff7886 */ /* 0x000fee0001000000 */
[----:B------:R-:W-:Y:S05]  /*5320*/  IMAD.U32 R2, RZ, RZ, UR5 ;  /* 0x00000005ff027e24 */ /* 0x000fea000f8e00ff */
[----:B------:R-:W-:Y:S01]  /*5330*/  IMAD.U32 R3, RZ, RZ, UR4 ;  /* 0x00000004ff037e24 */ /* 0x000fe2000f8e00ff */
[----:B------:R-:W-:Y:S01]  /*5340*/  @!P2 R2UR UR4, R2 ;  /* 0x000000000204a2ca */ /* 0x000fe200000e0000 */
[----:B------:R-:W-:Y:S03]  /*5350*/  @!P2 IMAD.MOV.U32 R2, RZ, RZ, 0x2000 ;  /* 0x00002000ff02a424 */ /* 0x000fe600078e00ff */
[----:B------:R-:W-:Y:S11]  /*5360*/  @!P2 R2UR UR5, R3 ;  /* 0x000000000305a2ca */ /* 0x000ff600000e0000 */
[----:B------:R-:W-:Y:S02]  /*5370*/  @!UPT UIADD3 URZ, UPT, UPT, URZ, URZ, URZ ;  /* 0x000000fffffff290 */ /* 0x000fe4000fffe0ff */
[----:B------:R1:W-:Y:S01]  /*5380*/  @!UP0 UTMALDG.4D.IM2COL [UR40], [UR4], UR6 ;  /* 0x00000028040083b4 */ /* 0x0003e20008058006 */
[----:B------:R1:W-:Y:S01]  /*5390*/  @!P2 SYNCS.ARRIVE.TRANS64.RED.A0TR RZ, [UR31+0x80], R2 ;  /* 0x00008002ffffa9a7 */ /* 0x0003e2000830041f */
[----:B------:R-:W-:Y:S01]  /*53a0*/  SYNCS.ARRIVE.TRANS64.RED.A1T0 RZ, [UR48], RZ ;  /* 0x000000ffffff79a7 */ /* 0x000fe20008100430 */
[----:B------:R-:W2:Y:S02]  /*53b0*/  SYNCS.PHASECHK.TRANS64.TRYWAIT P1, [UR31+0xa8], R9 ;  /* 0x0000a809ff0075a7 */ /* 0x000ea4000802111f */
[----:B-12---:R-:W-:Y:S05]  /*53c0*/  @!P1 BRA `(.L_x_90) ;  /* 0x00000074008c9947 */ /* 0x006fea0003800000 */
.L_x_221:
[----:B------:R-:W-:Y:S01]  /*53d0*/  VOTEU.ALL UP0, P2 ;  /* 0x0000000000ff7886 */ /* 0x000fe20001000000 */
[----:B------:R-:W-:Y:S01]  /*53e0*/  @!P2 IADD3 R3, P1, PT, R12, 0x580, RZ ;  /* 0x000005800c03a810 */ /* 0x000fe20007f3e0ff */
[----:B------:R-:W-:Y:S01]  /*53f0*/  UMOV UR35, UR43 ;  /* 0x0000002b00237c82 */ /* 0x000fe20008000000 */
[----:B------:R-:W-:Y:S01]  /*5400*/  UMOV UR36, UR44 ;  /* 0x0000002c00247c82 */ /* 0x000fe20008000000 */
[----:B------:R-:W-:Y:S01]  /*5410*/  UMOV UR37, UR45 ;  /* 0x0000002d00257c82 */ /* 0x000fe20008000000 */
[----:B------:R-:W-:Y:S01]  /*5420*/  @!UP0 UPRMT UR4, URZ, 0x40, URZ ;  /* 0x00000040ff048896 */ /* 0x000fe200080000ff */
[----:B-1----:R-:W-:Y:S01]  /*5430*/  @!P2 IMAD.X R2, RZ, RZ, R13, P1 ;  /* 0x000000ffff02a224 */ /* 0x002fe200008e060d */
[----:B------:R-:W-:Y:S01]  /*5440*/  @!P2 R2UR UR5, R3 ;  /* 0x000000000305a2ca */ /* 0x000fe200000e0000 */
[----:B------:R-:W-:Y:S02]  /*5450*/  @!UP0 UIADD3 UR34, UPT, UPT, UR42, 0x10, URZ ;  /* 0x000000102a228890 */ /* 0x000fe4000fffe0ff */
[----:B------:R-:W-:Y:S02]  /*5460*/  @!UP0 UPRMT UR6, UR4, 0x5410, URZ ;  /* 0x0000541004068896 */ /* 0x000fe400080000ff */
[----:B------:R-:W-:Y:S01]  /*5470*/  @!P2 R2UR UR4, R2 ;  /* 0x000000000204a2ca */ /* 0x000fe200000e0000 */
[----:B------:R-:W-:Y:S01]  /*5480*/  @!UP0 UIADD3 UR32, UPT, UPT, UR31, 0x2200, URZ ;  /* 0x000022001f208890 */ /* 0x000fe2000fffe0ff */
[----:B------:R-:W-:Y:S06]  /*5490*/  VOTEU.ALL UP0, P2 ;  /* 0x0000000000ff7886 */ /* 0x000fec0001000000 */
        /* <DEDUP_REMOVED lines=11> */
.L_x_223:
        /* <DEDUP_REMOVED lines=24> */
.L_x_225:
        /* <DEDUP_REMOVED lines=8> */
[----:B------:R-:W-:Y:S01]  /*5750*/  @!UP0 UIADD3 UR18, UPT, UPT, UR42, 0x30, URZ ;  /* 0x000000302a128890 */ /* 0x000fe2000fffe0ff */
[----:B------:R-:W-:Y:S01]  /*5760*/  SHF.L.U32 R8, RZ, 0x1f, RZ ;  /* 0x0000001fff087819 */ /* 0x000fe200000006ff */
        /* <DEDUP_REMOVED lines=15> */
.L_x_227:
        /* <DEDUP_REMOVED lines=12> */
[----:B------:R-:W-:Y:S01]  /*5920*/  VOTEU.ALL UP0, P2 ;  /* 0x0000000000ff7886 */ /* 0x000fe20001000000 */
[----:B------:R-:W-:Y:S05]  /*5930*/  UMOV UR13, UR45 ;  /* 0x0000002d000d7c82 */ /* 0x000fea0008000000 */
        /* <DEDUP_REMOVED lines=11> */
.L_x_229:
        /* <DEDUP_REMOVED lines=25> */
.L_x_231:
        /* <DEDUP_REMOVED lines=9> */
[----:B------:R-:W-:Y:S01]  /*5c10*/  @P0 SHF.R.U32.HI R4, RZ, 0x10, R5 ;  /* 0x00000010ff040819 */ /* 0x000fe20000011605 */
[----:B------:R-:W-:Y:S02]  /*5c20*/  @!UP0 UPRMT UR6, UR4, 0x5410, URZ ;  /* 0x0000541004068896 */ /* 0x000fe400080000ff */
[----:B------:R-:W-:Y:S01]  /*5c30*/  @!P2 R2UR UR4, R2 ;  /* 0x000000000204a2ca */ /* 0x000fe200000e0000 */
[----:B------:R-:W-:Y:S01]  /*5c40*/  @!UP0 UIADD3 UR8, UPT, UPT, UR31, 0x4200, URZ ;  /* 0x000042001f088890 */ /* 0x000fe2000fffe0ff */
[----:B------:R-:W-:Y:S01]  /*5c50*/  @P0 R2UR UR52, R4 ;  /* 0x00000000043402ca */ /* 0x000fe200000e0000 */
[----:B------:R-:W-:Y:S01]  /*5c60*/  VOTEU.ALL UP0, P2 ;  /* 0x0000000000ff7886 */ /* 0x000fe20001000000 */
[----:B------:R-:W-:Y:S04]  /*5c70*/  UMOV UR13, UR45 ;  /* 0x0000002d000d7c82 */ /* 0x000fe80008000000 */
        /* <DEDUP_REMOVED lines=11> */
.L_x_233:
        /* <DEDUP_REMOVED lines=9> */
[----:B------:R-:W-:Y:S01]  /*5dc0*/  R2UR UR16, R66 ;  /* 0x00000000421072ca */ /* 0x000fe200000e0000 */
[----:B------:R-:W-:Y:S01]  /*5dd0*/  @!UP0 UPRMT UR6, UR4, 0x5410, URZ ;  /* 0x0000541004068896 */ /* 0x000fe200080000ff */
[----:B------:R-:W-:Y:S01]  /*5de0*/  R2UR UR7, R67 ;  /* 0x00000000430772ca */ /* 0x000fe200000e0000 */
[----:B------:R-:W-:Y:S01]  /*5df0*/  @!UP0 UIADD3 UR8, UPT, UPT, UR31, 0x6200, URZ ;  /* 0x000062001f088890 */ /* 0x000fe2000fffe0ff */
[----:B------:R-:W-:Y:S01]  /*5e00*/  @!P2 R2UR UR4, R2 ;  /* 0x000000000204a2ca */ /* 0x000fe200000e0000 */
[----:B------:R-:W-:Y:S01]  /*5e10*/  VOTEU.ALL UP0, P2 ;  /* 0x0000000000ff7886 */ /* 0x000fe20001000000 */
[----:B------:R-:W-:Y:S01]  /*5e20*/  UMOV UR13, UR45 ;  /* 0x0000002d000d7c82 */ /* 0x000fe20008000000 */
[----:B------:R-:W-:Y:S01]  /*5e30*/  LOP3.LUT R10, R10, 0x1, RZ, 0x3c, !PT ;  /* 0x000000010a0a7812 */ /* 0x000fe200078e3cff */
[----:B------:R-:W-:Y:S03]  /*5e40*/  UPLOP3.LUT UP2, UPT, UPT, UPT, UPT, 0x80, 0x8 ;  /* 0x000000000008789c */ /* 0x000fe60003f4f070 */
[----:B------:R-:W-:Y:S02]  /*5e50*/  IMAD.U32 R2, RZ, RZ, UR5 ;  /* 0x00000005ff027e24 */ /* 0x000fe4000f8e00ff */
[----:B------:R-:W-:Y:S02]  /*5e60*/  UIADD3 UR21, UPT, UPT, UR14, UR16, URZ ;  /* 0x000000100e157290 */ /* 0x000fe4000fffe0ff */
[----:B------:R-:W-:Y:S02]  /*5e70*/  UIADD3 UR51, UPT, UPT, UR15, UR7, URZ ;  /* 0x000000070f337290 */ /* 0x000fe4000fffe0ff */
[----:B------:R-:W-:Y:S01]  /*5e80*/  IMAD.U32 R3, RZ, RZ, UR4 ;  /* 0x00000004ff037e24 */ /* 0x000fe2000f8e00ff */
[----:B------:R-:W-:Y:S04]  /*5e90*/  @!P2 R2UR UR4, R2 ;  /* 0x000000000204a2ca */ /* 0x000fe800000e0000 */
[----:B------:R-:W-:Y:S11]  /*5ea0*/  @!P2 R2UR UR5, R3 ;  /* 0x000000000305a2ca */ /* 0x000ff600000e0000 */
[----:B------:R-:W-:Y:S02]  /*5eb0*/  @!UPT UIADD3 URZ, UPT, UPT, URZ, URZ, URZ ;  /* 0x000000fffffff290 */ /* 0x000fe4000fffe0ff */
[----:B------:R1:W-:Y:S01]  /*5ec0*/  @!UP0 UTMALDG.4D.IM2COL [UR8], [UR4], UR6 ;  /* 0x00000008040083b4 */ /* 0x0003e20008058006 */
[----:B------:R1:W-:Y:S01]  /*5ed0*/  @!P2 SYNCS.ARRIVE.TRANS64.RED.A0TR RZ, [UR31+0x98], R0 ;  /* 0x00009800ffffa9a7 */ /* 0x0003e2000830041f */
[----:B------:R-:W-:Y:S01]  /*5ee0*/  SYNCS.ARRIVE.TRANS64.RED.A1T0 RZ, [UR38], RZ ;  /* 0x000000ffffff79a7 */ /* 0x000fe20008100426 */
[----:B------:R-:W-:Y:S05]  /*5ef0*/  BRA.U UP3, `(.L_x_97) ;  /* 0xffffffe903b07547 */ /* 0x000fea000b83ffff */
[----:B------:R-:W2:Y:S02]  /*5f00*/  SYNCS.PHASECHK.TRANS64.TRYWAIT P0, [UR31+0xa0], R9 ;  /* 0x0000a009ff0075a7 */ /* 0x000ea4000800111f */
[----:B--2---:R-:W-:Y:S05]  /*5f10*/  @!P0 BRA `(.L_x_98) ;  /* 0x0000006c00608947 */ /* 0x004fea0003800000 */
.L_x_235:
[----:B------:R-:W2:Y:S02]  /*5f20*/  SYNCS.PHASECHK.TRANS64.TRYWAIT P0, [UR31+0xa8], R9 ;  /* 0x0000a809ff0075a7 */ /* 0x000ea4000800111f */
[----:B--2---:R-:W-:Y:S05]  /*5f30*/  @!P0 BRA `(.L_x_99) ;  /* 0x0000006c00708947 */ /* 0x004fea0003800000 */
.L_x_237:
[----:B------:R-:W2:Y:S01]  /*5f40*/  SYNCS.PHASECHK.TRANS64.TRYWAIT P0, [UR31+0xb0], R9 ;  /* 0x0000b009ff0075a7 */ /* 0x000ea2000800111f */
[----:B-1----:R-:W-:Y:S01]  /*5f50*/  HFMA2 R0, -RZ, RZ, 0, 5.9604644775390625e-08 ;  /* 0x00000001ff007431 */ /* 0x002fe200000001ff */
[----:B--2---:R-:W-:Y:S06]  /*5f60*/  @!P0 BRA `(.L_x_100) ;  /* 0x0000006c007c8947 */ /* 0x004fec0003800000 */
.L_x_239:
[----:B-1----:R-:W-:Y:S02]  /*5f70*/  MOV R2, UR31 ;  /* 0x0000001f00027c02 */ /* 0x002fe40008000f00 */
[----:B------:R-:W-:-:S07]  /*5f80*/  SHF.L.U32 R0, R0, 0x1f, RZ ;  /* 0x0000001f00007819 */ /* 0x000fce00000006ff */
.L_x_101:
[----:B-1----:R1:W2:Y:S02]  /*5f90*/  SYNCS.PHASECHK.TRANS64.TRYWAIT P0, [R2+URZ+0xb8], R0 ;  /* 0x0000b800020075a7 */ /* 0x0022a400080011ff */
[----:B--2---:R-:W-:Y:S05]  /*5fa0*/  @!P0 NANOSLEEP.SYNCS 0x989680 ;  /* 0x009896800000895d */ /* 0x004fea0003900000 */
[----:B------:R-:W2:Y:S02]  /*5fb0*/  @!P0 SYNCS.PHASECHK.TRANS64 P0, [R2+URZ+0xb8], R0 ;  /* 0x0000b800020085a7 */ /* 0x000ea400080010ff */
[----:B--2---:R-:W-:Y:S05]  /*5fc0*/  @P0 EXIT ;  /* 0x000000000000094d */ /* 0x004fea0003800000 */
[----:B------:R-:W-:Y:S05]  /*5fd0*/  BRA `(.L_x_101) ;  /* 0xfffffffc00ec7947 */ /* 0x000fea000383ffff */
.L_x_82:
[----:B------:R-:W-:-:S06]  /*5fe0*/  UISETP.GE.AND UP0, UPT, UR18, 0x4, UPT ;  /* 0x000000041200788c */ /* 0x000fcc000bf06270 */
[----:B------:R-:W-:-:S13]  /*5ff0*/  PLOP3.LUT P0, PT, PT, PT, UP0, 0x80, 0x8 ;  /* 0x000000000008781c */ /* 0x000fda0003f0f008 */
[----:B-1----:R-:W-:Y:S05]  /*6000*/  @!P0 EXIT ;  /* 0x000000000000894d */ /* 0x002fea0003800000 */
[----:B------:R-:W1:Y:S08]  /*6010*/  S2UR UR4, SR_CgaCtaId ;  /* 0x00000000000479c3 */ /* 0x000e700000008800 */
[----:B------:R-:W-:Y:S01]  /*6020*/  BAR.SYNC.DEFER_BLOCKING 0x6, 0xa0 ;  /* 0x0182800000007b1d */ /* 0x000fe20000010000 */
[C---:B------:R-:W-:Y:S01]  /*6030*/  IMAD.SHL.U32 R0, R56.reuse, 0x10, RZ ;  /* 0x0000001038007824 */ /* 0x040fe200078e00ff */
[C---:B------:R-:W-:Y:S01]  /*6040*/  SHF.L.U32 R23, R56.reuse, 0x10, RZ ;  /* 0x0000001038177819 */ /* 0x040fe200000006ff */
[C---:B------:R-:W-:Y:S01]  /*6050*/  IMAD.SHL.U32 R55, R56.reuse, 0x2, RZ ;  /* 0x0000000238377824 */ /* 0x040fe200078e00ff */
[----:B------:R-:W-:Y:S01]  /*6060*/  LOP3.LUT R57, R56, 0x60, RZ, 0xc0, !PT ;  /* 0x0000006038397812 */ /* 0x000fe200078ec0ff */
[----:B------:R-:W-:Y:S01]  /*6070*/  HFMA2 R53, -RZ, RZ, 0, 0 ;  /* 0x00000000ff357431 */ /* 0x000fe200000001ff */
[----:B------:R-:W-:-:S02]  /*6080*/  UMOV UR49, 0x400 ;  /* 0x0000040000317882 */ /* 0x000fc40000000000 */
[----:B------:R-:W2:Y:S01]  /*6090*/  LDC.64 R50, c[0x0][0x8b0] ;  /* 0x00022c00ff327b82 */ /* 0x000ea20000000a00 */
[----:B------:R-:W3:Y:S01]  /*60a0*/  LDCU.128 UR8, c[0x0][0xa80] ;  /* 0x00015000ff0877ac */ /* 0x000ee20008000c00 */
[----:B------:R-:W-:Y:S01]  /*60b0*/  LOP3.LUT R4, R0, 0x60, RZ, 0xc0, !PT ;  /* 0x0000006000047812 */ /* 0x000fe200078ec0ff */
[----:B------:R-:W-:Y:S01]  /*60c0*/  IMAD.MOV.U32 R54, RZ, RZ, RZ ;  /* 0x000000ffff367224 */ /* 0x000fe200078e00ff */
[----:B------:R-:W-:Y:S01]  /*60d0*/  LOP3.LUT R70, R56, 0x2, RZ, 0xc0, !PT ;  /* 0x0000000238467812 */ /* 0x000fe200078ec0ff */
[----:B------:R-:W4:Y:S01]  /*60e0*/  LDCU UR63, c[0x0][0x370] ;  /* 0x00006e00ff3f77ac */ /* 0x000f220008000800 */
[----:B------:R-:W-:Y:S02]  /*60f0*/  LOP3.LUT R55, R4, 0xc, R55, 0xf8, !PT ;  /* 0x0000000c04377812 */ /* 0x000fe400078ef837 */
[----:B------:R-:W2:Y:S01]  /*6100*/  LDC.64 R48, c[0x0][0x8a8] ;  /* 0x00022a00ff307b82 */ /* 0x000ea20000000a00 */
[----:B------:R-:W-:Y:S01]  /*6110*/  LOP3.LUT R56, R56, 0x4, RZ, 0xc0, !PT ;  /* 0x0000000438387812 */ /* 0x000fe200078ec0ff */
[----:B------:R-:W2:Y:S01]  /*6120*/  LDCU.64 UR54, c[0x0][0x348] ;  /* 0x00006900ff3677ac */ /* 0x000ea20008000a00 */
[----:B------:R-:W-:-:S02]  /*6130*/  LOP3.LUT R55, R55, 0x790, R0, 0xf8, !PT ;  /* 0x0000079037377812 */ /* 0x000fc400078ef800 */
[----:B------:R-:W-:Y:S01]  /*6140*/  MOV R22, RZ ;  /* 0x000000ff00167202 */ /* 0x000fe20000000f00 */
[----:B------:R-:W2:Y:S01]  /*6150*/  LDCU UR45, c[0x0][0xb0c] ;  /* 0x00016180ff2d77ac */ /* 0x000ea20008000800 */
[----:B------:R-:W-:Y:S01]  /*6160*/  LOP3.LUT R23, R23, 0x600000, RZ, 0xc0, !PT ;  /* 0x0060000017177812 */ /* 0x000fe200078ec0ff */
[----:B-1----:R-:W-:Y:S01]  /*6170*/  ULEA UR49, UR4, UR49, 0x18 ;  /* 0x0000003104317291 */ /* 0x002fe2000f8ec0ff */
[----:B---3--:R-:W-:Y:S01]  /*6180*/  IMAD.U32 R65, RZ, RZ, UR8 ;  /* 0x00000008ff417e24 */ /* 0x008fe2000f8e00ff */
[----:B------:R-:W1:Y:S01]  /*6190*/  LDCU.64 UR4, c[0x0][0x890] ;  /* 0x00011200ff0477ac */ /* 0x000e620008000a00 */
[----:B------:R-:W-:Y:S01]  /*61a0*/  MOV R64, UR9 ;  /* 0x0000000900407c02 */ /* 0x000fe20008000f00 */
[----:B------:R-:W-:Y:S02]  /*61b0*/  IMAD.U32 R63, RZ, RZ, UR10 ;  /* 0x0000000aff3f7e24 */ /* 0x000fe4000f8e00ff */
[----:B------:R-:W-:Y:S01]  /*61c0*/  IMAD.U32 R62, RZ, RZ, UR11 ;  /* 0x0000000bff3e7e24 */ /* 0x000fe2000f8e00ff */
[----:B------:R-:W3:Y:S02]  /*61d0*/  LDCU UR38, c[0x0][0xb30] ;  /* 0x00016600ff2677ac */ /* 0x000ee40008000800 */
[----:B------:R-:W4:Y:S01]  /*61e0*/  LDS R2, [UR49+0x120] ;  /* 0x00012031ff027984 */ /* 0x000f220008000800 */
[----:B------:R-:W2:Y:S01]  /*61f0*/  LDCU.64 UR60, c[0x0][0x888] ;  /* 0x00011100ff3c77ac */ /* 0x000ea20008000a00 */
[----:B------:R-:W2:Y:S01]  /*6200*/  LDCU.64 UR46, c[0x0][0xb28] ;  /* 0x00016500ff2e77ac */ /* 0x000ea20008000a00 */
[----:B------:R-:W2:Y:S01]  /*6210*/  LDCU.128 UR56, c[0x0][0xb10] ;  /* 0x00016200ff3877ac */ /* 0x000ea20008000c00 */
[----:B-1----:R-:W-:Y:S01]  /*6220*/  MOV R61, UR4 ;  /* 0x00000004003d7c02 */ /* 0x002fe20008000f00 */
[----:B------:R-:W-:Y:S01]  /*6230*/  IMAD.U32 R60, RZ, RZ, UR5 ;  /* 0x00000005ff3c7e24 */ /* 0x000fe2000f8e00ff */
[----:B------:R-:W-:Y:S01]  /*6240*/  UIADD3 UR4, UPT, UPT, UR49, 0x200, URZ ;  /* 0x0000020031047890 */ /* 0x000fe2000fffe0ff */
[----:B------:R-:W1:Y:S05]  /*6250*/  LDCU UR62, c[0x0][0x374] ;  /* 0x00006e80ff3e77ac */ /* 0x000e6a0008000800 */
[----:B------:R-:W-:Y:S01]  /*6260*/  IMAD.U32 R52, RZ, RZ, UR4 ;  /* 0x00000004ff347e24 */ /* 0x000fe2000f8e00ff */
[----:B------:R-:W-:Y:S01]  /*6270*/  UMOV UR53, URZ ;  /* 0x000000ff00357c82 */ /* 0x000fe20008000000 */
[----:B------:R-:W-:-:S02]  /*6280*/  UMOV UR50, URZ ;  /* 0x000000ff00327c82 */ /* 0x000fc40008000000 */
[----:B------:R-:W-:-:S04]  /*6290*/  IMAD R55, R55, 0x4, R52 ;  /* 0x0000000437377824 */ /* 0x000fc800078e0234 */
[--C-:B------:R-:W-:Y:S02]  /*62a0*/  IMAD R70, R70, -0x10, R55.reuse ;  /* 0xfffffff046467824 */ /* 0x100fe400078e0237 */
[----:B------:R-:W-:Y:S02]  /*62b0*/  IMAD R69, R56, -0x10, R55 ;  /* 0xfffffff038457824 */ /* 0x000fe400078e0237 */
[C---:B----4-:R-:W-:Y:S01]  /*62c0*/  VIADD R3, R2.reuse, 0x80 ;  /* 0x0000008002037836 */ /* 0x050fe20000000000 */
[----:B------:R-:W-:-:S04]  /*62d0*/  LOP3.LUT R2, R2, 0xffff, RZ, 0xc0, !PT ;  /* 0x0000ffff02027812 */ /* 0x000fc800078ec0ff */
[----:B------:R-:W-:-:S05]  /*62e0*/  LOP3.LUT R3, R3, 0xffff, RZ, 0xc0, !PT ;  /* 0x0000ffff03037812 */ /* 0x000fca00078ec0ff */
[----:B-123--:R4:W-:Y:S02]  /*62f0*/  STL.64 [R1], R2 ;  /* 0x0000000201007387 */ /* 0x00e9e40000100a00 */
.L_x_177:
[----:B----4-:R-:W-:Y:S04]  /*6300*/  SHF.L.U32 R2, R53, 0x1f, RZ ;  /* 0x0000001f35027819 */ /* 0x010fe800000006ff */
[----:B-1----:R-:W1:Y:S02]  /*6310*/  SYNCS.PHASECHK.TRANS64.TRYWAIT P0, [UR49+0xd0], R2 ;  /* 0x0000d002ff0075a7 */ /* 0x002e640008001131 */
[----:B-1-3--:R-:W-:Y:S05]  /*6320*/  @!P0 BRA `(.L_x_102) ;  /* 0x0000006800a48947 */ /* 0x00afea0003800000 */
.L_x_241:
[----:B-1----:R-:W-:Y:S01]  /*6330*/  LEA R2, R22, UR48, 0x2 ;  /* 0x0000003016027c11 */ /* 0x002fe2000f8e10ff */
[----:B------:R-:W1:Y:S01]  /*6340*/  LDS.128 R4, [UR49+0x110] ;  /* 0x00011031ff047984 */ /* 0x000e620008000c00 */
[----:B------:R-:W-:Y:S02]  /*6350*/  UIADD3 UR4, UPT, UPT, UR49, 0xd8, URZ ;  /* 0x000000d831047890 */ /* 0x000fe4000fffe0ff */
[----:B------:R-:W-:Y:S01]  /*6360*/  UISETP.GE.AND UP0, UPT, UR39, 0x1, UPT ;  /* 0x000000012700788c */ /* 0x000fe2000bf06270 */
[----:B------:R-:W-:Y:S01]  /*6370*/  @!PT LDS RZ, [RZ] ;  /* 0x00000000fffff984 */ /* 0x000fe20000000800 */
[----:B------:R-:W-:Y:S01]  /*6380*/  @!PT LDS RZ, [RZ] ;  /* 0x00000000fffff984 */ /* 0x000fe20000000800 */
[----:B------:R-:W-:Y:S01]  /*6390*/  @!PT LDS RZ, [RZ] ;  /* 0x00000000fffff984 */ /* 0x000fe20000000800 */
[----:B------:R-:W-:Y:S01]  /*63a0*/  @!PT LDS RZ, [RZ] ;  /* 0x00000000fffff984 */ /* 0x000fe20000000800 */
[----:B------:R2:W-:Y:S06]  /*63b0*/  MEMBAR.ALL.CTA ;  /* 0x0000000000007992 */ /* 0x0005ec0000008000 */
[----:B--2---:R-:W2:Y:S01]  /*63c0*/  FENCE.VIEW.ASYNC.S ;  /* 0x00000000000073c6 */ /* 0x004ea20000000000 */
[----:B------:R-:W-:Y:S09]  /*63d0*/  UPRMT UR4, URZ, 0x654, UR4 ;  /* 0x00000654ff047896 */ /* 0x000ff20008000004 */
[----:B--2---:R-:W-:Y:S01]  /*63e0*/  SYNCS.ARRIVE.TRANS64.RED.A1T0 RZ, [UR4], RZ ;  /* 0x000000ffffff79a7 */ /* 0x004fe20008100404 */
[----:B------:R-:W5:Y:S01]  /*63f0*/  LDL R2, [R2] ;  /* 0x0000000002027983 */ /* 0x000f620000100800 */
[----:B-1----:R-:W-:Y:S11]  /*6400*/  LOP3.LUT P0, RZ, R6, 0x1, RZ, 0xc0, !PT ;  /* 0x0000000106ff7812 */ /* 0x002ff6000780c0ff */
[----:B------:R-:W-:Y:S02]  /*6410*/  @!UPT UIADD3 URZ, UPT, UPT, URZ, URZ, URZ ;  /* 0x000000fffffff290 */ /* 0x000fe4000fffe0ff */
[----:B------:R-:W-:Y:S01]  /*6420*/  VOTEU.ANY UP1, P0 ;  /* 0x0000000000ff7886 */ /* 0x000fe20000020100 */
[----:B------:R-:W-:Y:S01]  /*6430*/  PLOP3.LUT P0, PT, PT, PT, UP1, 0x80, 0x8 ;  /* 0x000000000008781c */ /* 0x000fe20003f0f018 */
[----:B------:R-:W-:Y:S06]  /*6440*/  UP2UR UR4, UPR, URZ, 0x2 ;  /* 0x00000002ff047883 */ /* 0x000fec0008000000 */
[----:B------:R-:W-:Y:S06]  /*6450*/  IMAD.U32 R76, RZ, RZ, UR4 ;  /* 0x00000004ff4c7e24 */ /* 0x000fec000f8e00ff */
[----:B------:R-:W-:Y:S02]  /*6460*/  @P0 MOV R3, R4 ;  /* 0x0000000400030202 */ /* 0x000fe40000000f00 */
[----:B------:R-:W-:Y:S02]  /*6470*/  @P0 LOP3.LUT R0, R5, 0xffff, RZ, 0xc0, !PT ;  /* 0x0000ffff05000812 */ /* 0x000fe400078ec0ff */
[----:B------:R-:W-:Y:S02]  /*6480*/  @P0 R2UR UR5, R3 ;  /* 0x00000000030502ca */ /* 0x000fe400000e0000 */
[----:B------:R-:W-:Y:S11]  /*6490*/  @P0 R2UR UR4, R0 ;  /* 0x00000000000402ca */ /* 0x000ff600000e0000 */
[----:B------:R-:W-:Y:S02]  /*64a0*/  @UP1 UMOV UR37, UR5 ;  /* 0x0000000500251c82 */ /* 0x000fe40008000000 */
[----:B------:R-:W-:Y:S01]  /*64b0*/  @UP1 UMOV UR36, UR4 ;  /* 0x0000000400241c82 */ /* 0x000fe20008000000 */
[----:B------:R-:W-:Y:S05]  /*64c0*/  BRA.U !UP0, `(.L_x_103) ;  /* 0x0000000108cc7547 */ /* 0x000fea000b800000 */
[----:B------:R-:W1:Y:S01]  /*64d0*/  LDCU UR9, c[0x0][0xb20] ;  /* 0x00016400ff0977ac */ /* 0x000e620008000800 */
[----:B------:R-:W-:Y:S02]  /*64e0*/  UIMAD.WIDE.U32 UR4, UR62, UR59, URZ ;  /* 0x0000003b3e0472a5 */ /* 0x000fe4000f8e00ff */
[----:B------:R-:W-:Y:S02]  /*64f0*/  UIMAD.WIDE.U32 UR6, UR63, UR56, URZ ;  /* 0x000000383f0672a5 */ /* 0x000fe4000f8e00ff */
[----:B------:R-:W-:Y:S02]  /*6500*/  UIMAD.WIDE.U32 UR10, UR36, UR59, URZ ;  /* 0x0000003b240a72a5 */ /* 0x000fe4000f8e00ff */
[----:B------:R-:W-:Y:S02]  /*6510*/  UISETP.NE.AND UP0, UPT, UR58, 0x1, UPT ;  /* 0x000000013a00788c */ /* 0x000fe4000bf05270 */
[----:B------:R-:W-:Y:S02]  /*6520*/  UISETP.NE.AND UP1, UPT, UR45, 0x1, UPT ;  /* 0x000000012d00788c */ /* 0x000fe4000bf25270 */
[----:B------:R-:W-:Y:S02]  /*6530*/  UISETP.NE.AND UP2, UPT, UR39, 0x1, UPT ;  /* 0x000000012700788c */ /* 0x000fe4000bf45270 */
[----:B------:R-:W-:Y:S01]  /*6540*/  UIMAD.WIDE.U32 UR12, UR37, UR56, URZ ;  /* 0x00000038250c72a5 */ /* 0x000fe2000f8e00ff */
[----:B------:R-:W-:Y:S01]  /*6550*/  UMOV UR4, UR5 ;  /* 0x0000000500047c82 */ /* 0x000fe20008000000 */
[----:B------:R-:W-:Y:S01]  /*6560*/  UMOV UR6, UR11 ;  /* 0x0000000b00067c82 */ /* 0x000fe20008000000 */
[----:B-1----:R-:W-:Y:S03]  /*6570*/  USHF.R.U32.HI UR8, URZ, UR9, UR4 ;  /* 0x00000009ff087299 */ /* 0x002fe60008011604 */
[----:B------:R-:W-:Y:S02]  /*6580*/  UMOV UR4, UR7 ;  /* 0x0000000700047c82 */ /* 0x000fe40008000000 */
[----:B------:R-:W-:Y:S02]  /*6590*/  USHF.R.U32.HI UR5, URZ, UR57, UR4 ;  /* 0x00000039ff057299 */ /* 0x000fe40008011604 */
[----:B------:R-:W-:Y:S02]  /*65a0*/  USEL UR4, UR62, UR8, !UP0 ;  /* 0x000000083e047287 */ /* 0x000fe4000c000000 */
[----:B------:R-:W-:Y:S02]  /*65b0*/  USHF.R.U32.HI UR8, URZ, UR9, UR6 ;  /* 0x00000009ff087299 */ /* 0x000fe40008011606 */
[----:B------:R-:W-:Y:S02]  /*65c0*/  UIMAD.WIDE.U32 UR6, UR4, UR46, URZ ;  /* 0x0000002e040672a5 */ /* 0x000fe4000f8e00ff */
[----:B------:R-:W-:Y:S02]  /*65d0*/  USEL UR9, UR63, UR5, !UP1 ;  /* 0x000000053f097287 */ /* 0x000fe4000c800000 */
[----:B------:R-:W-:Y:S02]  /*65e0*/  USEL UR8, UR36, UR8, !UP0 ;  /* 0x0000000824087287 */ /* 0x000fe4000c000000 */
[----:B------:R-:W-:Y:S01]  /*65f0*/  UIMAD.WIDE.U32 UR10, UR9, UR46, URZ ;  /* 0x0000002e090a72a5 */ /* 0x000fe2000f8e00ff */
[----:B------:R-:W-:Y:S01]  /*6600*/  UMOV UR6, UR7 ;  /* 0x0000000700067c82 */ /* 0x000fe20008000000 */
[----:B------:R-:W-:Y:S01]  /*6610*/  UMOV UR5, UR13 ;  /* 0x0000000d00057c82 */ /* 0x000fe20008000000 */
[----:B------:R-:W-:Y:S02]  /*6620*/  @UP2 USHF.R.U32.HI UR4, URZ, UR47, UR6 ;  /* 0x0000002fff042299 */ /* 0x000fe40008011606 */
[----:B------:R-:W-:Y:S02]  /*6630*/  USHF.R.U32.HI UR5, URZ, UR57, UR5 ;  /* 0x00000039ff057299 */ /* 0x000fe40008011605 */
[----:B------:R-:W-:Y:S02]  /*6640*/  UIMAD UR4, UR39, UR4, URZ ;  /* 0x00000004270472a4 */ /* 0x000fe4000f8e02ff */
[----:B------:R-:W-:Y:S02]  /*6650*/  USEL UR5, UR37, UR5, !UP1 ;  /* 0x0000000525057287 */ /* 0x000fe4000c800000 */
[----:B------:R-:W-:Y:S01]  /*6660*/  UISETP.GE.AND UP0, UPT, UR8, UR4, UPT ;  /* 0x000000040800728c */ /* 0x000fe2000bf06270 */
[----:B------:R-:W-:Y:S01]  /*6670*/  UMOV UR6, UR11 ;  /* 0x0000000b00067c82 */ /* 0x000fe20008000000 */
[----:B------:R-:W-:Y:S02]  /*6680*/  UIMAD.WIDE.U32 UR10, UR8, UR46, URZ ;  /* 0x0000002e080a72a5 */ /* 0x000fe4000f8e00ff */
[----:B------:R-:W-:Y:S04]  /*6690*/  @UP2 USHF.R.U32.HI UR9, URZ, UR47, UR6 ;  /* 0x0000002fff092299 */ /* 0x000fe80008011606 */
[----:B------:R-:W-:Y:S01]  /*66a0*/  UIMAD UR6, UR39, UR9, URZ ;  /* 0x00000009270672a4 */ /* 0x000fe2000f8e02ff */
[----:B------:R-:W-:Y:S03]  /*66b0*/  UMOV UR4, UR11 ;  /* 0x0000000b00047c82 */ /* 0x000fe60008000000 */
[----:B------:R-:W-:Y:S02]  /*66c0*/  UISETP.GE.OR UP0, UPT, UR5, UR6, UP0 ;  /* 0x000000060500728c */ /* 0x000fe40008706670 */
[----:B------:R-:W-:Y:S02]  /*66d0*/  USHF.R.U32.HI UR4, URZ, UR47, UR4 ;  /* 0x0000002fff047299 */ /* 0x000fe40008011604 */
[----:B------:R-:W-:Y:S02]  /*66e0*/  UIMAD.WIDE.U32 UR6, UR5, UR46, URZ ;  /* 0x0000002e050672a5 */ /* 0x000fe4000f8e00ff */
[----:B------:R-:W-:Y:S02]  /*66f0*/  USEL UR11, UR8, UR4, !UP2 ;  /* 0x00000004080b7287 */ /* 0x000fe4000d000000 */
[----:B------:R-:W-:Y:S02]  /*6700*/  UIADD3 UR6, UPT, UPT, -UR5, URZ, URZ ;  /* 0x000000ff05067290 */ /* 0x000fe4000fffe1ff */
[----:B------:R-:W-:Y:S02]  /*6710*/  UIADD3 UR10, UPT, UPT, -UR11, URZ, URZ ;  /* 0x000000ff0b0a7290 */ /* 0x000fe4000fffe1ff */
[----:B------:R-:W-:Y:S02]  /*6720*/  UIMAD UR6, UR45, UR6, UR37 ;  /* 0x000000062d0672a4 */ /* 0x000fe4000f8e0225 */
[----:B------:R-:W-:Y:S01]  /*6730*/  UIMAD UR10, UR39, UR10, UR8 ;  /* 0x0000000a270a72a4 */ /* 0x000fe2000f8e0208 */
[----:B------:R-:W-:Y:S01]  /*6740*/  @!UP0 UMOV UR4, UR7 ;  /* 0x0000000700048c82 */ /* 0x000fe20008000000 */
[----:B------:R-:W-:Y:S02]  /*6750*/  UIADD3 UR7, UPT, UPT, -UR8, URZ, URZ ;  /* 0x000000ff08077290 */ /* 0x000fe4000fffe1ff */
[----:B------:R-:W-:Y:S04]  /*6760*/  @!UP0 USHF.R.U32.HI UR4, URZ, UR47, UR4 ;  /* 0x0000002fff048299 */ /* 0x000fe80008011604 */
[----:B------:R-:W-:Y:S04]  /*6770*/  @!UP0 USEL UR4, UR5, UR4, !UP2 ;  /* 0x0000000405048287 */ /* 0x000fe8000d000000 */
[----:B------:R-:W-:Y:S02]  /*6780*/  @!UP0 UIMAD UR9, UR9, UR10, UR4 ;  /* 0x0000000a090982a4 */ /* 0x000fe4000f8e0204 */
[----:B------:R-:W-:Y:S02]  /*6790*/  @!UP0 UIADD3 UR10, UPT, UPT, UR11, -UR4, URZ ;  /* 0x800000040b0a8290 */ /* 0x000fe4000fffe0ff */
[----:B------:R-:W-:Y:S02]  /*67a0*/  UIMAD UR4, UR58, UR7, UR36 ;  /* 0x000000073a0472a4 */ /* 0x000fe4000f8e0224 */
[----:B------:R-:W-:Y:S03]  /*67b0*/  @!UP0 UIMAD UR8, UR10, UR39, UR5 ;  /* 0x000000270a0882a4 */ /* 0x000fe6000f8e0205 */
[----:B------:R-:W-:Y:S02]  /*67c0*/  @!UP0 UMOV UR5, UR9 ;  /* 0x0000000900058c82 */ /* 0x000fe40008000000 */
[----:B------:R-:W-:Y:S02]  /*67d0*/  UIMAD UR37, UR5, UR45, UR6 ;  /* 0x0000002d052572a4 */ /* 0x000fe4000f8e0206 */
[----:B------:R-:W-:Y:S11]  /*67e0*/  UIMAD UR36, UR8, UR58, UR4 ;  /* 0x0000003a082472a4 */ /* 0x000ff6000f8e0204 */
[----:B------:R-:W-:Y:S01]  /*67f0*/  @!UPT UIADD3 URZ, UPT, UPT, URZ, URZ, URZ ;  /* 0x000000fffffff290 */ /* 0x000fe2000fffe0ff */
.L_x_103:
[----:B------:R-:W-:Y:S01]  /*6800*/  UISETP.NE.AND UP0, UPT, UR38, 0x1, UPT ;  /* 0x000000012600788c */ /* 0x000fe2000bf05270 */
[----:B------:R-:W-:Y:S01]  /*6810*/  @P0 SHF.R.U32.HI R4, RZ, 0x10, R5 ;  /* 0x00000010ff040819 */ /* 0x000fe20000011605 */
[----:B------:R-:W-:Y:S01]  /*6820*/  USHF.L.U32 UR41, UR21, 0x7, URZ ;  /* 0x0000000715297899 */ /* 0x000fe200080006ff */
[----:B------:R-:W-:Y:S01]  /*6830*/  R2UR UR11, R71 ;  /* 0x00000000470b72ca */ /* 0x000fe200000e0000 */
[----:B------:R-:W-:Y:S01]  /*6840*/  BSSY.RECONVERGENT B6, `(.L_x_104) ;  /* 0x0000035000067945 */ /* 0x000fe20003800200 */
[----:B------:R-:W-:Y:S02]  /*6850*/  @P0 R2UR UR11, R4 ;  /* 0x00000000040b02ca */ /* 0x000fe400000e0000 */
[----:B------:R-:W-:Y:S04]  /*6860*/  LOP3.LUT P0, RZ, R52, 0x1b0, RZ, 0xc0, !PT ;  /* 0x000001b034ff7812 */ /* 0x000fe8000780c0ff */
[----:B------:R-:W1:Y:S07]  /*6870*/  @!UP0 LDCU.128 UR12, c[0x0][0xb10] ;  /* 0x00016200ff0c87ac */ /* 0x000e6e0008000c00 */
[----:B------:R-:W-:Y:S01]  /*6880*/  IMAD.U32 R71, RZ, RZ, UR11 ;  /* 0x0000000bff477e24 */ /* 0x000fe2000f8e00ff */
[----:B------:R-:W2:Y:S01]  /*6890*/  @!UP0 LDCU UR5, c[0x0][0xb0c] ;  /* 0x00016180ff0587ac */ /* 0x000ea20008000800 */
[----:B------:R-:W3:Y:S01]  /*68a0*/  @!UP0 LDCU UR10, c[0x0][0xb20] ;  /* 0x00016400ff0a87ac */ /* 0x000ee20008000800 */
[----:B-1----:R-:W-:Y:S02]  /*68b0*/  UIMAD.WIDE.U32 UR8, UR37, UR12, URZ ;  /* 0x0000000c250872a5 */ /* 0x002fe4000f8e00ff */
[----:B------:R-:W-:Y:S02]  /*68c0*/  UIMAD.WIDE.U32 UR6, UR36, UR15, URZ ;  /* 0x0000000f240672a5 */ /* 0x000fe4000f8e00ff */
[----:B------:R-:W-:Y:S03]  /*68d0*/  @!UP0 UISETP.NE.AND UP1, UPT, UR14, 0x1, UPT ;  /* 0x000000010e00888c */ /* 0x000fe6000bf25270 */
[----:B------:R-:W-:Y:S01]  /*68e0*/  @!UP0 UMOV UR4, UR9 ;  /* 0x0000000900048c82 */ /* 0x000fe20008000000 */
[----:B--2---:R-:W-:Y:S02]  /*68f0*/  @!UP0 UISETP.NE.AND UP2, UPT, UR5, 0x1, UPT ;  /* 0x000000010500888c */ /* 0x004fe4000bf45270 */
[----:B------:R-:W-:Y:S01]  /*6900*/  @!UP0 USHF.R.U32.HI UR4, URZ, UR13, UR4 ;  /* 0x0000000dff048299 */ /* 0x000fe20008011604 */
[----:B------:R-:W-:Y:S02]  /*6910*/  @!UP0 UMOV UR6, UR7 ;  /* 0x0000000700068c82 */ /* 0x000fe40008000000 */
[----:B---3--:R-:W-:Y:S02]  /*6920*/  @!UP0 USHF.R.U32.HI UR6, URZ, UR10, UR6 ;  /* 0x0000000aff068299 */ /* 0x008fe40008011606 */
[----:B------:R-:W-:Y:S02]  /*6930*/  @!UP0 USEL UR7, UR37, UR4, !UP2 ;  /* 0x0000000425078287 */ /* 0x000fe4000d000000 */
[----:B------:R-:W-:Y:S04]  /*6940*/  @!UP0 USEL UR6, UR36, UR6, !UP1 ;  /* 0x0000000624068287 */ /* 0x000fe8000c800000 */
[----:B------:R-:W-:Y:S02]  /*6950*/  @!UP0 UIADD3 UR4, UPT, UPT, -UR7, UR6, URZ ;  /* 0x0000000607048290 */ /* 0x000fe4000fffe1ff */
[----:B------:R-:W-:Y:S02]  /*6960*/  @!UP0 UIADD3 UR6, UPT, UPT, UR7, -UR6, URZ ;  /* 0x8000000607068290 */ /* 0x000fe4000fffe0ff */
[----:B------:R-:W-:Y:S02]  /*6970*/  @!UP0 UIMAD UR37, UR4, UR5, UR37 ;  /* 0x00000005042582a4 */ /* 0x000fe4000f8e0225 */
[----:B------:R-:W-:Y:S01]  /*6980*/  @!UP0 UIMAD UR36, UR6, UR14, UR36 ;  /* 0x0000000e062482a4 */ /* 0x000fe2000f8e0224 */
[----:B------:R-:W-:Y:S11]  /*6990*/  @!P0 BRA `(.L_x_105) ;  /* 0x00000000007c8947 */ /* 0x000ff60003800000 */
[----:B------:R-:W1:Y:S01]  /*69a0*/  LDCU.64 UR8, c[0x4][0x80] ;  /* 0x01001000ff0877ac */ /* 0x000e620008000a00 */
[----:B------:R-:W-:Y:S01]  /*69b0*/  MOV R16, 0x0 ;  /* 0x0000000000107802 */ /* 0x000fe20000000f00 */
[----:B------:R-:W-:Y:S02]  /*69c0*/  HFMA2 R12, -RZ, RZ, 0, 5.9604644775390625e-08 ;  /* 0x00000001ff0c7431 */ /* 0x000fe400000001ff */
[----:B------:R-:W-:Y:S01]  /*69d0*/  IMAD.MOV.U32 R8, RZ, RZ, 0x70 ;  /* 0x00000070ff087424 */ /* 0x000fe200078e00ff */
[----:B------:R2:W3:Y:S01]  /*69e0*/  LDC.64 R14, c[0x4][R16] ;  /* 0x01000000100e7b82 */ /* 0x0004e20000000a00 */
[----:B------:R-:W4:Y:S01]  /*69f0*/  LDCU.64 UR6, c[0x4][0x88] ;  /* 0x01001100ff0677ac */ /* 0x000f220008000a00 */
[----:B------:R-:W-:Y:S01]  /*6a00*/  IMAD.MOV.U32 R13, RZ, RZ, RZ ;  /* 0x000000ffff0d7224 */ /* 0x000fe200078e00ff */
[----:B------:R-:W2:Y:S01]  /*6a10*/  LDCU.64 UR4, c[0x4][0x8] ;  /* 0x01000100ff0477ac */ /* 0x000ea20008000a00 */
[----:B-1----:R-:W-:Y:S01]  /*6a20*/  MOV R5, UR9 ;  /* 0x0000000900057c02 */ /* 0x002fe20008000f00 */
[----:B------:R-:W-:Y:S01]  /*6a30*/  IMAD.U32 R4, RZ, RZ, UR8 ;  /* 0x00000008ff047e24 */ /* 0x000fe2000f8e00ff */
[----:B----4-:R-:W-:Y:S01]  /*6a40*/  MOV R7, UR7 ;  /* 0x0000000700077c02 */ /* 0x010fe20008000f00 */
[----:B------:R-:W-:Y:S01]  /*6a50*/  IMAD.U32 R6, RZ, RZ, UR6 ;  /* 0x00000006ff067e24 */ /* 0x000fe2000f8e00ff */
[----:B--2---:R-:W-:Y:S01]  /*6a60*/  MOV R11, UR5 ;  /* 0x00000005000b7c02 */ /* 0x004fe20008000f00 */
[----:B------:R-:W-:Y:S02]  /*6a70*/  IMAD.U32 R10, RZ, RZ, UR4 ;  /* 0x00000004ff0a7e24 */ /* 0x000fe4000f8e00ff */
[----:B------:R-:W-:Y:S07]  /*6a80*/  LEPC R20, `(.L_x_106) ;  /* 0x000000001014794e */ /* 0x000fee0000000000 */
[----:B---3-5:R-:W-:Y:S05]  /*6a90*/  CALL.ABS.NOINC R14 ;  /* 0x000000000e007343 */ /* 0x028fea0003c00000 */
.L_x_106:
[----:B------:R-:W1:Y:S01]  /*6aa0*/  LDCU.64 UR8, c[0x4][0x80] ;  /* 0x01001000ff0877ac */ /* 0x000e620008000a00 */
[----:B------:R-:W2:Y:S01]  /*6ab0*/  LDC.64 R16, c[0x4][R16] ;  /* 0x0100000010107b82 */ /* 0x000ea20000000a00 */
[----:B------:R-:W-:Y:S02]  /*6ac0*/  HFMA2 R12, -RZ, RZ, 0, 5.9604644775390625e-08 ;  /* 0x00000001ff0c7431 */ /* 0x000fe400000001ff */
[----:B------:R-:W-:Y:S02]  /*6ad0*/  IMAD.MOV.U32 R8, RZ, RZ, 0x70 ;  /* 0x00000070ff087424 */ /* 0x000fe400078e00ff */
[----:B------:R-:W-:Y:S01]  /*6ae0*/  IMAD.MOV.U32 R13, RZ, RZ, RZ ;  /* 0x000000ffff0d7224 */ /* 0x000fe200078e00ff */
[----:B------:R-:W3:Y:S01]  /*6af0*/  LDCU.64 UR6, c[0x4][0x88] ;  /* 0x01001100ff0677ac */ /* 0x000ee20008000a00 */
[----:B------:R-:W4:Y:S01]  /*6b00*/  LDCU.64 UR4, c[0x4][0x8] ;  /* 0x01000100ff0477ac */ /* 0x000f220008000a00 */
[----:B-1----:R-:W-:Y:S02]  /*6b10*/  MOV R4, UR8 ;  /* 0x0000000800047c02 */ /* 0x002fe40008000f00 */
[----:B------:R-:W-:Y:S02]  /*6b20*/  MOV R5, UR9 ;  /* 0x0000000900057c02 */ /* 0x000fe40008000f00 */
[----:B---3--:R-:W-:Y:S01]  /*6b30*/  MOV R7, UR7 ;  /* 0x0000000700077c02 */ /* 0x008fe20008000f00 */
[----:B------:R-:W-:Y:S01]  /*6b40*/  IMAD.U32 R6, RZ, RZ, UR6 ;  /* 0x00000006ff067e24 */ /* 0x000fe2000f8e00ff */
[----:B----4-:R-:W-:Y:S01]  /*6b50*/  MOV R11, UR5 ;  /* 0x00000005000b7c02 */ /* 0x010fe20008000f00 */
[----:B------:R-:W-:Y:S02]  /*6b60*/  IMAD.U32 R10, RZ, RZ, UR4 ;  /* 0x00000004ff0a7e24 */ /* 0x000fe4000f8e00ff */
[----:B------:R-:W-:Y:S07]  /*6b70*/  LEPC R20, `(.L_x_105) ;  /* 0x000000001014794e */ /* 0x000fee0000000000 */
[----:B--2---:R-:W-:Y:S05]  /*6b80*/  CALL.ABS.NOINC R16 ;  /* 0x0000000010007343 */ /* 0x004fea0003c00000 */
.L_x_105:
[----:B------:R-:W-:Y:S05]  /*6b90*/  BSYNC.RECONVERGENT B6 ;  /* 0x0000000000067941 */ /* 0x000fea0003800200 */
.L_x_104:
[----:B------:R-:W-:Y:S02]  /*6ba0*/  R2UR UR6, R68 ;  /* 0x00000000440672ca */ /* 0x000fe400000e0000 */
[----:B------:R-:W-:Y:S02]  /*6bb0*/  R2UR UR5, R61 ;  /* 0x000000003d0572ca */ /* 0x000fe400000e0000 */
[----:B------:R-:W-:Y:S02]  /*6bc0*/  R2UR UR4, R60 ;  /* 0x000000003c0472ca */ /* 0x000fe400000e0000 */
[----:B------:R-:W-:Y:S02]  /*6bd0*/  ISETP.NE.U32.AND P4, PT, R50, RZ, PT ;  /* 0x000000ff3200720c */ /* 0x000fe40003f85070 */
[----:B------:R-:W-:Y:S02]  /*6be0*/  ISETP.NE.U32.AND P2, PT, RZ, UR60, PT ;  /* 0x0000003cff007c0c */ /* 0x000fe4000bf45070 */
[----:B------:R-:W-:Y:S02]  /*6bf0*/  ISETP.NE.AND.EX P4, PT, R51, RZ, PT, P4 ;  /* 0x000000ff3300720c */ /* 0x000fe40003f85340 */
[----:B------:R-:W-:Y:S01]  /*6c00*/  ISETP.NE.AND.EX P2, PT, RZ, UR61, PT, P2 ;  /* 0x0000003dff007c0c */ /* 0x000fe2000bf45320 */
[----:B------:R-:W-:Y:S02]  /*6c10*/  UISETP.NE.AND UP2, UPT, UR6, URZ, UPT ;  /* 0x000000ff0600728c */ /* 0x000fe4000bf45270 */
[----:B------:R-:W-:Y:S04]  /*6c20*/  UISETP.NE.U32.AND UP0, UPT, UR5, URZ, UPT ;  /* 0x000000ff0500728c */ /* 0x000fe8000bf05070 */
[----:B------:R-:W-:Y:S01]  /*6c30*/  UISETP.NE.AND.EX UP1, UPT, UR4, URZ, UPT, UP0 ;  /* 0x000000ff0400728c */ /* 0x000fe2000bf25300 */
[----:B------:R-:W-:Y:S01]  /*6c40*/  PLOP3.LUT P1, PT, PT, PT, UP2, 0x80, 0x8 ;  /* 0x000000000008781c */ /* 0x000fe20003f2f028 */
[----:B------:R-:W-:Y:S03]  /*6c50*/  UPLOP3.LUT UP0, UPT, UPT, UPT, UPT, 0x40, 0x4 ;  /* 0x000000000004789c */ /* 0x000fe60003f0e870 */
[----:B------:R-:W-:Y:S06]  /*6c60*/  @UP2 UPLOP3.LUT UP0, UPT, UPT, UPT, UP1, 0x80, 0x8 ;  /* 0x000000000008289c */ /* 0x000fec0003f0f010 */
[----:B------:R-:W-:Y:S01]  /*6c70*/  PLOP3.LUT P0, PT, PT, PT, UP0, 0x80, 0x8 ;  /* 0x000000000008781c */ /* 0x000fe20003f0f008 */
[----:B------:R-:W-:Y:S01]  /*6c80*/  @!UPT UIADD3 URZ, UPT, UPT, URZ, URZ, URZ ;  /* 0x000000fffffff290 */ /* 0x000fe2000fffe0ff */
[----:B------:R-:W-:Y:S11]  /*6c90*/  BRA.U !UP1, `(.L_x_107) ;  /* 0x0000000109407547 */ /* 0x000ff6000b800000 */
[----:B------:R-:W-:Y:S01]  /*6ca0*/  UISETP.NE.U32.AND UP0, UPT, UR60, URZ, UPT ;  /* 0x000000ff3c00728c */ /* 0x000fe2000bf05070 */
[----:B------:R-:W-:Y:S01]  /*6cb0*/  R2UR UR6, R61 ;  /* 0x000000003d0672ca */ /* 0x000fe200000e0000 */
[----:B------:R-:W1:Y:S01]  /*6cc0*/  LDCU.64 UR8, c[0x0][0x358] ;  /* 0x00006b00ff0877ac */ /* 0x000e620008000a00 */
[----:B------:R-:W-:Y:S02]  /*6cd0*/  HFMA2 R58, -RZ, RZ, 0, 5.9604644775390625e-08 ;  /* 0x00000001ff3a7431 */ /* 0x000fe400000001ff */
[----:B------:R-:W-:Y:S01]  /*6ce0*/  IMAD.MOV.U32 R0, RZ, RZ, 0x1 ;  /* 0x00000001ff007424 */ /* 0x000fe200078e00ff */
[----:B------:R-:W-:Y:S06]  /*6cf0*/  UISETP.NE.AND.EX UP0, UPT, UR61, URZ, UPT, UP0 ;  /* 0x000000ff3d00728c */ /* 0x000fec000bf05300 */
[----:B------:R-:W-:Y:S05]  /*6d00*/  PLOP3.LUT P3, PT, PT, PT, UP0, 0x80, 0x8 ;  /* 0x000000000008781c */ /* 0x000fea0003f6f008 */
[----:B------:R-:W2:Y:S01]  /*6d10*/  @UP0 LDCU.64 UR4, c[0x0][0x888] ;  /* 0x00011100ff0407ac */ /* 0x000ea20008000a00 */
[----:B------:R-:W-:Y:S07]  /*6d20*/  @UP0 UIMAD UR6, UR52, UR6, URZ ;  /* 0x00000006340602a4 */ /* 0x000fee000f8e02ff */
[----:B------:R-:W-:Y:S01]  /*6d30*/  @!P3 PRMT R58, R0, 0x7610, R58 ;  /* 0x00007610003ab816 */ /* 0x000fe2000000003a */
[----:B--2---:R-:W-:Y:S06]  /*6d40*/  @UP0 UIMAD.WIDE UR4, UR6, 0x4, UR4 ;  /* 0x00000004060408a5 */ /* 0x004fec000f8e0204 */
[----:B------:R-:W-:Y:S02]  /*6d50*/  IMAD.U32 R4, RZ, RZ, UR4 ;  /* 0x00000004ff047e24 */ /* 0x000fe4000f8e00ff */
[----:B------:R-:W-:Y:S03]  /*6d60*/  IMAD.U32 R5, RZ, RZ, UR5 ;  /* 0x00000005ff057e24 */ /* 0x000fe6000f8e00ff */
[----:B------:R-:W2:Y:S02]  /*6d70*/  @!UP0 LDCU UR4, c[0x0][0x880] ;  /* 0x00011000ff0487ac */ /* 0x000ea40008000800 */
[----:B-1---5:R1:W5:Y:S02]  /*6d80*/  @P3 LDG.E R27, desc[UR8][R4.64] ;  /* 0x00000008041b3981 */ /* 0x022364000c1e1900 */
[----:B-12---:R-:W-:Y:S02]  /*6d90*/  @!P3 MOV R27, UR4 ;  /* 0x00000004001bbc02 */ /* 0x006fe40008000f00 */
.L_x_107:
[----:B------:R-:W-:Y:S05]  /*6da0*/  @!P4 BRA `(.L_x_108) ;  /* 0x000000000024c947 */ /* 0x000fea0003800000 */
[----:B------:R-:W-:Y:S01]  /*6db0*/  ISETP.NE.U32.AND P3, PT, R48, RZ, PT ;  /* 0x000000ff3000720c */ /* 0x000fe20003f65070 */
[----:B------:R-:W1:Y:S03]  /*6dc0*/  LDCU.64 UR4, c[0x0][0x358] ;  /* 0x00006b00ff0477ac */ /* 0x000e660008000a00 */
[----:B------:R-:W-:Y:S11]  /*6dd0*/  ISETP.NE.AND.EX P3, PT, R49, RZ, PT, P3 ;  /* 0x000000ff3100720c */ /* 0x000ff60003f65330 */
[----:B------:R-:W-:Y:S02]  /*6de0*/  @!UPT UIADD3 URZ, UPT, UPT, URZ, URZ, URZ ;  /* 0x000000fffffff290 */ /* 0x000fe4000fffe0ff */
[----:B------:R-:W2:Y:S01]  /*6df0*/  @P3 LDC.64 R4, c[0x0][0x8a8] ;  /* 0x00022a00ff043b82 */ /* 0x000ea20000000a00 */
[----:B------:R-:W-:Y:S04]  /*6e00*/  @P3 IMAD R0, R50, UR52, RZ ;  /* 0x0000003432003c24 */ /* 0x000fe8000f8e02ff */
[----:B--2---:R-:W-:Y:S05]  /*6e10*/  @P3 IMAD.WIDE R4, R0, 0x4, R4 ;  /* 0x0000000400043825 */ /* 0x004fea00078e0204 */
[----:B-1---5:R1:W5:Y:S02]  /*6e20*/  @P3 LDG.E R24, desc[UR4][R4.64] ;  /* 0x0000000404183981 */ /* 0x022364000c1e1900 */
[----:B-1----:R-:W2:Y:S02]  /*6e30*/  @!P3 LDC R24, c[0x0][0x8a0] ;  /* 0x00022800ff18bb82 */ /* 0x002ea40000000800 */
.L_x_108:
[----:B-----5:R-:W-:Y:S01]  /*6e40*/  FSETP.NEU.AND P4, PT, R27, RZ, PT ;  /* 0x000000ff1b00720b */ /* 0x020fe20003f8d000 */
[----:B------:R-:W1:Y:S01]  /*6e50*/  LDCU.64 UR10, c[0x0][0xa90] ;  /* 0x00015200ff0a77ac */ /* 0x000e620008000a00 */
[----:B------:R-:W-:Y:S01]  /*6e60*/  SEL R4, RZ, 0xffffffff, P2 ;  /* 0xffffffffff047807 */ /* 0x000fe20001000000 */
[----:B------:R-:W-:Y:S01]  /*6e70*/  BSSY B1, `(.L_x_109) ;  /* 0x000004e000017945 */ /* 0x000fe20003800000 */
[----:B------:R-:W-:Y:S01]  /*6e80*/  @P1 LOP3.LUT P2, RZ, R58, 0xff, RZ, 0xc0, !PT ;  /* 0x000000ff3aff1812 */ /* 0x000fe2000784c0ff */
[----:B------:R-:W-:Y:S01]  /*6e90*/  IMAD.MOV.U32 R81, RZ, RZ, 0x1 ;  /* 0x00000001ff517424 */ /* 0x000fe200078e00ff */
[----:B------:R-:W-:Y:S01]  /*6ea0*/  @P1 SEL R0, RZ, 0xffffffff, P4 ;  /* 0xffffffffff001807 */ /* 0x000fe20002000000 */
[----:B------:R-:W-:Y:S01]  /*6eb0*/  USHF.L.U32 UR8, UR51, 0x7, URZ ;  /* 0x0000000733087899 */ /* 0x000fe200080006ff */
[----:B------:R-:W-:Y:S01]  /*6ec0*/  LEA R79, R22, UR49, 0x3 ;  /* 0x00000031164f7c11 */ /* 0x000fe2000f8e18ff */
[----:B------:R-:W-:Y:S01]  /*6ed0*/  IMAD.IADD R25, R23, 0x1, R2 ;  /* 0x0000000117197824 */ /* 0x000fe200078e0202 */
[----:B------:R-:W-:Y:S01]  /*6ee0*/  @P0 SEL R0, R4, R0, !P2 ;  /* 0x0000000004000207 */ /* 0x000fe20005000000 */
[----:B------:R-:W-:Y:S01]  /*6ef0*/  IMAD R78, R56, -0x10, R70 ;  /* 0xfffffff0384e7824 */ /* 0x000fe200078e0246 */
[----:B------:R-:W-:Y:S01]  /*6f00*/  R2UR UR4, R64 ;  /* 0x00000000400472ca */ /* 0x000fe200000e0000 */
[----:B------:R-:W-:Y:S01]  /*6f10*/  IMAD.U32 R74, RZ, RZ, UR8 ;  /* 0x00000008ff4a7e24 */ /* 0x000fe2000f8e00ff */
[----:B------:R-:W-:Y:S01]  /*6f20*/  @P1 LOP3.LUT R0, R0, 0x1, RZ, 0xc0, !PT ;  /* 0x0000000100001812 */ /* 0x000fe200078ec0ff */
[----:B------:R-:W-:Y:S01]  /*6f30*/  IMAD.MOV.U32 R80, RZ, RZ, RZ ;  /* 0x000000ffff507224 */ /* 0x000fe200078e00ff */
[----:B------:R-:W-:Y:S02]  /*6f40*/  R2UR UR6, R63 ;  /* 0x000000003f0672ca */ /* 0x000fe400000e0000 */
[----:B------:R-:W-:Y:S02]  /*6f50*/  CS2R R38, SRZ ;  /* 0x0000000000267805 */ /* 0x000fe4000001ff00 */
[----:B------:R-:W-:Y:S02]  /*6f60*/  ISETP.NE.U32.OR P6, PT, R0, 0x1, !P1 ;  /* 0x000000010000780c */ /* 0x000fe40004fc5470 */
[----:B------:R-:W-:Y:S02]  /*6f70*/  CS2R R36, SRZ ;  /* 0x0000000000247805 */ /* 0x000fe4000001ff00 */
[----:B------:R-:W-:Y:S02]  /*6f80*/  R2UR UR12, R65 ;  /* 0x00000000410c72ca */ /* 0x000fe400000e0000 */
[----:B------:R-:W-:Y:S02]  /*6f90*/  CS2R R34, SRZ ;  /* 0x0000000000227805 */ /* 0x000fe4000001ff00 */
[----:B------:R-:W-:Y:S02]  /*6fa0*/  R2UR UR9, R62 ;  /* 0x000000003e0972ca */ /* 0x000fe400000e0000 */
[----:B------:R-:W-:Y:S02]  /*6fb0*/  CS2R R32, SRZ ;  /* 0x0000000000207805 */ /* 0x000fe4000001ff00 */
[----:B------:R-:W-:Y:S01]  /*6fc0*/  PLOP3.LUT P3, PT, PT, PT, UP1, 0x80, 0x8 ;  /* 0x000000000008781c */ /* 0x000fe20003f6f018 */
[----:B------:R-:W-:Y:S01]  /*6fd0*/  UIMAD.WIDE.U32 UR4, UR8, UR4, URZ ;  /* 0x00000004080472a5 */ /* 0x000fe2000f8e00ff */
[----:B------:R-:W-:Y:S02]  /*6fe0*/  LOP3.LUT P5, R75, R58, 0xff, RZ, 0xc0, !PT ;  /* 0x000000ff3a4b7812 */ /* 0x000fe400078ac0ff */
[----:B------:R-:W-:Y:S02]  /*6ff0*/  CS2R R42, SRZ ;  /* 0x00000000002a7805 */ /* 0x000fe4000001ff00 */
[----:B------:R-:W-:Y:S02]  /*7000*/  SEL R3, RZ, 0xffffffff, P4 ;  /* 0xffffffffff037807 */ /* 0x000fe40002000000 */
[----:B------:R-:W-:Y:S02]  /*7010*/  CS2R R40, SRZ ;  /* 0x0000000000287805 */ /* 0x000fe4000001ff00 */
[----:B------:R-:W-:Y:S02]  /*7020*/  P2R R77, PR, RZ, 0x40 ;  /* 0x00000040ff4d7803 */ /* 0x000fe40000000000 */
[----:B------:R-:W-:Y:S02]  /*7030*/  CS2R R46, SRZ ;  /* 0x00000000002e7805 */ /* 0x000fe4000001ff00 */
[----:B------:R-:W-:Y:S01]  /*7040*/  @P6 SHF.L.U32 R0, RZ, 0x1f, RZ ;  /* 0x0000001fff006819 */ /* 0x000fe200000006ff */
[----:B------:R-:W-:Y:S01]  /*7050*/  UMOV UR4, UR5 ;  /* 0x0000000500047c82 */ /* 0x000fe20008000000 */
[----:B------:R-:W-:Y:S01]  /*7060*/  UISETP.NE.AND UP0, UPT, UR12, 0x1, UPT ;  /* 0x000000010c00788c */ /* 0x000fe2000bf05270 */
[----:B------:R-:W-:Y:S01]  /*7070*/  CS2R R44, SRZ ;  /* 0x00000000002c7805 */ /* 0x000fe2000001ff00 */
[----:B------:R3:W4:Y:S01]  /*7080*/  @P6 SYNCS.PHASECHK.TRANS64.TRYWAIT P1, [UR49+0x80], R0 ;  /* 0x00008000ff0065a7 */ /* 0x0007220008021131 */
[----:B------:R-:W-:Y:S01]  /*7090*/  USHF.R.U32.HI UR4, URZ, UR6, UR4 ;  /* 0x00000006ff047299 */ /* 0x000fe20008011604 */
[----:B------:R-:W-:Y:S03]  /*70a0*/  @P3 SEL R3, R4, R3, !P5 ;  /* 0x0000000304033207 */ /* 0x000fe60006800000 */
[----:B------:R-:W-:Y:S01]  /*70b0*/  USEL UR4, UR8, UR4, !UP0 ;  /* 0x0000000408047287 */ /* 0x000fe2000c000000 */
[----:B------:R-:W-:Y:S01]  /*70c0*/  LOP3.LUT R3, R3, 0x1, RZ, 0xc0, !PT ;  /* 0x0000000103037812 */ /* 0x000fe200078ec0ff */
[----:B------:R-:W-:Y:S04]  /*70d0*/  UISETP.NE.AND UP0, UPT, UR9, 0x1, UPT ;  /* 0x000000010900788c */ /* 0x000fe8000bf05270 */
[----:B------:R-:W-:Y:S02]  /*70e0*/  IMAD.U32 R73, RZ, RZ, UR4 ;  /* 0x00000004ff497e24 */ /* 0x000fe4000f8e00ff */
[----:B------:R-:W-:Y:S01]  /*70f0*/  PLOP3.LUT P2, PT, PT, PT, UP0, 0x80, 0x8 ;  /* 0x000000000008781c */ /* 0x000fe20003f4f008 */
[----:B------:R-:W-:Y:S02]  /*7100*/  IMAD R5, RZ, RZ, -UR4 ;  /* 0x80000004ff057e24 */ /* 0x000fe4000f8e02ff */
[----:B------:R-:W-:Y:S02]  /*7110*/  IMAD.U32 R72, RZ, RZ, UR4 ;  /* 0x00000004ff487e24 */ /* 0x000fe4000f8e00ff */
[----:B------:R-:W-:Y:S01]  /*7120*/  IMAD R74, R5, UR12, R74 ;  /* 0x0000000c054a7c24 */ /* 0x000fe2000f8e024a */
[----:B---3--:R-:W-:Y:S04]  /*7130*/  SHF.L.U32 R0, R54, 0x1f, RZ ;  /* 0x0000001f36007819 */ /* 0x008fe800000006ff */
[----:B------:R3:W2:Y:S01]  /*7140*/  SYNCS.PHASECHK.TRANS64.TRYWAIT P0, [R79+URZ+0xe0], R0 ;  /* 0x0000e0004f0075a7 */ /* 0x0006a200080011ff */
[----:B----4-:R-:W-:Y:S01]  /*7150*/  @P6 SEL R81, RZ, 0x1, !P1 ;  /* 0x00000001ff516807 */ /* 0x010fe20004800000 */
[----:B-1----:R-:W-:Y:S07]  /*7160*/  UIMAD.WIDE.U32 UR6, UR4, UR10, URZ ;  /* 0x0000000a040672a5 */ /* 0x002fee000f8e00ff */
[----:B------:R-:W-:Y:S02]  /*7170*/  UMOV UR5, UR7 ;  /* 0x0000000700057c82 */ /* 0x000fe40008000000 */
[----:B------:R-:W-:Y:S06]  /*7180*/  USHF.R.U32.HI UR5, URZ, UR11, UR5 ;  /* 0x0000000bff057299 */ /* 0x000fec0008011605 */
[----:B------:R-:W-:Y:S02]  /*7190*/  SEL R73, R73, UR5, !P2 ;  /* 0x0000000549497c07 */ /* 0x000fe4000d000000 */
[----:B------:R-:W-:Y:S03]  /*71a0*/  ISETP.NE.U32.AND P2, PT, R3, 0x1, PT ;  /* 0x000000010300780c */ /* 0x000fe60003f45070 */
[----:B------:R-:W-:Y:S01]  /*71b0*/  IMAD.MOV R4, RZ, RZ, -R73 ;  /* 0x000000ffff047224 */ /* 0x000fe200078e0a49 */
[----:B------:R-:W-:Y:S03]  /*71c0*/  P2R R82, PR, RZ, 0x4 ;  /* 0x00000004ff527803 */ /* 0x000fe60000000000 */
[----:B------:R-:W-:Y:S01]  /*71d0*/  IMAD R72, R4, UR9, R72 ;  /* 0x0000000904487c24 */ /* 0x000fe2000f8e0248 */
[----:B---3--:R-:W-:Y:S06]  /*71e0*/  @!P6 BRA `(.L_x_110) ;  /* 0x000000000058e947 */ /* 0x008fec0003800000 */
[----:B------:R-:W-:Y:S01]  /*71f0*/  IMAD.MOV.U32 R39, RZ, RZ, RZ ;  /* 0x000000ffff277224 */ /* 0x000fe200078e00ff */
[----:B------:R-:W-:Y:S01]  /*7200*/  ISETP.NE.AND P1, PT, R81, RZ, PT ;  /* 0x000000ff5100720c */ /* 0x000fe20003f25270 */
[----:B------:R-:W-:Y:S01]  /*7210*/  BSSY B0, `(.L_x_111) ;  /* 0x000000c000007945 */ /* 0x000fe20003800000 */
[----:B------:R-:W-:Y:S02]  /*7220*/  CS2R R46, SRZ ;  /* 0x00000000002e7805 */ /* 0x000fe4000001ff00 */
[----:B------:R-:W-:Y:S02]  /*7230*/  CS2R R44, SRZ ;  /* 0x00000000002c7805 */ /* 0x000fe4000001ff00 */
[----:B------:R-:W-:Y:S02]  /*7240*/  CS2R R42, SRZ ;  /* 0x00000000002a7805 */ /* 0x000fe4000001ff00 */
[----:B------:R-:W-:Y:S02]  /*7250*/  CS2R R40, SRZ ;  /* 0x0000000000287805 */ /* 0x000fe4000001ff00 */
[----:B------:R-:W-:Y:S02]  /*7260*/  CS2R R34, SRZ ;  /* 0x0000000000227805 */ /* 0x000fe4000001ff00 */
[----:B------:R-:W-:Y:S02]  /*7270*/  CS2R R32, SRZ ;  /* 0x0000000000207805 */ /* 0x000fe4000001ff00 */
[----:B------:R-:W-:Y:S01]  /*7280*/  CS2R R36, SRZ ;  /* 0x0000000000247805 */ /* 0x000fe2000001ff00 */
[----:B------:R-:W-:Y:S06]  /*7290*/  @P1 BRA `(.L_x_112) ;  /* 0x00000000000c1947 */ /* 0x000fec0003800000 */
[----:B------:R-:W-:Y:S04]  /*72a0*/  SHF.L.U32 R3, RZ, 0x1f, RZ ;  /* 0x0000001fff037819 */ /* 0x000fe800000006ff */
[----:B------:R-:W1:Y:S02]  /*72b0*/  SYNCS.PHASECHK.TRANS64.TRYWAIT P1, [UR49+0x80], R3 ;  /* 0x00008003ff0075a7 */ /* 0x000e640008021131 */
[----:B-1----:R-:W-:Y:S05]  /*72c0*/  @!P1 BRA `(.L_x_113) ;  /* 0x0000005800d49947 */ /* 0x002fea0003800000 */
.L_x_112:
[----:B------:R-:W-:Y:S05]  /*72d0*/  BSYNC B0 ;  /* 0x0000000000007941 */ /* 0x000fea0003800000 */
.L_x_111:
[----:B------:R-:W-:Y:S01]  /*72e0*/  ISETP.NE.AND P1, PT, R82, RZ, PT ;  /* 0x000000ff5200720c */ /* 0x000fe20003f25270 */
[----:B------:R-:W-:Y:S11]  /*72f0*/  HFMA2 R80, -RZ, RZ, 0, 5.9604644775390625e-08 ;  /* 0x00000001ff507431 */ /* 0x000ff600000001ff */
[----:B------:R-:W-:Y:S01]  /*7300*/  @!UPT UIADD3 URZ, UPT, UPT, URZ, URZ, URZ ;  /* 0x000000fffffff290 */ /* 0x000fe2000fffe0ff */
[----:B------:R3:W4:Y:S04]  /*7310*/  @P1 LDS.128 R44, [R55] ;  /* 0x00000000372c1984 */ /* 0x0007280000000c00 */
[----:B------:R3:W1:Y:S04]  /*7320*/  @P1 LDS.128 R40, [R70+0x10] ;  /* 0x0000100046281984 */ /* 0x0006680000000c00 */
[----:B------:R3:W1:Y:S04]  /*7330*/  @P1 LDS.128 R32, [R69+0x20] ;  /* 0x0000200045201984 */ /* 0x0006680000000c00 */
[----:B------:R3:W1:Y:S02]  /*7340*/  @P1 LDS.128 R36, [R78+0x30] ;  /* 0x000030004e241984 */ /* 0x0006640000000c00 */
.L_x_110:
[----:B------:R-:W-:Y:S05]  /*7350*/  BSYNC B1 ;  /* 0x0000000000017941 */ /* 0x000fea0003800000 */
.L_x_109:
[----:B-1----:R-:W-:Y:S04]  /*7360*/  SHF.R.U32.HI R2, RZ, 0x15, R25 ;  /* 0x00000015ff027819 */ /* 0x002fe80000011619 */
[----:B------:R-:W-:Y:S01]  /*7370*/  LOP3.LUT P1, RZ, R2, 0x3, R59, 0x48, !PT ;  /* 0x0000000302ff7812 */ /* 0x000fe2000782483b */
[----:B------:R-:W-:Y:S01]  /*7380*/  @!UPT UIADD3 URZ, UPT, UPT, URZ, URZ, URZ ;  /* 0x000000fffffff290 */ /* 0x000fe2000fffe0ff */
[----:B--2---:R-:W-:Y:S11]  /*7390*/  @P0 BRA `(.L_x_114) ;  /* 0x0000000000080947 */ /* 0x004ff60003800000 */
[----:B------:R-:W1:Y:S02]  /*73a0*/  SYNCS.PHASECHK.TRANS64.TRYWAIT P0, [R79+URZ+0xe0], R0 ;  /* 0x0000e0004f0075a7 */ /* 0x000e6400080011ff */
[----:B-1----:R-:W-:Y:S05]  /*73b0*/  @!P0 BRA `(.L_x_115) ;  /* 0x0000005800b08947 */ /* 0x002fea0003800000 */
.L_x_114:
[----:B------:R-:W-:Y:S05]  /*73c0*/  @!P1 BRA `(.L_x_116) ;  /* 0x0000000000409947 */ /* 0x000fea0003800000 */
[----:B------:R-:W2:Y:S01]  /*73d0*/  LDCU.64 UR8, c[0x4][0x70] ;  /* 0x01000e00ff0877ac */ /* 0x000ea20008000a00 */
[----:B------:R-:W-:Y:S01]  /*73e0*/  MOV R3, 0x0 ;  /* 0x0000000000037802 */ /* 0x000fe20000000f00 */
[----:B------:R-:W-:Y:S02]  /*73f0*/  HFMA2 R12, -RZ, RZ, 0, 5.9604644775390625e-08 ;  /* 0x00000001ff0c7431 */ /* 0x000fe400000001ff */
[----:B------:R-:W-:Y:S02]  /*7400*/  IMAD.MOV.U32 R8, RZ, RZ, 0x192 ;  /* 0x00000192ff087424 */ /* 0x000fe400078e00ff */
[----:B------:R-:W-:Y:S01]  /*7410*/  IMAD.MOV.U32 R13, RZ, RZ, RZ ;  /* 0x000000ffff0d7224 */ /* 0x000fe200078e00ff */
[----:B------:R-:W5:Y:S01]  /*7420*/  LDCU.64 UR6, c[0x4][0x78] ;  /* 0x01000f00ff0677ac */ /* 0x000f620008000a00 */
[----:B------:R-:W1:Y:S01]  /*7430*/  LDC.64 R2, c[0x4][R3] ;  /* 0x0100000003027b82 */ /* 0x000e620000000a00 */
[----:B------:R-:W3:Y:S01]  /*7440*/  LDCU.64 UR4, c[0x4][0x10] ;  /* 0x01000200ff0477ac */ /* 0x000ee20008000a00 */
[----:B--2---:R-:W-:Y:S01]  /*7450*/  MOV R5, UR9 ;  /* 0x0000000900057c02 */ /* 0x004fe20008000f00 */
[----:B------:R-:W-:Y:S01]  /*7460*/  IMAD.U32 R4, RZ, RZ, UR8 ;  /* 0x00000008ff047e24 */ /* 0x000fe2000f8e00ff */
[----:B-----5:R-:W-:Y:S01]  /*7470*/  MOV R7, UR7 ;  /* 0x0000000700077c02 */ /* 0x020fe20008000f00 */
[----:B------:R-:W-:Y:S01]  /*7480*/  IMAD.U32 R6, RZ, RZ, UR6 ;  /* 0x00000006ff067e24 */ /* 0x000fe2000f8e00ff */
[----:B---3--:R-:W-:Y:S01]  /*7490*/  MOV R11, UR5 ;  /* 0x00000005000b7c02 */ /* 0x008fe20008000f00 */
[----:B------:R-:W-:Y:S02]  /*74a0*/  IMAD.U32 R10, RZ, RZ, UR4 ;  /* 0x00000004ff0a7e24 */ /* 0x000fe4000f8e00ff */
[----:B------:R-:W-:Y:S07]  /*74b0*/  LEPC R20, `(.L_x_116) ;  /* 0x000000001014794e */ /* 0x000fee0000000000 */
[----:B-1--4-:R-:W-:Y:S05]  /*74c0*/  CALL.ABS.NOINC R2 ;  /* 0x0000000002007343 */ /* 0x012fea0003c00000 */
.L_x_116:
[----:B----4-:R-:W-:Y:S01]  /*74d0*/  LOP3.LUT R20, R44, 0xffffe000, RZ, 0xc0, !PT ;  /* 0xffffe0002c147812 */ /* 0x010fe200078ec0ff */
[----:B------:R-:W-:Y:S05]  /*74e0*/  WARPSYNC.ALL ;  /* 0x0000000000007948 */ /* 0x000fea0003800000 */
[----:B------:R-:W-:Y:S01]  /*74f0*/  R2UR UR4, R25 ;  /* 0x00000000190472ca */ /* 0x000fe200000e0000 */
[----:B------:R-:W-:Y:S01]  /*7500*/  BSSY.RECONVERGENT B0, `(.L_x_117) ;  /* 0x000005a000007945 */ /* 0x000fe20003800200 */
[----:B------:R-:W-:Y:S11]  /*7510*/  ISETP.NE.AND P0, PT, R57, RZ, PT ;  /* 0x000000ff3900720c */ /* 0x000ff60003f05270 */
[----:B------:R-:W1:Y:S02]  /*7520*/  LDTM.x16 R4, tmem[UR4] ;  /* 0x00000004000479ee */ /* 0x000e640008240000 */
[C---:B-1----:R-:W-:Y:S01]  /*7530*/  FMUL R0, R24.reuse, R4 ;  /* 0x0000000418007220 */ /* 0x042fe20000400000 */
[C---:B------:R-:W-:Y:S01]  /*7540*/  FMUL R2, R24.reuse, R5 ;  /* 0x0000000518027220 */ /* 0x040fe20000400000 */
[C---:B------:R-:W-:Y:S01]  /*7550*/  FMUL R4, R24.reuse, R8 ;  /* 0x0000000818047220 */ /* 0x040fe20000400000 */
[C---:B------:R-:W-:Y:S01]  /*7560*/  FMUL R5, R24.reuse, R9 ;  /* 0x0000000918057220 */ /* 0x040fe20000400000 */
[C---:B------:R-:W-:Y:S01]  /*7570*/  FMUL R8, R24.reuse, R12 ;  /* 0x0000000c18087220 */ /* 0x040fe20000400000 */
[C---:B------:R-:W-:Y:S01]  /*7580*/  FMUL R9, R24.reuse, R13 ;  /* 0x0000000d18097220 */ /* 0x040fe20000400000 */
[C---:B------:R-:W-:Y:S01]  /*7590*/  FMUL R12, R24.reuse, R16 ;  /* 0x00000010180c7220 */ /* 0x040fe20000400000 */
[----:B------:R-:W-:Y:S01]  /*75a0*/  LOP3.LUT R16, R45, 0xffffe000, RZ, 0xc0, !PT ;  /* 0xffffe0002d107812 */ /* 0x000fe200078ec0ff */
[----:B------:R-:W-:Y:S01]  /*75b0*/  FMUL R13, R24, R17 ;  /* 0x00000011180d7220 */ /* 0x000fe20000400000 */
[----:B------:R-:W-:Y:S01]  /*75c0*/  LOP3.LUT R17, R46, 0xffffe000, RZ, 0xc0, !PT ;  /* 0xffffe0002e117812 */ /* 0x000fe200078ec0ff */
[----:B------:R-:W-:Y:S01]  /*75d0*/  FFMA R28, R27, R20, R0 ;  /* 0x000000141b1c7223 */ /* 0x000fe20000000000 */
[----:B------:R-:W-:Y:S01]  /*75e0*/  LOP3.LUT R0, R47, 0xffffe000, RZ, 0xc0, !PT ;  /* 0xffffe0002f007812 */ /* 0x000fe200078ec0ff */
[C---:B------:R-:W-:Y:S01]  /*75f0*/  FMUL R3, R24.reuse, R6 ;  /* 0x0000000618037220 */ /* 0x040fe20000400000 */
[C---:B------:R-:W-:Y:S01]  /*7600*/  FMUL R6, R24.reuse, R10 ;  /* 0x0000000a18067220 */ /* 0x040fe20000400000 */
[C---:B------:R-:W-:Y:S01]  /*7610*/  FMUL R7, R24.reuse, R7 ;  /* 0x0000000718077220 */ /* 0x040fe20000400000 */
[----:B------:R-:W-:Y:S01]  /*7620*/  F2FP.TF32.F32.PACK_B R28, R28 ;  /* 0x0000001cff1c723e */ /* 0x000fe200024050ff */
[C---:B------:R-:W-:Y:S01]  /*7630*/  FMUL R10, R24.reuse, R14 ;  /* 0x0000000e180a7220 */ /* 0x040fe20000400000 */
[----:B------:R-:W-:Y:S01]  /*7640*/  FMUL R14, R24, R18 ;  /* 0x00000012180e7220 */ /* 0x000fe20000400000 */
[----:B------:R-:W-:Y:S01]  /*7650*/  LOP3.LUT R18, R40, 0xffffe000, RZ, 0xc0, !PT ;  /* 0xffffe00028127812 */ /* 0x000fe200078ec0ff */
[----:B------:R-:W-:Y:S01]  /*7660*/  FFMA R29, R27, R16, R2 ;  /* 0x000000101b1d7223 */ /* 0x000fe20000000002 */
[----:B------:R-:W-:Y:S01]  /*7670*/  LOP3.LUT R2, R41, 0xffffe000, RZ, 0xc0, !PT ;  /* 0xffffe00029027812 */ /* 0x000fe200078ec0ff */
[----:B------:R-:W-:Y:S01]  /*7680*/  FFMA R30, R27, R17, R3 ;  /* 0x000000111b1e7223 */ /* 0x000fe20000000003 */
[----:B------:R-:W-:Y:S01]  /*7690*/  LOP3.LUT R3, R43, 0xffffe000, RZ, 0xc0, !PT ;  /* 0xffffe0002b037812 */ /* 0x000fe200078ec0ff */
[C---:B------:R-:W-:Y:S01]  /*76a0*/  FFMA R31, R27.reuse, R0, R7 ;  /* 0x000000001b1f7223 */ /* 0x040fe20000000007 */
[----:B------:R-:W-:Y:S01]  /*76b0*/  LOP3.LUT R0, R42, 0xffffe000, RZ, 0xc0, !PT ;  /* 0xffffe0002a007812 */ /* 0x000fe200078ec0ff */
[C---:B------:R-:W-:Y:S01]  /*76c0*/  FFMA R4, R27.reuse, R18, R4 ;  /* 0x000000121b047223 */ /* 0x040fe20000000004 */
[----:B------:R-:W-:Y:S01]  /*76d0*/  F2FP.TF32.F32.PACK_B R29, R29 ;  /* 0x0000001dff1d723e */ /* 0x000fe200024050ff */
[C---:B------:R-:W-:Y:S01]  /*76e0*/  FFMA R5, R27.reuse, R2, R5 ;  /* 0x000000021b057223 */ /* 0x040fe20000000005 */
[----:B------:R-:W-:Y:S01]  /*76f0*/  FMUL R11, R24, R11 ;  /* 0x0000000b180b7220 */ /* 0x000fe20000400000 */
[----:B------:R-:W-:Y:S01]  /*7700*/  F2FP.TF32.F32.PACK_B R30, R30 ;  /* 0x0000001eff1e723e */ /* 0x000fe200024050ff */
[C---:B------:R-:W-:Y:S01]  /*7710*/  FFMA R6, R27.reuse, R0, R6 ;  /* 0x000000001b067223 */ /* 0x040fe20000000006 */
[----:B------:R-:W-:Y:S01]  /*7720*/  F2FP.TF32.F32.PACK_B R31, R31 ;  /* 0x0000001fff1f723e */ /* 0x000fe200024050ff */
[----:B------:R-:W-:Y:S01]  /*7730*/  FFMA R7, R27, R3, R11 ;  /* 0x000000031b077223 */ /* 0x000fe2000000000b */
[----:B------:R-:W-:Y:S01]  /*7740*/  LOP3.LUT R2, R32, 0xffffe000, RZ, 0xc0, !PT ;  /* 0xffffe00020027812 */ /* 0x000fe200078ec0ff */
[----:B------:R-:W-:Y:S01]  /*7750*/  FMUL R15, R24, R15 ;  /* 0x0000000f180f7220 */ /* 0x000fe20000400000 */
[----:B------:R-:W-:Y:S01]  /*7760*/  LOP3.LUT R16, R33, 0xffffe000, RZ, 0xc0, !PT ;  /* 0xffffe00021107812 */ /* 0x000fe200078ec0ff */
[----:B------:R1:W-:Y:S01]  /*7770*/  STS.128 [R55], R28 ;  /* 0x0000001c37007388 */ /* 0x0003e20000000c00 */
[----:B------:R-:W-:Y:S01]  /*7780*/  LOP3.LUT R0, R34, 0xffffe000, RZ, 0xc0, !PT ;  /* 0xffffe00022007812 */ /* 0x000fe200078ec0ff */
[----:B------:R-:W-:Y:S01]  /*7790*/  FFMA R8, R27, R2, R8 ;  /* 0x000000021b087223 */ /* 0x000fe20000000008 */
[----:B------:R-:W-:Y:S01]  /*77a0*/  LOP3.LUT R2, R35, 0xffffe000, RZ, 0xc0, !PT ;  /* 0xffffe00023027812 */ /* 0x000fe200078ec0ff */
[C---:B------:R-:W-:Y:S01]  /*77b0*/  FFMA R9, R27.reuse, R16, R9 ;  /* 0x000000101b097223 */ /* 0x040fe20000000009 */
[----:B------:R-:W-:Y:S01]  /*77c0*/  F2FP.TF32.F32.PACK_B R4, R4 ;  /* 0x00000004ff04723e */ /* 0x000fe200024050ff */
[C---:B------:R-:W-:Y:S01]  /*77d0*/  FFMA R10, R27.reuse, R0, R10 ;  /* 0x000000001b0a7223 */ /* 0x040fe2000000000a */
[----:B------:R-:W-:Y:S01]  /*77e0*/  F2FP.TF32.F32.PACK_B R5, R5 ;  /* 0x00000005ff05723e */ /* 0x000fe200024050ff */
[----:B------:R-:W-:Y:S01]  /*77f0*/  FFMA R11, R27, R2, R15 ;  /* 0x000000021b0b7223 */ /* 0x000fe2000000000f */
[----:B------:R-:W-:Y:S01]  /*7800*/  F2FP.TF32.F32.PACK_B R6, R6 ;  /* 0x00000006ff06723e */ /* 0x000fe200024050ff */
[----:B------:R-:W-:Y:S01]  /*7810*/  FMUL R19, R24, R19 ;  /* 0x0000001318137220 */ /* 0x000fe20000400000 */
[----:B------:R-:W-:Y:S02]  /*7820*/  F2FP.TF32.F32.PACK_B R7, R7 ;  /* 0x00000007ff07723e */ /* 0x000fe400024050ff */
[----:B------:R-:W-:Y:S02]  /*7830*/  LOP3.LUT R3, R36, 0xffffe000, RZ, 0xc0, !PT ;  /* 0xffffe00024037812 */ /* 0x000fe400078ec0ff */
[----:B------:R-:W-:Y:S01]  /*7840*/  LOP3.LUT R0, R37, 0xffffe000, RZ, 0xc0, !PT ;  /* 0xffffe00025007812 */ /* 0x000fe200078ec0ff */
[----:B------:R1:W-:Y:S01]  /*7850*/  STS.128 [R70+0x10], R4 ;  /* 0x0000100446007388 */ /* 0x0003e20000000c00 */
        /* <DEDUP_REMOVED lines=8> */
[----:B------:R-:W-:Y:S02]  /*78e0*/  F2FP.TF32.F32.PACK_B R10, R10 ;  /* 0x0000000aff0a723e */ /* 0x000fe400024050ff */
[----:B------:R-:W-:Y:S02]  /*78f0*/  F2FP.TF32.F32.PACK_B R11, R11 ;  /* 0x0000000bff0b723e */ /* 0x000fe400024050ff */
[----:B------:R-:W-:Y:S02]  /*7900*/  F2FP.TF32.F32.PACK_B R12, R12 ;  /* 0x0000000cff0c723e */ /* 0x000fe400024050ff */
[----:B------:R-:W-:Y:S01]  /*7910*/  F2FP.TF32.F32.PACK_B R13, R13 ;  /* 0x0000000dff0d723e */ /* 0x000fe200024050ff */
[----:B------:R1:W-:Y:S01]  /*7920*/  STS.128 [R69+0x20], R8 ;  /* 0x0000200845007388 */ /* 0x0003e20000000c00 */
[----:B------:R-:W-:Y:S02]  /*7930*/  F2FP.TF32.F32.PACK_B R14, R14 ;  /* 0x0000000eff0e723e */ /* 0x000fe400024050ff */
[----:B------:R-:W-:Y:S05]  /*7940*/  F2FP.TF32.F32.PACK_B R15, R15 ;  /* 0x0000000fff0f723e */ /* 0x000fea00024050ff */
[----:B------:R1:W-:Y:S01]  /*7950*/  STS.128 [R78+0x30], R12 ;  /* 0x0000300c4e007388 */ /* 0x0003e20000000c00 */
[----:B------:R-:W-:Y:S01]  /*7960*/  @!PT LDS RZ, [RZ] ;  /* 0x00000000fffff984 */ /* 0x000fe20000000800 */
[----:B------:R-:W-:Y:S01]  /*7970*/  @!PT LDS RZ, [RZ] ;  /* 0x00000000fffff984 */ /* 0x000fe20000000800 */
[----:B------:R-:W-:Y:S01]  /*7980*/  @!PT LDS RZ, [RZ] ;  /* 0x00000000fffff984 */ /* 0x000fe20000000800 */
[----:B------:R-:W-:Y:S01]  /*7990*/  @!PT LDS RZ, [RZ] ;  /* 0x00000000fffff984 */ /* 0x000fe20000000800 */
[----:B------:R2:W-:Y:S07]  /*79a0*/  MEMBAR.ALL.CTA ;  /* 0x0000000000007992 */ /* 0x0005ee0000008000 */
[----:B--2---:R-:W2:Y:S02]  /*79b0*/  FENCE.VIEW.ASYNC.S ;  /* 0x00000000000073c6 */ /* 0x004ea40000000000 */
[----:B--2---:R-:W-:Y:S06]  /*79c0*/  BAR.SYNC.DEFER_BLOCKING 0x1, 0x80 ;  /* 0x0042000000007b1d */ /* 0x004fec0000010000 */
[----:B------:R-:W-:Y:S05]  /*79d0*/  @P0 BRA `(.L_x_118) ;  /* 0x0000000000300947 */ /* 0x000fea0003800000 */
[----:B------:R-:W-:Y:S01]  /*79e0*/  UIADD3 UR4, UPT, UPT, UR49, 0x200, URZ ;  /* 0x0000020031047890 */ /* 0x000fe2000fffe0ff */
[----:B------:R-:W-:Y:S02]  /*79f0*/  R2UR UR42, R74 ;  /* 0x000000004a2a72ca */ /* 0x000fe400000e0000 */
[----:B------:R-:W-:Y:S02]  /*7a00*/  R2UR UR43, R72 ;  /* 0x00000000482b72ca */ /* 0x000fe400000e0000 */
[----:B------:R-:W-:Y:S01]  /*7a10*/  R2UR UR44, R73 ;  /* 0x00000000492c72ca */ /* 0x000fe200000e0000 */
[----:B------:R-:W-:Y:S01]  /*7a20*/  IMAD.U32 R52, RZ, RZ, UR4 ;  /* 0x00000004ff347e24 */ /* 0x000fe2000f8e00ff */
[----:B------:R-:W-:Y:S04]  /*7a30*/  UIADD3 UR4, UP0, UPT, UR54, 0x680, URZ ;  /* 0x0000068036047890 */ /* 0x000fe8000ff1e0ff */
[----:B------:R-:W-:Y:S01]  /*7a40*/  R2UR UR40, R52 ;  /* 0x00000000342872ca */ /* 0x000fe200000e0000 */
[----:B------:R-:W-:Y:S11]  /*7a50*/  UIADD3.X UR5, UPT, UPT, URZ, UR55, URZ, UP0, !UPT ;  /* 0x00000037ff057290 */ /* 0x000ff600087fe4ff */
[----:B------:R-:W-:Y:S01]  /*7a60*/  @!UPT UIADD3 URZ, UPT, UPT, URZ, URZ, URZ ;  /* 0x000000fffffff290 */ /* 0x000fe2000fffe0ff */
[----:B------:R2:W-:Y:S01]  /*7a70*/  UTMASTG.4D.IM2COL [UR40], [UR4] ;  /* 0x00000028040073b5 */ /* 0x0005e20008058000 */
[----:B------:R0:W-:Y:S01]  /*7a80*/  UTMACMDFLUSH ;  /* 0x00000000000079b7 */ /* 0x0001e20000000000 */
[----:B--2---:R-:W-:Y:S04]  /*7a90*/  DEPBAR.LE SB0, 0x1 ;  /* 0x000080400000791a */ /* 0x004fe80000000000 */
.L_x_118:
[----:B------:R-:W-:Y:S05]  /*7aa0*/  BSYNC.RECONVERGENT B0 ;  /* 0x0000000000007941 */ /* 0x000fea0003800200 */
.L_x_117:
[----:B------:R-:W-:Y:S01]  /*7ab0*/  BAR.SYNC.DEFER_BLOCKING 0x1, 0x80 ;  /* 0x0042000000007b1d */ /* 0x000fe20000010000 */
[----:B------:R-:W-:Y:S01]  /*7ac0*/  ISETP.NE.AND P1, PT, R77, RZ, PT ;  /* 0x000000ff4d00720c */ /* 0x000fe20003f25270 */
[----:B------:R-:W-:Y:S01]  /*7ad0*/  UISETP.NE.AND UP0, UPT, UR53, URZ, UPT ;  /* 0x000000ff3500728c */ /* 0x000fe2000bf05270 */
[----:B------:R-:W-:Y:S11]  /*7ae0*/  LEA R2, R80, UR49, 0x3 ;  /* 0x0000003150027c11 */ /* 0x000ff6000f8e18ff */
[----:B-1----:R-:W-:Y:S01]  /*7af0*/  @P1 SHF.L.U32 R4, RZ, 0x1f, RZ ;  /* 0x0000001fff041819 */ /* 0x002fe200000006ff */
[----:B------:R-:W-:Y:S06]  /*7b00*/  BRA.U !UP0, `(.L_x_119) ;  /* 0x0000000108247547 */ /* 0x000fec000b800000 */
[----:B------:R-:W1:Y:S01]  /*7b10*/  S2R R0, SR_CgaCtaId ;  /* 0x0000000000007919 */ /* 0x000e620000008800 */
[----:B------:R-:W-:Y:S01]  /*7b20*/  IMAD.U32 R3, RZ, RZ, UR50 ;  /* 0x00000032ff037e24 */ /* 0x000fe2000f8e00ff */
[----:B------:R-:W-:Y:S04]  /*7b30*/  UIADD3 UR4, UPT, UPT, UR50, 0x1, URZ ;  /* 0x0000000132047890 */ /* 0x000fe8000fffe0ff */
[----:B------:R-:W-:Y:S01]  /*7b40*/  @P1 LEA R3, R3, UR49, 0x3 ;  /* 0x0000003103031c11 */ /* 0x000fe2000f8e18ff */
[----:B------:R-:W-:Y:S04]  /*7b50*/  UISETP.NE.AND UP0, UPT, UR4, 0x4, UPT ;  /* 0x000000040400788c */ /* 0x000fe8000bf05270 */
[----:B------:R-:W-:Y:S01]  /*7b60*/  @P1 VIADD R3, R3, 0xa0 ;  /* 0x000000a003031836 */ /* 0x000fe20000000000 */
[----:B------:R-:W-:Y:S04]  /*7b70*/  USEL UR50, UR4, URZ, UP0 ;  /* 0x000000ff04327287 */ /* 0x000fe80008000000 */
[----:B-1----:R-:W-:Y:S04]  /*7b80*/  @P1 PRMT R0, R0, 0x654, R3 ;  /* 0x0000065400001816 */ /* 0x002fe80000000003 */
[----:B------:R1:W-:Y:S04]  /*7b90*/  @P1 SYNCS.ARRIVE.TRANS64.RED.A1T0 RZ, [R0+URZ], RZ ;  /* 0x000000ff00ff19a7 */ /* 0x0003e800081004ff */
.L_x_119:
[----:B------:R-:W2:Y:S01]  /*7ba0*/  @P1 SYNCS.PHASECHK.TRANS64.TRYWAIT P0, [R2+URZ+0x80], R4 ;  /* 0x00008004020015a7 */ /* 0x000ea200080011ff */
[----:B------:R-:W-:Y:S01]  /*7bb0*/  BSSY B1, `(.L_x_120) ;  /* 0x0000016000017945 */ /* 0x000fe20003800000 */
[----:B--2---:R-:W-:Y:S03]  /*7bc0*/  @P1 SEL R81, RZ, 0x1, !P0 ;  /* 0x00000001ff511807 */ /* 0x004fe60004000000 */
[----:B------:R-:W-:Y:S05]  /*7bd0*/  @!P1 BRA `(.L_x_121) ;  /* 0x00000000004c9947 */ /* 0x000fea0003800000 */
[----:B------:R-:W-:Y:S01]  /*7be0*/  ISETP.NE.AND P0, PT, R81, RZ, PT ;  /* 0x000000ff5100720c */ /* 0x000fe20003f05270 */
[----:B------:R-:W-:Y:S01]  /*7bf0*/  BSSY B0, `(.L_x_122) ;  /* 0x000000b000007945 */ /* 0x000fe20003800000 */
[----:B------:R-:W-:Y:S11]  /*7c00*/  ISETP.NE.AND P1, PT, R82, RZ, PT ;  /* 0x000000ff5200720c */ /* 0x000ff60003f25270 */
[----:B------:R-:W-:Y:S02]  /*7c10*/  @!UPT UIADD3 URZ, UPT, UPT, URZ, URZ, URZ ;  /* 0x000000fffffff290 */ /* 0x000fe4000fffe0ff */
[C---:B------:R-:W-:Y:S01]  /*7c20*/  @P1 IMAD R6, R80.reuse, 0x2000, R55 ;  /* 0x0000200050061824 */ /* 0x040fe200078e0237 */
[C---:B------:R-:W-:Y:S01]  /*7c30*/  @P1 LEA R4, R80.reuse, R69, 0xd ;  /* 0x0000004550041211 */ /* 0x040fe200078e68ff */
[C---:B------:R-:W-:Y:S02]  /*7c40*/  @P1 IMAD R5, R80.reuse, 0x2000, R70 ;  /* 0x0000200050051824 */ /* 0x040fe400078e0246 */
[----:B------:R-:W-:Y:S01]  /*7c50*/  @P1 IMAD R3, R80, 0x2000, R78 ;  /* 0x0000200050031824 */ /* 0x000fe200078e024e */
[----:B------:R-:W-:Y:S06]  /*7c60*/  @P0 BRA `(.L_x_123) ;  /* 0x00000000000c0947 */ /* 0x000fec0003800000 */
[----:B-1----:R-:W-:Y:S04]  /*7c70*/  SHF.L.U32 R0, RZ, 0x1f, RZ ;  /* 0x0000001fff007819 */ /* 0x002fe800000006ff */
[----:B------:R-:W1:Y:S02]  /*7c80*/  SYNCS.PHASECHK.TRANS64.TRYWAIT P0, [R2+URZ+0x80], R0 ;  /* 0x00008000020075a7 */ /* 0x000e6400080011ff */
[----:B-1----:R-:W-:Y:S05]  /*7c90*/  @!P0 BRA `(.L_x_124) ;  /* 0x00000050008c8947 */ /* 0x002fea0003800000 */
.L_x_123:
[----:B------:R-:W-:Y:S05]  /*7ca0*/  BSYNC B0 ;  /* 0x0000000000007941 */ /* 0x000fea0003800000 */
.L_x_122:
[----:B------:R-:W-:Y:S02]  /*7cb0*/  ISETP.NE.AND P0, PT, R82, RZ, PT ;  /* 0x000000ff5200720c */ /* 0x000fe40003f05270 */
[----:B------:R-:W-:Y:S11]  /*7cc0*/  IADD3 R80, PT, PT, R80, 0x1, RZ ;  /* 0x0000000150507810 */ /* 0x000ff60007ffe0ff */
[----:B------:R2:W4:Y:S04]  /*7cd0*/  @P0 LDS.128 R44, [R6] ;  /* 0x00000000062c0984 */ /* 0x0005280000000c00 */
[----:B------:R2:W1:Y:S04]  /*7ce0*/  @P0 LDS.128 R40, [R5+0x10] ;  /* 0x0000100005280984 */ /* 0x0004680000000c00 */
[----:B------:R2:W1:Y:S04]  /*7cf0*/  @P0 LDS.128 R32, [R4+0x20] ;  /* 0x0000200004200984 */ /* 0x0004680000000c00 */
[----:B------:R2:W1:Y:S02]  /*7d00*/  @P0 LDS.128 R36, [R3+0x30] ;  /* 0x0000300003240984 */ /* 0x0004640000000c00 */
.L_x_121:
[----:B------:R-:W-:Y:S05]  /*7d10*/  BSYNC B1 ;  /* 0x0000000000017941 */ /* 0x000fea0003800000 */
.L_x_120:
[----:B-1----:R-:W-:Y:S05]  /*7d20*/  VIADD R0, R25, 0x10 ;  /* 0x0000001019007836 */ /* 0x002fea0000000000 */
[----:B------:R-:W-:Y:S04]  /*7d30*/  SHF.R.U32.HI R0, RZ, 0x15, R0 ;  /* 0x00000015ff007819 */ /* 0x000fe80000011600 */
[----:B------:R-:W-:Y:S11]  /*7d40*/  LOP3.LUT P0, RZ, R0, 0x3, R59, 0x48, !PT ;  /* 0x0000000300ff7812 */ /* 0x000ff6000780483b */
[----:B------:R-:W-:Y:S02]  /*7d50*/  @!UPT UIADD3 URZ, UPT, UPT, URZ, URZ, URZ ;  /* 0x000000fffffff290 */ /* 0x000fe4000fffe0ff */
[----:B------:R-:W-:Y:S05]  /*7d60*/  @!P0 BRA `(.L_x_125) ;  /* 0x0000000000408947 */ /* 0x000fea0003800000 */
[----:B------:R-:W1:Y:S01]  /*7d70*/  LDCU.64 UR8, c[0x4][0x70] ;  /* 0x01000e00ff0877ac */ /* 0x000e620008000a00 */
[----:B--2---:R-:W-:Y:S01]  /*7d80*/  MOV R3, 0x0 ;  /* 0x0000000000037802 */ /* 0x004fe20000000f00 */
[----:B------:R-:W-:Y:S02]  /*7d90*/  HFMA2 R12, -RZ, RZ, 0, 5.9604644775390625e-08 ;  /* 0x00000001ff0c7431 */ /* 0x000fe400000001ff */
[----:B------:R-:W-:Y:S02]  /*7da0*/  IMAD.MOV.U32 R8, RZ, RZ, 0x192 ;  /* 0x00000192ff087424 */ /* 0x000fe400078e00ff */
[----:B------:R-:W-:Y:S01]  /*7db0*/  IMAD.MOV.U32 R13, RZ, RZ, RZ ;  /* 0x000000ffff0d7224 */ /* 0x000fe200078e00ff */
[----:B------:R-:W2:Y:S01]  /*7dc0*/  LDCU.64 UR6, c[0x4][0x78] ;  /* 0x01000f00ff0677ac */ /* 0x000ea20008000a00 */
[----:B------:R-:W3:Y:S01]  /*7dd0*/  LDC.64 R2, c[0x4][R3] ;  /* 0x0100000003027b82 */ /* 0x000ee20000000a00 */
[----:B------:R-:W5:Y:S01]  /*7de0*/  LDCU.64 UR4, c[0x4][0x10] ;  /* 0x01000200ff0477ac */ /* 0x000f620008000a00 */
[----:B-1----:R-:W-:Y:S01]  /*7df0*/  MOV R5, UR9 ;  /* 0x0000000900057c02 */ /* 0x002fe20008000f00 */
[----:B------:R-:W-:Y:S01]  /*7e00*/  IMAD.U32 R4, RZ, RZ, UR8 ;  /* 0x00000008ff047e24 */ /* 0x000fe2000f8e00ff */
[----:B--2---:R-:W-:Y:S01]  /*7e10*/  MOV R7, UR7 ;  /* 0x0000000700077c02 */ /* 0x004fe20008000f00 */
[----:B------:R-:W-:Y:S01]  /*7e20*/  IMAD.U32 R6, RZ, RZ, UR6 ;  /* 0x00000006ff067e24 */ /* 0x000fe2000f8e00ff */
[----:B-----5:R-:W-:Y:S01]  /*7e30*/  MOV R11, UR5 ;  /* 0x00000005000b7c02 */ /* 0x020fe20008000f00 */
[----:B------:R-:W-:Y:S02]  /*7e40*/  IMAD.U32 R10, RZ, RZ, UR4 ;  /* 0x00000004ff0a7e24 */ /* 0x000fe4000f8e00ff */
[----:B------:R-:W-:Y:S07]  /*7e50*/  LEPC R20, `(.L_x_125) ;  /* 0x000000001014794e */ /* 0x000fee0000000000 */
[----:B---34-:R-:W-:Y:S05]  /*7e60*/  CALL.ABS.NOINC R2 ;  /* 0x0000000002007343 */ /* 0x018fea0003c00000 */
.L_x_125:
[----:B--2-4-:R-:W-:Y:S01]  /*7e70*/  LOP3.LUT R3, R44, 0xffffe000, RZ, 0xc0, !PT ;  /* 0xffffe0002c037812 */ /* 0x014fe200078ec0ff */
[----:B------:R-:W-:Y:S05]  /*7e80*/  WARPSYNC.ALL ;  /* 0x0000000000007948 */ /* 0x000fea0003800000 */
[----:B------:R-:W-:Y:S01]  /*7e90*/  R2UR UR4, R25 ;  /* 0x00000000190472ca */ /* 0x000fe200000e0000 */
[----:B------:R-:W1:Y:S01]  /*7ea0*/  S2R R83, SR_CgaCtaId ;  /* 0x0000000000537919 */ /* 0x000e620000008800 */
[----:B------:R-:W-:Y:S01]  /*7eb0*/  LOP3.LUT R20, R40, 0xffffe000, RZ, 0xc0, !PT ;  /* 0xffffe00028147812 */ /* 0x000fe200078ec0ff */
[----:B------:R-:W-:Y:S01]  /*7ec0*/  BSSY.RECONVERGENT B0, `(.L_x_126) ;  /* 0x000005e000007945 */ /* 0x000fe20003800200 */
[----:B------:R-:W-:Y:S02]  /*7ed0*/  ISETP.NE.AND P6, PT, R77, RZ, PT ;  /* 0x000000ff4d00720c */ /* 0x000fe40003fc5270 */
[----:B------:R-:W-:Y:S07]  /*7ee0*/  ISETP.NE.AND P0, PT, R57, RZ, PT ;  /* 0x000000ff3900720c */ /* 0x000fee0003f05270 */
[----:B------:R-:W2:Y:S02]  /*7ef0*/  LDTM.x16 R4, tmem[UR4+0x10] ;  /* 0x00001004000479ee */ /* 0x000ea40008240000 */
[C---:B--2---:R-:W-:Y:S01]  /*7f00*/  FMUL R0, R24.reuse, R4 ;  /* 0x0000000418007220 */ /* 0x044fe20000400000 */
[----:B------:R-:W-:Y:S01]  /*7f10*/  LOP3.LUT R4, R45, 0xffffe000, RZ, 0xc0, !PT ;  /* 0xffffe0002d047812 */ /* 0x000fe200078ec0ff */
[C---:B------:R-:W-:Y:S01]  /*7f20*/  FMUL R2, R24.reuse, R5 ;  /* 0x0000000518027220 */ /* 0x040fe20000400000 */
[----:B------:R-:W-:Y:S01]  /*7f30*/  FMUL R5, R24, R12 ;  /* 0x0000000c18057220 */ /* 0x000fe20000400000 */
[C---:B------:R-:W-:Y:S01]  /*7f40*/  FFMA R28, R27.reuse, R3, R0 ;  /* 0x000000031b1c7223 */ /* 0x040fe20000000000 */
[----:B------:R-:W-:Y:S01]  /*7f50*/  LOP3.LUT R3, R46, 0xffffe000, RZ, 0xc0, !PT ;  /* 0xffffe0002e037812 */ /* 0x000fe200078ec0ff */
[----:B------:R-:W-:Y:S01]  /*7f60*/  FFMA R29, R27, R4, R2 ;  /* 0x000000041b1d7223 */ /* 0x000fe20000000002 */
[----:B------:R-:W-:Y:S01]  /*7f70*/  LOP3.LUT R4, R47, 0xffffe000, RZ, 0xc0, !PT ;  /* 0xffffe0002f047812 */ /* 0x000fe200078ec0ff */
[C---:B------:R-:W-:Y:S01]  /*7f80*/  FMUL R0, R24.reuse, R6 ;  /* 0x0000000618007220 */ /* 0x040fe20000400000 */
[----:B------:R-:W-:Y:S01]  /*7f90*/  F2FP.TF32.F32.PACK_B R28, R28 ;  /* 0x0000001cff1c723e */ /* 0x000fe200024050ff */
[C---:B------:R-:W-:Y:S01]  /*7fa0*/  FMUL R2, R24.reuse, R7 ;  /* 0x0000000718027220 */ /* 0x040fe20000400000 */
[----:B------:R-:W-:Y:S01]  /*7fb0*/  F2FP.TF32.F32.PACK_B R29, R29 ;  /* 0x0000001dff1d723e */ /* 0x000fe200024050ff */
[C---:B------:R-:W-:Y:S01]  /*7fc0*/  FFMA R30, R27.reuse, R3, R0 ;  /* 0x000000031b1e7223 */ /* 0x040fe20000000000 */
[C---:B------:R-:W-:Y:S01]  /*7fd0*/  FMUL R0, R24.reuse, R8 ;  /* 0x0000000818007220 */ /* 0x040fe20000400000 */
[----:B------:R-:W-:Y:S01]  /*7fe0*/  FFMA R31, R27, R4, R2 ;  /* 0x000000041b1f7223 */ /* 0x000fe20000000002 */
[C---:B------:R-:W-:Y:S01]  /*7ff0*/  FMUL R6, R24.reuse, R13 ;  /* 0x0000000d18067220 */ /* 0x040fe20000400000 */
[----:B------:R-:W-:Y:S01]  /*8000*/  LOP3.LUT R13, R41, 0xffffe000, RZ, 0xc0, !PT ;  /* 0xffffe000290d7812 */ /* 0x000fe200078ec0ff */
[C---:B------:R-:W-:Y:S01]  /*8010*/  FMUL R2, R24.reuse, R9 ;  /* 0x0000000918027220 */ /* 0x040fe20000400000 */
[----:B------:R-:W-:Y:S01]  /*8020*/  F2FP.TF32.F32.PACK_B R30, R30 ;  /* 0x0000001eff1e723e */ /* 0x000fe200024050ff */
[----:B------:R-:W-:Y:S01]  /*8030*/  FMUL R9, R24, R16 ;  /* 0x0000001018097220 */ /* 0x000fe20000400000 */
[----:B------:R-:W-:Y:S01]  /*8040*/  F2FP.TF32.F32.PACK_B R31, R31 ;  /* 0x0000001fff1f723e */ /* 0x000fe200024050ff */
[----:B------:R-:W-:Y:S01]  /*8050*/  FFMA R16, R27, R20, R0 ;  /* 0x000000141b107223 */ /* 0x000fe20000000000 */
[----:B------:R-:W-:Y:S01]  /*8060*/  LOP3.LUT R0, R42, 0xffffe000, RZ, 0xc0, !PT ;  /* 0xffffe0002a007812 */ /* 0x000fe200078ec0ff */
[C---:B------:R-:W-:Y:S01]  /*8070*/  FMUL R3, R24.reuse, R10 ;  /* 0x0000000a18037220 */ /* 0x040fe20000400000 */
[C---:B------:R-:W-:Y:S01]  /*8080*/  FMUL R7, R24.reuse, R14 ;  /* 0x0000000e18077220 */ /* 0x040fe20000400000 */
[----:B------:R-:W-:Y:S01]  /*8090*/  LOP3.LUT R14, R43, 0xffffe000, RZ, 0xc0, !PT ;  /* 0xffffe0002b0e7812 */ /* 0x000fe200078ec0ff */
[----:B------:R-:W-:Y:S01]  /*80a0*/  FMUL R10, R24, R17 ;  /* 0x00000011180a7220 */ /* 0x000fe20000400000 */
[----:B------:R-:W-:Y:S01]  /*80b0*/  F2FP.TF32.F32.PACK_B R16, R16 ;  /* 0x00000010ff10723e */ /* 0x000fe200024050ff */
[----:B------:R-:W-:Y:S01]  /*80c0*/  FFMA R17, R27, R13, R2 ;  /* 0x0000000d1b117223 */ /* 0x000fe20000000002 */
[----:B------:R-:W-:Y:S01]  /*80d0*/  LOP3.LUT R2, R32, 0xffffe000, RZ, 0xc0, !PT ;  /* 0xffffe00020027812 */ /* 0x000fe200078ec0ff */
[----:B------:R-:W-:Y:S01]  /*80e0*/  STS.128 [R55+0x2000], R28 ;  /* 0x0020001c37007388 */ /* 0x000fe20000000c00 */
[----:B------:R-:W-:Y:S01]  /*80f0*/  LOP3.LUT R13, R39, 0xffffe000, RZ, 0xc0, !PT ;  /* 0xffffe000270d7812 */ /* 0x000fe200078ec0ff */
[C---:B------:R-:W-:Y:S01]  /*8100*/  FMUL R4, R24.reuse, R11 ;  /* 0x0000000b18047220 */ /* 0x040fe20000400000 */
[----:B------:R-:W-:Y:S01]  /*8110*/  F2FP.TF32.F32.PACK_B R17, R17 ;  /* 0x00000011ff11723e */ /* 0x000fe200024050ff */
[C---:B------:R-:W-:Y:S01]  /*8120*/  FMUL R11, R24.reuse, R18 ;  /* 0x00000012180b7220 */ /* 0x040fe20000400000 */
[----:B------:R-:W-:Y:S01]  /*8130*/  FFMA R18, R27, R0, R3 ;  /* 0x000000001b127223 */ /* 0x000fe20000000003 */
[----:B------:R-:W-:Y:S01]  /*8140*/  LOP3.LUT R0, R33, 0xffffe000, RZ, 0xc0, !PT ;  /* 0xffffe00021007812 */ /* 0x000fe200078ec0ff */
[----:B------:R-:W-:Y:S01]  /*8150*/  FMUL R12, R24, R19 ;  /* 0x00000013180c7220 */ /* 0x000fe20000400000 */
[----:B------:R-:W-:Y:S01]  /*8160*/  LOP3.LUT R3, R34, 0xffffe000, RZ, 0xc0, !PT ;  /* 0xffffe00022037812 */ /* 0x000fe200078ec0ff */
[C---:B------:R-:W-:Y:S01]  /*8170*/  FFMA R19, R27.reuse, R14, R4 ;  /* 0x0000000e1b137223 */ /* 0x040fe20000000004 */
[----:B------:R-:W-:Y:S01]  /*8180*/  FFMA R4, R27, R2, R5 ;  /* 0x000000021b047223 */ /* 0x000fe20000000005 */
[----:B------:R-:W-:Y:S01]  /*8190*/  LOP3.LUT R2, R35, 0xffffe000, RZ, 0xc0, !PT ;  /* 0xffffe00023027812 */ /* 0x000fe200078ec0ff */
[----:B------:R-:W-:Y:S01]  /*81a0*/  FMUL R8, R24, R15 ;  /* 0x0000000f18087220 */ /* 0x000fe20000400000 */
[----:B------:R-:W-:Y:S01]  /*81b0*/  F2FP.TF32.F32.PACK_B R18, R18 ;  /* 0x00000012ff12723e */ /* 0x000fe200024050ff */
[C---:B------:R-:W-:Y:S01]  /*81c0*/  FFMA R5, R27.reuse, R0, R6 ;  /* 0x000000001b057223 */ /* 0x040fe20000000006 */
[----:B------:R-:W-:Y:S01]  /*81d0*/  F2FP.TF32.F32.PACK_B R19, R19 ;  /* 0x00000013ff13723e */ /* 0x000fe200024050ff */
[C---:B------:R-:W-:Y:S01]  /*81e0*/  FFMA R6, R27.reuse, R3, R7 ;  /* 0x000000031b067223 */ /* 0x040fe20000000007 */
[----:B------:R-:W-:Y:S01]  /*81f0*/  FFMA R7, R27, R2, R8 ;  /* 0x000000021b077223 */ /* 0x000fe20000000008 */
[----:B------:R-:W-:Y:S02]  /*8200*/  LOP3.LUT R0, R36, 0xffffe000, RZ, 0xc0, !PT ;  /* 0xffffe00024007812 */ /* 0x000fe400078ec0ff */
[----:B------:R-:W-:Y:S01]  /*8210*/  STS.128 [R70+0x2010], R16 ;  /* 0x0020101046007388 */ /* 0x000fe20000000c00 */
[----:B------:R-:W-:Y:S02]  /*8220*/  LOP3.LUT R2, R37, 0xffffe000, RZ, 0xc0, !PT ;  /* 0xffffe00025027812 */ /* 0x000fe400078ec0ff */
[----:B------:R-:W-:Y:S01]  /*8230*/  LOP3.LUT R3, R38, 0xffffe000, RZ, 0xc0, !PT ;  /* 0xffffe00026037812 */ /* 0x000fe200078ec0ff */
[C---:B------:R-:W-:Y:S01]  /*8240*/  FFMA R8, R27.reuse, R0, R9 ;  /* 0x000000001b087223 */ /* 0x040fe20000000009 */
[----:B------:R-:W-:Y:S01]  /*8250*/  F2FP.TF32.F32.PACK_B R4, R4 ;  /* 0x00000004ff04723e */ /* 0x000fe200024050ff */
[C---:B------:R-:W-:Y:S01]  /*8260*/  FFMA R9, R27.reuse, R2, R10 ;  /* 0x000000021b097223 */ /* 0x040fe2000000000a */
[----:B------:R-:W-:Y:S01]  /*8270*/  F2FP.TF32.F32.PACK_B R5, R5 ;  /* 0x00000005ff05723e */ /* 0x000fe200024050ff */
[C---:B------:R-:W-:Y:S01]  /*8280*/  FFMA R10, R27.reuse, R3, R11 ;  /* 0x000000031b0a7223 */ /* 0x040fe2000000000b */
[----:B------:R-:W-:Y:S01]  /*8290*/  F2FP.TF32.F32.PACK_B R6, R6 ;  /* 0x00000006ff06723e */ /* 0x000fe200024050ff */
[----:B------:R-:W-:Y:S01]  /*82a0*/  FFMA R11, R27, R13, R12 ;  /* 0x0000000d1b0b7223 */ /* 0x000fe2000000000c */
[----:B------:R-:W-:Y:S01]  /*82b0*/  F2FP.TF32.F32.PACK_B R7, R7 ;  /* 0x00000007ff07723e */ /* 0x000fe200024050ff */
[----:B------:R-:W-:Y:S01]  /*82c0*/  IMAD.U32 R0, RZ, RZ, UR50 ;  /* 0x00000032ff007e24 */ /* 0x000fe2000f8e00ff */
[----:B------:R-:W-:Y:S02]  /*82d0*/  F2FP.TF32.F32.PACK_B R8, R8 ;  /* 0x00000008ff08723e */ /* 0x000fe400024050ff */
[----:B------:R-:W-:Y:S01]  /*82e0*/  F2FP.TF32.F32.PACK_B R9, R9 ;  /* 0x00000009ff09723e */ /* 0x000fe200024050ff */
[----:B------:R2:W-:Y:S01]  /*82f0*/  STS.128 [R69+0x2020], R4 ;  /* 0x0020200445007388 */ /* 0x0005e20000000c00 */
[----:B------:R-:W-:Y:S02]  /*8300*/  F2FP.TF32.F32.PACK_B R10, R10 ;  /* 0x0000000aff0a723e */ /* 0x000fe400024050ff */
[----:B------:R-:W-:Y:S02]  /*8310*/  F2FP.TF32.F32.PACK_B R11, R11 ;  /* 0x0000000bff0b723e */ /* 0x000fe400024050ff */
[----:B------:R-:W-:Y:S02]  /*8320*/  @P6 LEA R0, R0, UR49, 0x3 ;  /* 0x0000003100006c11 */ /* 0x000fe4000f8e18ff */
[----:B------:R-:W-:Y:S01]  /*8330*/  @P6 SHF.L.U32 R2, RZ, 0x1f, RZ ;  /* 0x0000001fff026819 */ /* 0x000fe200000006ff */
[----:B------:R4:W-:Y:S02]  /*8340*/  STS.128 [R78+0x2030], R8 ;  /* 0x002030084e007388 */ /* 0x0009e40000000c00 */
[----:B------:R-:W-:Y:S05]  /*8350*/  @P6 VIADD R0, R0, 0xa0 ;  /* 0x000000a000006836 */ /* 0x000fea0000000000 */
[----:B-1----:R-:W-:Y:S01]  /*8360*/  @P6 PRMT R0, R83, 0x654, R0 ;  /* 0x0000065453006816 */ /* 0x002fe20000000000 */
[----:B------:R-:W-:Y:S01]  /*8370*/  @!PT LDS RZ, [RZ] ;  /* 0x00000000fffff984 */ /* 0x000fe20000000800 */
[----:B------:R-:W-:Y:S01]  /*8380*/  @!PT LDS RZ, [RZ] ;  /* 0x00000000fffff984 */ /* 0x000fe20000000800 */
[----:B------:R-:W-:Y:S01]  /*8390*/  @!PT LDS RZ, [RZ] ;  /* 0x00000000fffff984 */ /* 0x000fe20000000800 */
[----:B------:R-:W-:Y:S01]  /*83a0*/  @!PT LDS RZ, [RZ] ;  /* 0x00000000fffff984 */ /* 0x000fe20000000800 */
[----:B------:R1:W-:Y:S06]  /*83b0*/  MEMBAR.ALL.CTA ;  /* 0x0000000000007992 */ /* 0x0003ec0000008000 */
[----:B-1----:R-:W1:Y:S01]  /*83c0*/  FENCE.VIEW.ASYNC.S ;  /* 0x00000000000073c6 */ /* 0x002e620000000000 */
[----:B--2---:R-:W-:Y:S01]  /*83d0*/  LEA R6, R80, UR49, 0x3 ;  /* 0x0000003150067c11 */ /* 0x004fe2000f8e18ff */
[----:B-1----:R-:W-:Y:S06]  /*83e0*/  BAR.SYNC.DEFER_BLOCKING 0x1, 0x80 ;  /* 0x0042000000007b1d */ /* 0x002fec0000010000 */
[----:B------:R-:W-:Y:S05]  /*83f0*/  @P0 BRA `(.L_x_127) ;  /* 0x0000000000280947 */ /* 0x000fea0003800000 */
[----:B------:R-:W-:Y:S01]  /*8400*/  R2UR UR10, R74 ;  /* 0x000000004a0a72ca */ /* 0x000fe200000e0000 */
[----:B------:R-:W-:Y:S01]  /*8410*/  UIADD3 UR4, UP0, UPT, UR54, 0x680, URZ ;  /* 0x0000068036047890 */ /* 0x000fe2000ff1e0ff */
[----:B------:R-:W-:Y:S01]  /*8420*/  R2UR UR11, R72 ;  /* 0x00000000480b72ca */ /* 0x000fe200000e0000 */
[----:B------:R-:W-:Y:S01]  /*8430*/  UIADD3 UR9, UPT, UPT, UR41, 0x10, URZ ;  /* 0x0000001029097890 */ /* 0x000fe2000fffe0ff */
[----:B------:R-:W-:Y:S01]  /*8440*/  R2UR UR12, R73 ;  /* 0x00000000490c72ca */ /* 0x000fe200000e0000 */
[----:B------:R-:W-:Y:S02]  /*8450*/  UIADD3 UR8, UPT, UPT, UR49, 0x2200, URZ ;  /* 0x0000220031087890 */ /* 0x000fe4000fffe0ff */
[----:B------:R-:W-:Y:S10]  /*8460*/  UIADD3.X UR5, UPT, UPT, URZ, UR55, URZ, UP0, !UPT ;  /* 0x00000037ff057290 */ /* 0x000ff400087fe4ff */
[----:B------:R1:W-:Y:S01]  /*8470*/  UTMASTG.4D.IM2COL [UR8], [UR4] ;  /* 0x00000008040073b5 */ /* 0x0003e20008058000 */
[----:B------:R0:W-:Y:S01]  /*8480*/  UTMACMDFLUSH ;  /* 0x00000000000079b7 */ /* 0x0001e20000000000 */
[----:B-1----:R-:W-:Y:S04]  /*8490*/  DEPBAR.LE SB0, 0x1 ;  /* 0x000080400000791a */ /* 0x002fe80000000000 */
.L_x_127:
[----:B------:R-:W-:Y:S05]  /*84a0*/  BSYNC.RECONVERGENT B0 ;  /* 0x0000000000007941 */ /* 0x000fea0003800200 */
.L_x_126:
[----:B------:R-:W-:Y:S01]  /*84b0*/  BAR.SYNC.DEFER_BLOCKING 0x1, 0x80 ;  /* 0x0042000000007b1d */ /* 0x000fe20000010000 */
[----:B------:R-:W-:Y:S04]  /*84c0*/  UIADD3 UR4, UPT, UPT, UR50, 0x1, URZ ;  /* 0x0000000132047890 */ /* 0x000fe8000fffe0ff */
[----:B------:R-:W-:Y:S04]  /*84d0*/  UISETP.NE.AND UP0, UPT, UR4, 0x4, UPT ;  /* 0x000000040400788c */ /* 0x000fe8000bf05270 */
[----:B------:R-:W-:Y:S01]  /*84e0*/  USEL UR42, UR4, URZ, UP0 ;  /* 0x000000ff042a7287 */ /* 0x000fe20008000000 */
[----:B------:R1:W-:Y:S01]  /*84f0*/  @P6 SYNCS.ARRIVE.TRANS64.RED.A1T0 RZ, [R0+URZ], RZ ;  /* 0x000000ff00ff69a7 */ /* 0x0003e200081004ff */
[----:B------:R-:W-:Y:S01]  /*8500*/  BSSY B1, `(.L_x_128) ;  /* 0x0000017000017945 */ /* 0x000fe20003800000 */
[----:B------:R-:W2:Y:S02]  /*8510*/  @P6 SYNCS.PHASECHK.TRANS64.TRYWAIT P0, [R6+URZ+0x80], R2 ;  /* 0x00008002060065a7 */ /* 0x000ea400080011ff */
[----:B--2---:R-:W-:Y:S01]  /*8520*/  @P6 SEL R81, RZ, 0x1, !P0 ;  /* 0x00000001ff516807 */ /* 0x004fe20004000000 */
[----:B-1----:R-:W-:Y:S06]  /*8530*/  @!P6 BRA `(.L_x_129) ;  /* 0x00000000004ce947 */ /* 0x002fec0003800000 */
        /* <DEDUP_REMOVED lines=9> */
[----:B------:R-:W-:Y:S04]  /*85d0*/  SHF.L.U32 R5, RZ, 0x1f, RZ ;  /* 0x0000001fff057819 */ /* 0x000fe800000006ff */
[----:B------:R-:W1:Y:S02]  /*85e0*/  SYNCS.PHASECHK.TRANS64.TRYWAIT P0, [R6+URZ+0x80], R5 ;  /* 0x00008005060075a7 */ /* 0x000e6400080011ff */
[----:B-1----:R-:W-:Y:S05]  /*85f0*/  @!P0 BRA `(.L_x_132) ;  /* 0x0000004800488947 */ /* 0x002fea0003800000 */
.L_x_131:
[----:B------:R-:W-:Y:S05]  /*8600*/  BSYNC B0 ;  /* 0x0000000000007941 */ /* 0x000fea0003800000 */
.L_x_130:
[----:B------:R-:W-:Y:S02]  /*8610*/  ISETP.NE.AND P0, PT, R82, RZ, PT ;  /* 0x000000ff5200720c */ /* 0x000fe40003f05270 */
[----:B------:R-:W-:Y:S11]  /*8620*/  IADD3 R80, PT, PT, R80, 0x1, RZ ;  /* 0x0000000150507810 */ /* 0x000ff60007ffe0ff */
[----:B------:R2:W1:Y:S04]  /*8630*/  @P0 LDS.128 R44, [R4] ;  /* 0x00000000042c0984 */ /* 0x0004680000000c00 */
[----:B------:R2:W1:Y:S04]  /*8640*/  @P0 LDS.128 R40, [R3+0x10] ;  /* 0x0000100003280984 */ /* 0x0004680000000c00 */
[----:B------:R2:W1:Y:S04]  /*8650*/  @P0 LDS.128 R32, [R2+0x20] ;  /* 0x0000200002200984 */ /* 0x0004680000000c00 */
[----:B------:R2:W1:Y:S02]  /*8660*/  @P0 LDS.128 R36, [R0+0x30] ;  /* 0x0000300000240984 */ /* 0x0004640000000c00 */
.L_x_129:
[----:B------:R-:W-:Y:S05]  /*8670*/  BSYNC B1 ;  /* 0x0000000000017941 */ /* 0x000fea0003800000 */
.L_x_128:
[----:B--2---:R-:W-:Y:S05]  /*8680*/  VIADD R0, R25, 0x20 ;  /* 0x0000002019007836 */ /* 0x004fea0000000000 */
[----:B------:R-:W-:Y:S04]  /*8690*/  SHF.R.U32.HI R0, RZ, 0x15, R0 ;  /* 0x00000015ff007819 */ /* 0x000fe80000011600 */
[----:B------:R-:W-:Y:S11]  /*86a0*/  LOP3.LUT P0, RZ, R0, 0x3, R59, 0x48, !PT ;  /* 0x0000000300ff7812 */ /* 0x000ff6000780483b */
[----:B------:R-:W-:Y:S02]  /*86b0*/  @!UPT UIADD3 URZ, UPT, UPT, URZ, URZ, URZ ;  /* 0x000000fffffff290 */ /* 0x000fe4000fffe0ff */
[----:B------:R-:W-:Y:S05]  /*86c0*/  @!P0 BRA `(.L_x_133) ;  /* 0x0000000000408947 */ /* 0x000fea0003800000 */
[----:B------:R-:W1:Y:S01]  /*86d0*/  LDCU.64 UR8, c[0x4][0x70] ;  /* 0x01000e00ff0877ac */ /* 0x000e620008000a00 */
[----:B------:R-:W-:Y:S01]  /*86e0*/  MOV R3, 0x0 ;  /* 0x0000000000037802 */ /* 0x000fe20000000f00 */
[----:B------:R-:W-:Y:S02]  /*86f0*/  HFMA2 R12, -RZ, RZ, 0, 5.9604644775390625e-08 ;  /* 0x00000001ff0c7431 */ /* 0x000fe400000001ff */
[----:B----4-:R-:W-:Y:S02]  /*8700*/  IMAD.MOV.U32 R8, RZ, RZ, 0x192 ;  /* 0x00000192ff087424 */ /* 0x010fe400078e00ff */
[----:B------:R-:W-:Y:S01]  /*8710*/  IMAD.MOV.U32 R13, RZ, RZ, RZ ;  /* 0x000000ffff0d7224 */ /* 0x000fe200078e00ff */
[----:B------:R-:W2:Y:S01]  /*8720*/  LDCU.64 UR6, c[0x4][0x78] ;  /* 0x01000f00ff0677ac */ /* 0x000ea20008000a00 */
[----:B------:R-:W4:Y:S01]  /*8730*/  LDC.64 R2, c[0x4][R3] ;  /* 0x0100000003027b82 */ /* 0x000f220000000a00 */
        /* <DEDUP_REMOVED lines=9> */
.L_x_133:
[----:B-1----:R-:W-:Y:S01]  /*87d0*/  LOP3.LUT R3, R44, 0xffffe000, RZ, 0xc0, !PT ;  /* 0xffffe0002c037812 */ /* 0x002fe200078ec0ff */
[----:B------:R-:W-:Y:S05]  /*87e0*/  WARPSYNC.ALL ;  /* 0x0000000000007948 */ /* 0x000fea0003800000 */
[----:B------:R-:W-:Y:S01]  /*87f0*/  R2UR UR4, R25 ;  /* 0x00000000190472ca */ /* 0x000fe200000e0000 */
[----:B------:R-:W-:Y:S01]  /*8800*/  BSSY.RECONVERGENT B0, `(.L_x_134) ;  /* 0x000005f000007945 */ /* 0x000fe20003800200 */
[----:B------:R-:W-:Y:S02]  /*8810*/  LOP3.LUT R20, R40, 0xffffe000, RZ, 0xc0, !PT ;  /* 0xffffe00028147812 */ /* 0x000fe400078ec0ff */
[----:B------:R-:W-:Y:S02]  /*8820*/  LOP3.LUT R21, R41, 0xffffe000, RZ, 0xc0, !PT ;  /* 0xffffe00029157812 */ /* 0x000fe400078ec0ff */
[----:B------:R-:W-:Y:S02]  /*8830*/  LOP3.LUT R26, R42, 0xffffe000, RZ, 0xc0, !PT ;  /* 0xffffe0002a1a7812 */ /* 0x000fe400078ec0ff */
[----:B------:R-:W-:Y:S02]  /*8840*/  ISETP.NE.AND P6, PT, R77, RZ, PT ;  /* 0x000000ff4d00720c */ /* 0x000fe40003fc5270 */
[----:B------:R-:W-:Y:S03]  /*8850*/  ISETP.NE.AND P0, PT, R57, RZ, PT ;  /* 0x000000ff3900720c */ /* 0x000fe60003f05270 */
[----:B----4-:R-:W1:Y:S02]  /*8860*/  LDTM.x16 R4, tmem[UR4+0x20] ;  /* 0x00002004000479ee */ /* 0x010e640008240000 */
[C---:B-1----:R-:W-:Y:S01]  /*8870*/  FMUL R0, R24.reuse, R4 ;  /* 0x0000000418007220 */ /* 0x042fe20000400000 */
        /* <DEDUP_REMOVED lines=13> */
[C---:B------:R-:W-:Y:S01]  /*8950*/  FFMA R31, R27.reuse, R4, R2 ;  /* 0x000000041b1f7223 */ /* 0x040fe20000000002 */
[C---:B------:R-:W-:Y:S01]  /*8960*/  FMUL R2, R24.reuse, R9 ;  /* 0x0000000918027220 */ /* 0x040fe20000400000 */
[C---:B------:R-:W-:Y:S01]  /*8970*/  FMUL R9, R24.reuse, R16 ;  /* 0x0000001018097220 */ /* 0x040fe20000400000 */
[----:B------:R-:W-:Y:S01]  /*8980*/  F2FP.TF32.F32.PACK_B R30, R30 ;  /* 0x0000001eff1e723e */ /* 0x000fe200024050ff */
[----:B------:R-:W-:Y:S01]  /*8990*/  FFMA R16, R27, R20, R0 ;  /* 0x000000141b107223 */ /* 0x000fe20000000000 */
[----:B------:R-:W-:Y:S01]  /*89a0*/  LOP3.LUT R0, R43, 0xffffe000, RZ, 0xc0, !PT ;  /* 0xffffe0002b007812 */ /* 0x000fe200078ec0ff */
[C---:B------:R-:W-:Y:S01]  /*89b0*/  FMUL R3, R24.reuse, R10 ;  /* 0x0000000a18037220 */ /* 0x040fe20000400000 */
[----:B------:R-:W-:Y:S01]  /*89c0*/  F2FP.TF32.F32.PACK_B R31, R31 ;  /* 0x0000001fff1f723e */ /* 0x000fe200024050ff */
[C---:B------:R-:W-:Y:S01]  /*89d0*/  FMUL R4, R24.reuse, R11 ;  /* 0x0000000b18047220 */ /* 0x040fe20000400000 */
[----:B------:R-:W-:Y:S01]  /*89e0*/  F2FP.TF32.F32.PACK_B R16, R16 ;  /* 0x00000010ff10723e */ /* 0x000fe200024050ff */
[----:B------:R-:W-:Y:S01]  /*89f0*/  FMUL R10, R24, R17 ;  /* 0x00000011180a7220 */ /* 0x000fe20000400000 */
[C---:B------:R-:W-:Y:S01]  /*8a00*/  FFMA R17, R27.reuse, R21, R2 ;  /* 0x000000151b117223 */ /* 0x040fe20000000002 */
[----:B------:R-:W-:Y:S01]  /*8a10*/  LOP3.LUT R2, R32, 0xffffe000, RZ, 0xc0, !PT ;  /* 0xffffe00020027812 */ /* 0x000fe200078ec0ff */
[----:B------:R1:W-:Y:S01]  /*8a20*/  STS.128 [R55+0x4000], R28 ;  /* 0x0040001c37007388 */ /* 0x0003e20000000c00 */
[C---:B------:R-:W-:Y:S01]  /*8a30*/  FMUL R11, R24.reuse, R18 ;  /* 0x00000012180b7220 */ /* 0x040fe20000400000 */
[----:B------:R-:W-:Y:S01]  /*8a40*/  FFMA R18, R27, R26, R3 ;  /* 0x0000001a1b127223 */ /* 0x000fe20000000003 */
[----:B------:R-:W-:Y:S01]  /*8a50*/  LOP3.LUT R3, R33, 0xffffe000, RZ, 0xc0, !PT ;  /* 0xffffe00021037812 */ /* 0x000fe200078ec0ff */
[C---:B------:R-:W-:Y:S01]  /*8a60*/  FMUL R12, R24.reuse, R19 ;  /* 0x00000013180c7220 */ /* 0x040fe20000400000 */
[----:B------:R-:W-:Y:S01]  /*8a70*/  F2FP.TF32.F32.PACK_B R17, R17 ;  /* 0x00000011ff11723e */ /* 0x000fe200024050ff */
[----:B------:R-:W-:Y:S01]  /*8a80*/  FFMA R19, R27, R0, R4 ;  /* 0x000000001b137223 */ /* 0x000fe20000000004 */
[----:B------:R-:W-:Y:S01]  /*8a90*/  F2FP.TF32.F32.PACK_B R18, R18 ;  /* 0x00000012ff12723e */ /* 0x000fe200024050ff */
[----:B------:R-:W-:Y:S01]  /*8aa0*/  FMUL R6, R24, R13 ;  /* 0x0000000d18067220 */ /* 0x000fe20000400000 */
[----:B------:R-:W-:Y:S01]  /*8ab0*/  LOP3.LUT R13, R34, 0xffffe000, RZ, 0xc0, !PT ;  /* 0xffffe000220d7812 */ /* 0x000fe200078ec0ff */
[C---:B------:R-:W-:Y:S01]  /*8ac0*/  FMUL R7, R24.reuse, R14 ;  /* 0x0000000e18077220 */ /* 0x040fe20000400000 */
[----:B------:R-:W-:Y:S01]  /*8ad0*/  LOP3.LUT R14, R35, 0xffffe000, RZ, 0xc0, !PT ;  /* 0xffffe000230e7812 */ /* 0x000fe200078ec0ff */
[----:B------:R-:W-:Y:S01]  /*8ae0*/  FMUL R8, R24, R15 ;  /* 0x0000000f18087220 */ /* 0x000fe20000400000 */
[----:B------:R-:W-:Y:S01]  /*8af0*/  F2FP.TF32.F32.PACK_B R19, R19 ;  /* 0x00000013ff13723e */ /* 0x000fe200024050ff */
[C---:B------:R-:W-:Y:S01]  /*8b00*/  FFMA R4, R27.reuse, R2, R5 ;  /* 0x000000021b047223 */ /* 0x040fe20000000005 */
[C---:B------:R-:W-:Y:S01]  /*8b10*/  FFMA R5, R27.reuse, R3, R6 ;  /* 0x000000031b057223 */ /* 0x040fe20000000006 */
[C---:B------:R-:W-:Y:S01]  /*8b20*/  FFMA R6, R27.reuse, R13, R7 ;  /* 0x0000000d1b067223 */ /* 0x040fe20000000007 */
[----:B------:R-:W-:Y:S01]  /*8b30*/  FFMA R7, R27, R14, R8 ;  /* 0x0000000e1b077223 */ /* 0x000fe20000000008 */
[----:B------:R1:W-:Y:S01]  /*8b40*/  STS.128 [R70+0x4010], R16 ;  /* 0x0040101046007388 */ /* 0x0003e20000000c00 */
[----:B------:R-:W-:Y:S01]  /*8b50*/  LOP3.LUT R0, R36, 0xffffe000, RZ, 0xc0, !PT ;  /* 0xffffe00024007812 */ /* 0x000fe200078ec0ff */
[----:B------:R-:W-:Y:S01]  /*8b60*/  IMAD.U32 R14, RZ, RZ, UR42 ;  /* 0x0000002aff0e7e24 */ /* 0x000fe2000f8e00ff */
[----:B------:R-:W-:Y:S02]  /*8b70*/  LOP3.LUT R2, R37, 0xffffe000, RZ, 0xc0, !PT ;  /* 0xffffe00025027812 */ /* 0x000fe400078ec0ff */
        /* <DEDUP_REMOVED lines=14> */
[----:B------:R-:W-:Y:S02]  /*8c60*/  F2FP.TF32.F32.PACK_B R11, R11 ;  /* 0x0000000bff0b723e */ /* 0x000fe400024050ff */
[----:B------:R-:W-:Y:S02]  /*8c70*/  @P6 LEA R14, R14, UR49, 0x3 ;  /* 0x000000310e0e6c11 */ /* 0x000fe4000f8e18ff */
[----:B------:R-:W-:Y:S01]  /*8c80*/  LEA R0, R80, UR49, 0x3 ;  /* 0x0000003150007c11 */ /* 0x000fe2000f8e18ff */
[----:B------:R1:W-:Y:S01]  /*8c90*/  STS.128 [R78+0x4030], R8 ;  /* 0x004030084e007388 */ /* 0x0003e20000000c00 */
[----:B------:R-:W-:Y:S01]  /*8ca0*/  @P6 SHF.L.U32 R2, RZ, 0x1f, RZ ;  /* 0x0000001fff026819 */ /* 0x000fe200000006ff */
[----:B------:R-:W-:Y:S05]  /*8cb0*/  @P6 VIADD R14, R14, 0xa0 ;  /* 0x000000a00e0e6836 */ /* 0x000fea0000000000 */
[----:B------:R-:W-:Y:S01]  /*8cc0*/  @P6 PRMT R14, R83, 0x654, R14 ;  /* 0x00000654530e6816 */ /* 0x000fe2000000000e */
[----:B------:R-:W-:Y:S01]  /*8cd0*/  @!PT LDS RZ, [RZ] ;  /* 0x00000000fffff984 */ /* 0x000fe20000000800 */
[----:B------:R-:W-:Y:S01]  /*8ce0*/  @!PT LDS RZ, [RZ] ;  /* 0x00000000fffff984 */ /* 0x000fe20000000800 */
[----:B------:R-:W-:Y:S01]  /*8cf0*/  @!PT LDS RZ, [RZ] ;  /* 0x00000000fffff984 */ /* 0x000fe20000000800 */
[----:B------:R-:W-:Y:S01]  /*8d00*/  @!PT LDS RZ, [RZ] ;  /* 0x00000000fffff984 */ /* 0x000fe20000000800 */
[----:B------:R2:W-:Y:S06]  /*8d10*/  MEMBAR.ALL.CTA ;  /* 0x0000000000007992 */ /* 0x0005ec0000008000 */
[----:B--2---:R-:W2:Y:S02]  /*8d20*/  FENCE.VIEW.ASYNC.S ;  /* 0x00000000000073c6 */ /* 0x004ea40000000000 */
[----:B--2---:R-:W-:Y:S06]  /*8d30*/  BAR.SYNC.DEFER_BLOCKING 0x1, 0x80 ;  /* 0x0042000000007b1d */ /* 0x004fec0000010000 */
        /* <DEDUP_REMOVED lines=10> */
[----:B--2---:R-:W-:Y:S04]  /*8de0*/  DEPBAR.LE SB0, 0x1 ;  /* 0x000080400000791a */ /* 0x004fe80000000000 */
.L_x_135:
[----:B------:R-:W-:Y:S05]  /*8df0*/  BSYNC.RECONVERGENT B0 ;  /* 0x0000000000007941 */ /* 0x000fea0003800200 */
.L_x_134:
[----:B------:R-:W-:Y:S01]  /*8e00*/  BAR.SYNC.DEFER_BLOCKING 0x1, 0x80 ;  /* 0x0042000000007b1d */ /* 0x000fe20000010000 */
[----:B------:R-:W-:Y:S01]  /*8e10*/  UIADD3 UR4, UPT, UPT, UR42, 0x1, URZ ;  /* 0x000000012a047890 */ /* 0x000fe2000fffe0ff */
[----:B------:R-:W-:Y:S03]  /*8e20*/  MOV R84, RZ ;  /* 0x000000ff00547202 */ /* 0x000fe60000000f00 */
[----:B------:R-:W-:Y:S04]  /*8e30*/  UISETP.NE.AND UP0, UPT, UR4, 0x4, UPT ;  /* 0x000000040400788c */ /* 0x000fe8000bf05270 */
[----:B------:R-:W-:Y:S01]  /*8e40*/  USEL UR40, UR4, URZ, UP0 ;  /* 0x000000ff04287287 */ /* 0x000fe20008000000 */
[----:B------:R2:W-:Y:S01]  /*8e50*/  @P6 SYNCS.ARRIVE.TRANS64.RED.A1T0 RZ, [R14+URZ], RZ ;  /* 0x000000ff0eff69a7 */ /* 0x0005e200081004ff */
[----:B------:R-:W-:Y:S01]  /*8e60*/  BSSY B1, `(.L_x_136) ;  /* 0x000001b000017945 */ /* 0x000fe20003800000 */
[----:B------:R-:W4:Y:S02]  /*8e70*/  @P6 SYNCS.PHASECHK.TRANS64.TRYWAIT P0, [R0+URZ+0x80], R2 ;  /* 0x00008002000065a7 */ /* 0x000f2400080011ff */
[----:B----4-:R-:W-:Y:S01]  /*8e80*/  @P6 SEL R81, RZ, 0x1, !P0 ;  /* 0x00000001ff516807 */ /* 0x010fe20004000000 */
[----:B--2---:R-:W-:Y:S06]  /*8e90*/  @!P6 BRA `(.L_x_137) ;  /* 0x00000000005ce947 */ /* 0x004fec0003800000 */
[----:B------:R-:W-:Y:S01]  /*8ea0*/  ISETP.NE.AND P0, PT, R81, RZ, PT ;  /* 0x000000ff5100720c */ /* 0x000fe20003f05270 */
[----:B------:R-:W-:Y:S01]  /*8eb0*/  BSSY B0, `(.L_x_138) ;  /* 0x000000b000007945 */ /* 0x000fe20003800000 */
[----:B------:R-:W-:Y:S11]  /*8ec0*/  ISETP.NE.AND P1, PT, R82, RZ, PT ;  /* 0x000000ff5200720c */ /* 0x000ff60003f25270 */
[----:B------:R-:W-:Y:S02]  /*8ed0*/  @!UPT UIADD3 URZ, UPT, UPT, URZ, URZ, URZ ;  /* 0x000000fffffff290 */ /* 0x000fe4000fffe0ff */
[C---:B-1----:R-:W-:Y:S01]  /*8ee0*/  @P1 IMAD R5, R80.reuse, 0x2000, R55 ;  /* 0x0000200050051824 */ /* 0x042fe200078e0237 */
[C---:B------:R-:W-:Y:S01]  /*8ef0*/  @P1 LEA R3, R80.reuse, R69, 0xd ;  /* 0x0000004550031211 */ /* 0x040fe200078e68ff */
[C---:B------:R-:W-:Y:S02]  /*8f00*/  @P1 IMAD R4, R80.reuse, 0x2000, R70 ;  /* 0x0000200050041824 */ /* 0x040fe400078e0246 */
[----:B------:R-:W-:Y:S01]  /*8f10*/  @P1 IMAD R2, R80, 0x2000, R78 ;  /* 0x0000200050021824 */ /* 0x000fe200078e024e */
[----:B------:R-:W-:Y:S06]  /*8f20*/  @P0 BRA `(.L_x_139) ;  /* 0x00000000000c0947 */ /* 0x000fec0003800000 */
[----:B------:R-:W-:Y:S04]  /*8f30*/  SHF.L.U32 R6, RZ, 0x1f, RZ ;  /* 0x0000001fff067819 */ /* 0x000fe800000006ff */
[----:B------:R-:W1:Y:S02]  /*8f40*/  SYNCS.PHASECHK.TRANS64.TRYWAIT P0, [R0+URZ+0x80], R6 ;  /* 0x00008006000075a7 */ /* 0x000e6400080011ff */
[----:B-1----:R-:W-:Y:S05]  /*8f50*/  @!P0 BRA `(.L_x_140) ;  /* 0x0000004000048947 */ /* 0x002fea0003800000 */
.L_x_139:
[----:B------:R-:W-:Y:S05]  /*8f60*/  BSYNC B0 ;  /* 0x0000000000007941 */ /* 0x000fea0003800000 */
.L_x_138:
[----:B------:R-:W-:Y:S01]  /*8f70*/  ISETP.NE.AND P0, PT, R82, RZ, PT ;  /* 0x000000ff5200720c */ /* 0x000fe20003f05270 */
[----:B------:R-:W-:Y:S11]  /*8f80*/  VIADD R80, R80, 0x1 ;  /* 0x0000000150507836 */ /* 0x000ff60000000000 */
[----:B------:R-:W-:Y:S01]  /*8f90*/  @!UPT UIADD3 URZ, UPT, UPT, URZ, URZ, URZ ;  /* 0x000000fffffff290 */ /* 0x000fe2000fffe0ff */
[----:B------:R2:W4:Y:S04]  /*8fa0*/  @P0 LDS.128 R44, [R5] ;  /* 0x00000000052c0984 */ /* 0x0005280000000c00 */
[----:B------:R2:W1:Y:S04]  /*8fb0*/  @P0 LDS.128 R40, [R4+0x10] ;  /* 0x0000100004280984 */ /* 0x0004680000000c00 */
[----:B------:R2:W1:Y:S04]  /*8fc0*/  @P0 LDS.128 R32, [R3+0x20] ;  /* 0x0000200003200984 */ /* 0x0004680000000c00 */
[----:B------:R2:W1:Y:S01]  /*8fd0*/  @P0 LDS.128 R36, [R2+0x30] ;  /* 0x0000300002240984 */ /* 0x0004620000000c00 */
[C---:B------:R-:W-:Y:S04]  /*8fe0*/  ISETP.NE.AND P0, PT, R80.reuse, 0x4, PT ;  /* 0x000000045000780c */ /* 0x040fe80003f05270 */
[----:B------:R-:W-:Y:S02]  /*8ff0*/  SEL R80, R80, RZ, P0 ;  /* 0x000000ff50507207 */ /* 0x000fe40000000000 */
[----:B------:R-:W-:Y:S02]  /*9000*/  SEL R84, RZ, 0x1, P0 ;  /* 0x00000001ff547807 */ /* 0x000fe40000000000 */
.L_x_137:
[----:B------:R-:W-:Y:S05]  /*9010*/  BSYNC B1 ;  /* 0x0000000000017941 */ /* 0x000fea0003800000 */
.L_x_136:
        /* <DEDUP_REMOVED lines=21> */
.L_x_141:
[----:B--2-4-:R-:W-:Y:S01]  /*9170*/  LOP3.LUT R3, R44, 0xffffe000, RZ, 0xc0, !PT ;  /* 0xffffe0002c037812 */ /* 0x014fe200078ec0ff */
        /* <DEDUP_REMOVED lines=8> */
[----:B------:R-:W1:Y:S02]  /*9200*/  LDTM.x16 R4, tmem[UR4+0x30] ;  /* 0x00003004000479ee */ /* 0x000e640008240000 */
        /* <DEDUP_REMOVED lines=27> */
[----:B------:R-:W-:Y:S01]  /*93c0*/  STS.128 [R55+0x6000], R28 ;  /* 0x0060001c37007388 */ /* 0x000fe20000000c00 */
        /* <DEDUP_REMOVED lines=17> */
[----:B------:R-:W-:Y:S01]  /*94e0*/  STS.128 [R70+0x6010], R16 ;  /* 0x0060101046007388 */ /* 0x000fe20000000c00 */
        /* <DEDUP_REMOVED lines=19> */
[----:B------:R-:W-:Y:S01]  /*9620*/  @P6 SHF.L.U32 R0, R84, 0x1f, RZ ;  /* 0x0000001f54006819 */ /* 0x000fe200000006ff */
[----:B------:R2:W-:Y:S02]  /*9630*/  STS.128 [R78+0x6030], R8 ;  /* 0x006030084e007388 */ /* 0x0005e40000000c00 */
[----:B------:R-:W-:Y:S05]  /*9640*/  @P6 VIADD R14, R14, 0xa0 ;  /* 0x000000a00e0e6836 */ /* 0x000fea0000000000 */
[----:B------:R-:W-:Y:S01]  /*9650*/  @P6 PRMT R14, R83, 0x654, R14 ;  /* 0x00000654530e6816 */ /* 0x000fe2000000000e */
[----:B------:R-:W-:Y:S01]  /*9660*/  @!PT LDS RZ, [RZ] ;  /* 0x00000000fffff984 */ /* 0x000fe20000000800 */
[----:B------:R-:W-:Y:S01]  /*9670*/  @!PT LDS RZ, [RZ] ;  /* 0x00000000fffff984 */ /* 0x000fe20000000800 */
[----:B------:R-:W-:Y:S01]  /*9680*/  @!PT LDS RZ, [RZ] ;  /* 0x00000000fffff984 */ /* 0x000fe20000000800 */
[----:B------:R-:W-:Y:S01]  /*9690*/  @!PT LDS RZ, [RZ] ;  /* 0x00000000fffff984 */ /* 0x000fe20000000800 */
[----:B------:R4:W-:Y:S06]  /*96a0*/  MEMBAR.ALL.CTA ;  /* 0x0000000000007992 */ /* 0x0009ec0000008000 */
[----:B----4-:R-:W4:Y:S01]  /*96b0*/  FENCE.VIEW.ASYNC.S ;  /* 0x00000000000073c6 */ /* 0x010f220000000000 */
[----:B-1----:R-:W-:Y:S01]  /*96c0*/  LEA R6, R80, UR49, 0x3 ;  /* 0x0000003150067c11 */ /* 0x002fe2000f8e18ff */
[----:B----4-:R-:W-:Y:S06]  /*96d0*/  BAR.SYNC.DEFER_BLOCKING 0x1, 0x80 ;  /* 0x0042000000007b1d */ /* 0x010fec0000010000 */
        /* <DEDUP_REMOVED lines=11> */
.L_x_143:
[----:B------:R-:W-:Y:S05]  /*9790*/  BSYNC.RECONVERGENT B0 ;  /* 0x0000000000007941 */ /* 0x000fea0003800200 */
.L_x_142:
[----:B------:R-:W-:Y:S01]  /*97a0*/  BAR.SYNC.DEFER_BLOCKING 0x1, 0x80 ;  /* 0x0042000000007b1d */ /* 0x000fe20000010000 */
[----:B------:R-:W-:Y:S04]  /*97b0*/  UIADD3 UR4, UPT, UPT, UR40, 0x1, URZ ;  /* 0x0000000128047890 */ /* 0x000fe8000fffe0ff */
[----:B------:R-:W-:Y:S04]  /*97c0*/  UISETP.NE.AND UP0, UPT, UR4, 0x4, UPT ;  /* 0x000000040400788c */ /* 0x000fe8000bf05270 */
[----:B------:R-:W-:Y:S01]  /*97d0*/  USEL UR43, UR4, URZ, UP0 ;  /* 0x000000ff042b7287 */ /* 0x000fe20008000000 */
[----:B------:R1:W-:Y:S01]  /*97e0*/  @P6 SYNCS.ARRIVE.TRANS64.RED.A1T0 RZ, [R14+URZ], RZ ;  /* 0x000000ff0eff69a7 */ /* 0x0003e200081004ff */
[----:B------:R-:W-:Y:S01]  /*97f0*/  BSSY B1, `(.L_x_144) ;  /* 0x000001c000017945 */ /* 0x000fe20003800000 */
[----:B------:R-:W4:Y:S02]  /*9800*/  @P6 SYNCS.PHASECHK.TRANS64.TRYWAIT P0, [R6+URZ+0x80], R0 ;  /* 0x00008000060065a7 */ /* 0x000f2400080011ff */
[----:B----4-:R-:W-:Y:S01]  /*9810*/  @P6 SEL R81, RZ, 0x1, !P0 ;  /* 0x00000001ff516807 */ /* 0x010fe20004000000 */
        /* <DEDUP_REMOVED lines=10> */
[----:B------:R-:W-:Y:S04]  /*98c0*/  SHF.L.U32 R5, R84, 0x1f, RZ ;  /* 0x0000001f54057819 */ /* 0x000fe800000006ff */
[----:B------:R-:W1:Y:S02]  /*98d0*/  SYNCS.PHASECHK.TRANS64.TRYWAIT P0, [R6+URZ+0x80], R5 ;  /* 0x00008005060075a7 */ /* 0x000e6400080011ff */
[----:B-1----:R-:W-:Y:S05]  /*98e0*/  @!P0 BRA `(.L_x_148) ;  /* 0x0000003400b48947 */ /* 0x002fea0003800000 */
.L_x_147:
[----:B------:R-:W-:Y:S05]  /*98f0*/  BSYNC B0 ;  /* 0x0000000000007941 */ /* 0x000fea0003800000 */
.L_x_146:
[----:B------:R-:W-:Y:S01]  /*9900*/  ISETP.NE.AND P0, PT, R82, RZ, PT ;  /* 0x000000ff5200720c */ /* 0x000fe20003f05270 */
[----:B------:R-:W-:Y:S11]  /*9910*/  VIADD R80, R80, 0x1 ;  /* 0x0000000150507836 */ /* 0x000ff60000000000 */
[----:B------:R-:W-:Y:S01]  /*9920*/  @!UPT UIADD3 URZ, UPT, UPT, URZ, URZ, URZ ;  /* 0x000000fffffff290 */ /* 0x000fe2000fffe0ff */
[----:B------:R-:W4:Y:S04]  /*9930*/  @P0 LDS.128 R44, [R4] ;  /* 0x00000000042c0984 */ /* 0x000f280000000c00 */
[----:B------:R-:W1:Y:S04]  /*9940*/  @P0 LDS.128 R40, [R3+0x10] ;  /* 0x0000100003280984 */ /* 0x000e680000000c00 */
[----:B------:R-:W1:Y:S04]  /*9950*/  @P0 LDS.128 R32, [R2+0x20] ;  /* 0x0000200002200984 */ /* 0x000e680000000c00 */
[----:B------:R5:W1:Y:S01]  /*9960*/  @P0 LDS.128 R36, [R0+0x30] ;  /* 0x0000300000240984 */ /* 0x000a620000000c00 */
[C---:B------:R-:W-:Y:S04]  /*9970*/  ISETP.NE.AND P0, PT, R80.reuse, 0x4, PT ;  /* 0x000000045000780c */ /* 0x040fe80003f05270 */
[----:B------:R-:W-:Y:S02]  /*9980*/  SEL R80, R80, RZ, P0 ;  /* 0x000000ff50507207 */ /* 0x000fe40000000000 */
[----:B-----5:R-:W-:Y:S04]  /*9990*/  SEL R0, RZ, 0x1, P0 ;  /* 0x00000001ff007807 */ /* 0x020fe80000000000 */
[----:B------:R-:W-:Y:S02]  /*99a0*/  LOP3.LUT R84, R84, R0, RZ, 0x3c, !PT ;  /* 0x0000000054547212 */ /* 0x000fe400078e3cff */
.L_x_145:
[----:B------:R-:W-:Y:S05]  /*99b0*/  BSYNC B1 ;  /* 0x0000000000017941 */ /* 0x000fea0003800000 */
.L_x_144:
[----:B------:R-:W-:Y:S05]  /*99c0*/  VIADD R0, R25, 0x40 ;  /* 0x0000004019007836 */ /* 0x000fea0000000000 */
[----:B------:R-:W-:Y:S04]  /*99d0*/  SHF.R.U32.HI R0, RZ, 0x15, R0 ;  /* 0x00000015ff007819 */ /* 0x000fe80000011600 */
[----:B------:R-:W-:Y:S11]  /*99e0*/  LOP3.LUT P0, RZ, R0, 0x3, R59, 0x48, !PT ;  /* 0x0000000300ff7812 */ /* 0x000ff6000780483b */
[----:B------:R-:W-:Y:S02]  /*99f0*/  @!UPT UIADD3 URZ, UPT, UPT, URZ, URZ, URZ ;  /* 0x000000fffffff290 */ /* 0x000fe4000fffe0ff */
[----:B------:R-:W-:Y:S05]  /*9a00*/  @!P0 BRA `(.L_x_149) ;  /* 0x0000000000408947 */ /* 0x000fea0003800000 */
[----:B------:R-:W1:Y:S01]  /*9a10*/  LDCU.64 UR8, c[0x4][0x70] ;  /* 0x01000e00ff0877ac */ /* 0x000e620008000a00 */
[----:B------:R-:W-:Y:S01]  /*9a20*/  MOV R3, 0x0 ;  /* 0x0000000000037802 */ /* 0x000fe20000000f00 */
[----:B------:R-:W-:Y:S02]  /*9a30*/  HFMA2 R12, -RZ, RZ, 0, 5.9604644775390625e-08 ;  /* 0x00000001ff0c7431 */ /* 0x000fe400000001ff */
[----:B--2---:R-:W-:Y:S02]  /*9a40*/  IMAD.MOV.U32 R8, RZ, RZ, 0x192 ;  /* 0x00000192ff087424 */ /* 0x004fe400078e00ff */
        /* <DEDUP_REMOVED lines=12> */
.L_x_149:
[----:B----4-:R-:W-:Y:S01]  /*9b10*/  LOP3.LUT R3, R44, 0xffffe000, RZ, 0xc0, !PT ;  /* 0xffffe0002c037812 */ /* 0x010fe200078ec0ff */
[----:B------:R-:W-:Y:S05]  /*9b20*/  WARPSYNC.ALL ;  /* 0x0000000000007948 */ /* 0x000fea0003800000 */
[----:B------:R-:W-:Y:S01]  /*9b30*/  R2UR UR4, R25 ;  /* 0x00000000190472ca */ /* 0x000fe200000e0000 */
[----:B------:R-:W-:Y:S01]  /*9b40*/  BSSY.RECONVERGENT B0, `(.L_x_150) ;  /* 0x0000062000007945 */ /* 0x000fe20003800200 */
[----:B-1----:R-:W-:Y:S02]  /*9b50*/  LOP3.LUT R20, R40, 0xffffe000, RZ, 0xc0, !PT ;  /* 0xffffe00028147812 */ /* 0x002fe400078ec0ff */
[----:B------:R-:W-:Y:S02]  /*9b60*/  LOP3.LUT R21, R41, 0xffffe000, RZ, 0xc0, !PT ;  /* 0xffffe00029157812 */ /* 0x000fe400078ec0ff */
[----:B------:R-:W-:Y:S02]  /*9b70*/  LOP3.LUT R26, R42, 0xffffe000, RZ, 0xc0, !PT ;  /* 0xffffe0002a1a7812 */ /* 0x000fe400078ec0ff */
[----:B------:R-:W-:Y:S02]  /*9b80*/  ISETP.NE.AND P6, PT, R77, RZ, PT ;  /* 0x000000ff4d00720c */ /* 0x000fe40003fc5270 */
[----:B------:R-:W-:Y:S03]  /*9b90*/  ISETP.NE.AND P0, PT, R57, RZ, PT ;  /* 0x000000ff3900720c */ /* 0x000fe60003f05270 */
[----:B--2---:R-:W1:Y:S02]  /*9ba0*/  LDTM.x16 R4, tmem[UR4+0x40] ;  /* 0x00004004000479ee */ /* 0x004e640008240000 */
        /* <DEDUP_REMOVED lines=27> */
[----:B------:R-:W-:Y:S01]  /*9d60*/  STS.128 [R55], R28 ;  /* 0x0000001c37007388 */ /* 0x000fe20000000c00 */
        /* <DEDUP_REMOVED lines=50> */
[----:B------:R-:W-:Y:S01]  /*a090*/  UIADD3 UR4, UPT, UPT, UR49, 0x200, URZ ;  /* 0x0000020031047890 */ /* 0x000fe2000fffe0ff */
[----:B------:R-:W-:Y:S01]  /*a0a0*/  R2UR UR10, R74 ;  /* 0x000000004a0a72ca */ /* 0x000fe200000e0000 */
[----:B------:R-:W-:Y:S01]  /*a0b0*/  UIADD3 UR9, UPT, UPT, UR41, 0x40, URZ ;  /* 0x0000004029097890 */ /* 0x000fe2000fffe0ff */
        /* <DEDUP_REMOVED lines=9> */
[----:B-1----:R-:W-:Y:S04]  /*a150*/  DEPBAR.LE SB0, 0x1 ;  /* 0x000080400000791a */ /* 0x002fe80000000000 */
.L_x_151:
[----:B------:R-:W-:Y:S05]  /*a160*/  BSYNC.RECONVERGENT B0 ;  /* 0x0000000000007941 */ /* 0x000fea0003800200 */
.L_x_150:
        /* <DEDUP_REMOVED lines=21> */
.L_x_155:
[----:B------:R-:W-:Y:S05]  /*a2c0*/  BSYNC B0 ;  /* 0x0000000000007941 */ /* 0x000fea0003800000 */
.L_x_154:
        /* <DEDUP_REMOVED lines=11> */
.L_x_153:
[----:B------:R-:W-:Y:S05]  /*a380*/  BSYNC B1 ;  /* 0x0000000000017941 */ /* 0x000fea0003800000 */
.L_x_152:
        /* <DEDUP_REMOVED lines=21> */
.L_x_157:
        /* <DEDUP_REMOVED lines=98> */
.L_x_159:
[----:B------:R-:W-:Y:S05]  /*ab00*/  BSYNC.RECONVERGENT B0 ;  /* 0x0000000000007941 */ /* 0x000fea0003800200 */
.L_x_158:
        /* <DEDUP_REMOVED lines=21> */
.L_x_163:
[----:B------:R-:W-:Y:S05]  /*ac60*/  BSYNC B0 ;  /* 0x0000000000007941 */ /* 0x000fea0003800000 */
.L_x_162:
        /* <DEDUP_REMOVED lines=11> */
.L_x_161:
[----:B------:R-:W-:Y:S05]  /*ad20*/  BSYNC B1 ;  /* 0x0000000000017941 */ /* 0x000fea0003800000 */
.L_x_160:
        /* <DEDUP_REMOVED lines=21> */
.L_x_165:
        /* <DEDUP_REMOVED lines=77> */
[----:B------:R-:W-:Y:S01]  /*b350*/  @P6 SHF.L.U32 R2, R84, 0x1f, RZ ;  /* 0x0000001f54026819 */ /* 0x000fe200000006ff */
        /* <DEDUP_REMOVED lines=20> */
.L_x_167:
[----:B------:R-:W-:Y:S05]  /*b4a0*/  BSYNC.RECONVERGENT B0 ;  /* 0x0000000000007941 */ /* 0x000fea0003800200 */
.L_x_166:
        /* <DEDUP_REMOVED lines=18> */
[----:B------:R-:W-:Y:S04]  /*b5d0*/  SHF.L.U32 R84, R84, 0x1f, RZ ;  /* 0x0000001f54547819 */ /* 0x000fe800000006ff */
[----:B------:R-:W1:Y:S02]  /*b5e0*/  SYNCS.PHASECHK.TRANS64.TRYWAIT P0, [R0+URZ+0x80], R84 ;  /* 0x00008054000075a7 */ /* 0x000e6400080011ff */
[----:B-1----:R-:W-:Y:S05]  /*b5f0*/  @!P0 BRA `(.L_x_172) ;  /* 0x0000001800ac8947 */ /* 0x002fea0003800000 */
.L_x_171:
[----:B------:R-:W-:Y:S05]  /*b600*/  BSYNC B0 ;  /* 0x0000000000007941 */ /* 0x000fea0003800000 */
.L_x_170:
[----:B------:R-:W-:Y:S11]  /*b610*/  ISETP.NE.AND P0, PT, R82, RZ, PT ;  /* 0x000000ff5200720c */ /* 0x000ff60003f05270 */
[----:B------:R-:W-:Y:S02]  /*b620*/  @!UPT UIADD3 URZ, UPT, UPT, URZ, URZ, URZ ;  /* 0x000000fffffff290 */ /* 0x000fe4000fffe0ff */
[----:B------:R2:W4:Y:S04]  /*b630*/  @P0 LDS.128 R44, [R4] ;  /* 0x00000000042c0984 */ /* 0x0005280000000c00 */
[----:B------:R2:W1:Y:S04]  /*b640*/  @P0 LDS.128 R40, [R3+0x10] ;  /* 0x0000100003280984 */ /* 0x0004680000000c00 */
[----:B------:R2:W1:Y:S04]  /*b650*/  @P0 LDS.128 R32, [R2+0x20] ;  /* 0x0000200002200984 */ /* 0x0004680000000c00 */
[----:B------:R2:W1:Y:S02]  /*b660*/  @P0 LDS.128 R36, [R80+0x30] ;  /* 0x0000300050240984 */ /* 0x0004640000000c00 */
.L_x_169:
[----:B------:R-:W-:Y:S05]  /*b670*/  BSYNC B1 ;  /* 0x0000000000017941 */ /* 0x000fea0003800000 */
.L_x_168:
        /* <DEDUP_REMOVED lines=21> */
.L_x_173:
[----:B------:R-:W-:Y:S01]  /*b7d0*/  ISETP.NE.AND P0, PT, R57, RZ, PT ;  /* 0x000000ff3900720c */ /* 0x000fe20003f05270 */
[----:B------:R-:W-:Y:S05]  /*b7e0*/  WARPSYNC.ALL ;  /* 0x0000000000007948 */ /* 0x000fea0003800000 */
[----:B------:R-:W-:Y:S01]  /*b7f0*/  R2UR UR4, R25 ;  /* 0x00000000190472ca */ /* 0x000fe200000e0000 */
[----:B------:R-:W-:Y:S01]  /*b800*/  VIADD R79, R79, 0xf0 ;  /* 0x000000f04f4f7836 */ /* 0x000fe20000000000 */
[----:B----4-:R-:W-:Y:S01]  /*b810*/  LOP3.LUT R0, R44, 0xffffe000, RZ, 0xc0, !PT ;  /* 0xffffe0002c007812 */ /* 0x010fe200078ec0ff */
[----:B------:R-:W-:Y:S01]  /*b820*/  BSSY.RECONVERGENT B0, `(.L_x_174) ;  /* 0x000005a000007945 */ /* 0x000fe20003800200 */
[----:B--2---:R-:W-:Y:S02]  /*b830*/  LOP3.LUT R2, R45, 0xffffe000, RZ, 0xc0, !PT ;  /* 0xffffe0002d027812 */ /* 0x004fe400078ec0ff */
[----:B------:R-:W-:Y:S02]  /*b840*/  LOP3.LUT R3, R46, 0xffffe000, RZ, 0xc0, !PT ;  /* 0xffffe0002e037812 */ /* 0x000fe400078ec0ff */
[----:B------:R-:W-:Y:S02]  /*b850*/  LOP3.LUT R20, R47, 0xffffe000, RZ, 0xc0, !PT ;  /* 0xffffe0002f147812 */ /* 0x000fe400078ec0ff */
[----:B------:R-:W-:Y:S02]  /*b860*/  LOP3.LUT R21, R40, 0xffffe000, RZ, 0xc0, !PT ;  /* 0xffffe00028157812 */ /* 0x000fe400078ec0ff */
[----:B------:R-:W-:Y:S01]  /*b870*/  LOP3.LUT R25, R41, 0xffffe000, RZ, 0xc0, !PT ;  /* 0xffffe00029197812 */ /* 0x000fe200078ec0ff */
[----:B------:R-:W1:Y:S01]  /*b880*/  LDTM.x16 R4, tmem[UR4+0x70] ;  /* 0x00007004000479ee */ /* 0x000e620008240000 */
[----:B------:R-:W-:Y:S01]  /*b890*/  LOP3.LUT R26, R42, 0xffffe000, RZ, 0xc0, !PT ;  /* 0xffffe0002a1a7812 */ /* 0x000fe200078ec0ff */
[----:B------:R-:W-:Y:S01]  /*b8a0*/  NOP ;  /* 0x0000000000007918 */ /* 0x000fe20000000000 */
[----:B------:R-:W-:Y:S02]  /*b8b0*/  LOP3.LUT R28, R43, 0xffffe000, RZ, 0xc0, !PT ;  /* 0xffffe0002b1c7812 */ /* 0x000fe400078ec0ff */
[----:B------:R-:W-:Y:S02]  /*b8c0*/  LOP3.LUT R79, R79, 0xfefffff8, RZ, 0xc0, !PT ;  /* 0xfefffff84f4f7812 */ /* 0x000fe400078ec0ff */
[----:B------:R-:W-:Y:S02]  /*b8d0*/  LOP3.LUT R29, R32, 0xffffe000, RZ, 0xc0, !PT ;  /* 0xffffe000201d7812 */ /* 0x000fe400078ec0ff */
[----:B------:R-:W-:Y:S01]  /*b8e0*/  LOP3.LUT R30, R33, 0xffffe000, RZ, 0xc0, !PT ;  /* 0xffffe000211e7812 */ /* 0x000fe200078ec0ff */
[----:B-1----:R1:W-:Y:S01]  /*b8f0*/  SYNCS.ARRIVE.TRANS64.RED.A1T0 RZ, [R79+URZ], RZ ;  /* 0x000000ff4fff79a7 */ /* 0x0023e200081004ff */
[----:B------:R-:W-:Y:S02]  /*b900*/  LOP3.LUT R31, R34, 0xffffe000, RZ, 0xc0, !PT ;  /* 0xffffe000221f7812 */ /* 0x000fe400078ec0ff */
[----:B------:R-:W-:Y:S02]  /*b910*/  LOP3.LUT R32, R35, 0xffffe000, RZ, 0xc0, !PT ;  /* 0xffffe00023207812 */ /* 0x000fe400078ec0ff */
[----:B------:R-:W-:Y:S02]  /*b920*/  LOP3.LUT R33, R36, 0xffffe000, RZ, 0xc0, !PT ;  /* 0xffffe00024217812 */ /* 0x000fe400078ec0ff */
[----:B------:R-:W-:Y:S02]  /*b930*/  LOP3.LUT R34, R37, 0xffffe000, RZ, 0xc0, !PT ;  /* 0xffffe00025227812 */ /* 0x000fe400078ec0ff */
[----:B------:R-:W-:Y:S02]  /*b940*/  LOP3.LUT R35, R38, 0xffffe000, RZ, 0xc0, !PT ;  /* 0xffffe00026237812 */ /* 0x000fe400078ec0ff */
[----:B------:R-:W-:Y:S01]  /*b950*/  LOP3.LUT R36, R39, 0xffffe000, RZ, 0xc0, !PT ;  /* 0xffffe00027247812 */ /* 0x000fe200078ec0ff */
[C---:B------:R-:W-:Y:S01]  /*b960*/  FMUL R4, R24.reuse, R4 ;  /* 0x0000000418047220 */ /* 0x040fe20000400000 */
[C---:B------:R-:W-:Y:S01]  /*b970*/  FMUL R5, R24.reuse, R5 ;  /* 0x0000000518057220 */ /* 0x040fe20000400000 */
[C---:B------:R-:W-:Y:S01]  /*b980*/  FMUL R6, R24.reuse, R6 ;  /* 0x0000000618067220 */ /* 0x040fe20000400000 */
[C---:B------:R-:W-:Y:S01]  /*b990*/  FMUL R7, R24.reuse, R7 ;  /* 0x0000000718077220 */ /* 0x040fe20000400000 */
[C---:B------:R-:W-:Y:S01]  /*b9a0*/  FFMA R4, R27.reuse, R0, R4 ;  /* 0x000000001b047223 */ /* 0x040fe20000000004 */
[C---:B------:R-:W-:Y:S01]  /*b9b0*/  FFMA R5, R27.reuse, R2, R5 ;  /* 0x000000021b057223 */ /* 0x040fe20000000005 */
[C---:B------:R-:W-:Y:S01]  /*b9c0*/  FFMA R6, R27.reuse, R3, R6 ;  /* 0x000000031b067223 */ /* 0x040fe20000000006 */
[C---:B------:R-:W-:Y:S01]  /*b9d0*/  FFMA R7, R27.reuse, R20, R7 ;  /* 0x000000141b077223 */ /* 0x040fe20000000007 */
[C---:B------:R-:W-:Y:S01]  /*b9e0*/  FMUL R8, R24.reuse, R8 ;  /* 0x0000000818087220 */ /* 0x040fe20000400000 */
[C---:B------:R-:W-:Y:S01]  /*b9f0*/  FMUL R9, R24.reuse, R9 ;  /* 0x0000000918097220 */ /* 0x040fe20000400000 */
[C---:B------:R-:W-:Y:S01]  /*ba00*/  FMUL R10, R24.reuse, R10 ;  /* 0x0000000a180a7220 */ /* 0x040fe20000400000 */
[C---:B------:R-:W-:Y:S01]  /*ba10*/  FMUL R11, R24.reuse, R11 ;  /* 0x0000000b180b7220 */ /* 0x040fe20000400000 */
[----:B------:R-:W-:Y:S01]  /*ba20*/  F2FP.TF32.F32.PACK_B R4, R4 ;  /* 0x00000004ff04723e */ /* 0x000fe200024050ff */
[C---:B------:R-:W-:Y:S01]  /*ba30*/  FFMA R8, R27.reuse, R21, R8 ;  /* 0x000000151b087223 */ /* 0x040fe20000000008 */
[----:B------:R-:W-:Y:S01]  /*ba40*/  F2FP.TF32.F32.PACK_B R5, R5 ;  /* 0x00000005ff05723e */ /* 0x000fe200024050ff */
[C---:B------:R-:W-:Y:S01]  /*ba50*/  FFMA R9, R27.reuse, R25, R9 ;  /* 0x000000191b097223 */ /* 0x040fe20000000009 */
[----:B------:R-:W-:Y:S01]  /*ba60*/  F2FP.TF32.F32.PACK_B R6, R6 ;  /* 0x00000006ff06723e */ /* 0x000fe200024050ff */
[C---:B------:R-:W-:Y:S01]  /*ba70*/  FFMA R10, R27.reuse, R26, R10 ;  /* 0x0000001a1b0a7223 */ /* 0x040fe2000000000a */
[----:B------:R-:W-:Y:S01]  /*ba80*/  F2FP.TF32.F32.PACK_B R7, R7 ;  /* 0x00000007ff07723e */ /* 0x000fe200024050ff */
[C---:B------:R-:W-:Y:S01]  /*ba90*/  FFMA R11, R27.reuse, R28, R11 ;  /* 0x0000001c1b0b7223 */ /* 0x040fe2000000000b */
[C---:B------:R-:W-:Y:S01]  /*baa0*/  FMUL R12, R24.reuse, R12 ;  /* 0x0000000c180c7220 */ /* 0x040fe20000400000 */
[----:B------:R-:W-:Y:S01]  /*bab0*/  F2FP.TF32.F32.PACK_B R8, R8 ;  /* 0x00000008ff08723e */ /* 0x000fe200024050ff */
[C---:B------:R-:W-:Y:S01]  /*bac0*/  FMUL R13, R24.reuse, R13 ;  /* 0x0000000d180d7220 */ /* 0x040fe20000400000 */
[----:B------:R1:W-:Y:S01]  /*bad0*/  STS.128 [R55+0x6000], R4 ;  /* 0x0060000437007388 */ /* 0x0003e20000000c00 */
        /* <DEDUP_REMOVED lines=8> */
[C---:B------:R-:W-:Y:S01]  /*bb60*/  FFMA R15, R27.reuse, R32, R15 ;  /* 0x000000201b0f7223 */ /* 0x040fe2000000000f */
[C---:B------:R-:W-:Y:S01]  /*bb70*/  FMUL R16, R24.reuse, R16 ;  /* 0x0000001018107220 */ /* 0x040fe20000400000 */
[----:B------:R-:W-:Y:S01]  /*bb80*/  F2FP.TF32.F32.PACK_B R12, R12 ;  /* 0x0000000cff0c723e */ /* 0x000fe200024050ff */
[----:B------:R1:W-:Y:S01]  /*bb90*/  STS.128 [R70+0x6010], R8 ;  /* 0x0060100846007388 */ /* 0x0003e20000000c00 */
[C---:B------:R-:W-:Y:S01]  /*bba0*/  FMUL R17, R24.reuse, R17 ;  /* 0x0000001118117220 */ /* 0x040fe20000400000 */
[C---:B------:R-:W-:Y:S01]  /*bbb0*/  FMUL R18, R24.reuse, R18 ;  /* 0x0000001218127220 */ /* 0x040fe20000400000 */
[----:B------:R-:W-:Y:S01]  /*bbc0*/  FMUL R19, R24, R19 ;  /* 0x0000001318137220 */ /* 0x000fe20000400000 */
[----:B------:R-:W-:Y:S01]  /*bbd0*/  F2FP.TF32.F32.PACK_B R13, R13 ;  /* 0x0000000dff0d723e */ /* 0x000fe200024050ff */
[C---:B------:R-:W-:Y:S01]  /*bbe0*/  FFMA R16, R27.reuse, R33, R16 ;  /* 0x000000211b107223 */ /* 0x040fe20000000010 */
[----:B------:R-:W-:Y:S01]  /*bbf0*/  F2FP.TF32.F32.PACK_B R14, R14 ;  /* 0x0000000eff0e723e */ /* 0x000fe200024050ff */
[C---:B------:R-:W-:Y:S01]  /*bc00*/  FFMA R17, R27.reuse, R34, R17 ;  /* 0x000000221b117223 */ /* 0x040fe20000000011 */
[----:B------:R-:W-:Y:S01]  /*bc10*/  F2FP.TF32.F32.PACK_B R15, R15 ;  /* 0x0000000fff0f723e */ /* 0x000fe200024050ff */
[C---:B------:R-:W-:Y:S01]  /*bc20*/  FFMA R18, R27.reuse, R35, R18 ;  /* 0x000000231b127223 */ /* 0x040fe20000000012 */
[----:B------:R-:W-:Y:S01]  /*bc30*/  FFMA R19, R27, R36, R19 ;  /* 0x000000241b137223 */ /* 0x000fe20000000013 */
[----:B------:R-:W-:Y:S02]  /*bc40*/  F2FP.TF32.F32.PACK_B R16, R16 ;  /* 0x00000010ff10723e */ /* 0x000fe400024050ff */
[----:B------:R1:W-:Y:S01]  /*bc50*/  STS.128 [R69+0x6020], R12 ;  /* 0x0060200c45007388 */ /* 0x0003e20000000c00 */
[----:B------:R-:W-:Y:S02]  /*bc60*/  F2FP.TF32.F32.PACK_B R17, R17 ;  /* 0x00000011ff11723e */ /* 0x000fe400024050ff */
        /* <DEDUP_REMOVED lines=21> */
.L_x_175:
[----:B------:R-:W-:Y:S05]  /*bdc0*/  BSYNC.RECONVERGENT B0 ;  /* 0x0000000000007941 */ /* 0x000fea0003800200 */
.L_x_174:
[----:B------:R-:W-:Y:S01]  /*bdd0*/  BAR.SYNC.DEFER_BLOCKING 0x1, 0x80 ;  /* 0x0042000000007b1d */ /* 0x000fe20000010000 */
[----:B------:R-:W-:Y:S01]  /*bde0*/  UISETP.NE.AND UP0, UPT, UR53, -0x8, UPT ;  /* 0xfffffff83500788c */ /* 0x000fe2000bf05270 */
[----:B------:R-:W-:Y:S08]  /*bdf0*/  IADD3 R22, PT, PT, R22, 0x1, RZ ;  /* 0x0000000116167810 */ /* 0x000ff00007ffe0ff */
[----:B------:R-:W-:Y:S05]  /*be00*/  BRA.U !UP0, `(.L_x_176) ;  /* 0x0000000108247547 */ /* 0x000fea000b800000 */
[----:B------:R-:W-:Y:S01]  /*be10*/  ISETP.NE.AND P0, PT, R77, RZ, PT ;  /* 0x000000ff4d00720c */ /* 0x000fe20003f05270 */
[----:B------:R-:W-:Y:S01]  /*be20*/  IMAD.U32 R0, RZ, RZ, UR50 ;  /* 0x00000032ff007e24 */ /* 0x000fe2000f8e00ff */
[----:B------:R-:W-:Y:S04]  /*be30*/  UIADD3 UR4, UPT, UPT, UR50, 0x1, URZ ;  /* 0x0000000132047890 */ /* 0x000fe8000fffe0ff */
[----:B------:R-:W-:Y:S04]  /*be40*/  UISETP.NE.AND UP0, UPT, UR4, 0x4, UPT ;  /* 0x000000040400788c */ /* 0x000fe8000bf05270 */
[----:B------:R-:W-:Y:S03]  /*be50*/  USEL UR50, UR4, URZ, UP0 ;  /* 0x000000ff04327287 */ /* 0x000fe60008000000 */
[----:B------:R-:W-:Y:S05]  /*be60*/  @P0 LEA R0, R0, UR49, 0x3 ;  /* 0x0000003100000c11 */ /* 0x000fea000f8e18ff */
[----:B------:R-:W-:Y:S05]  /*be70*/  @P0 VIADD R0, R0, 0xa0 ;  /* 0x000000a000000836 */ /* 0x000fea0000000000 */
[----:B------:R-:W-:Y:S04]  /*be80*/  @P0 PRMT R0, R83, 0x654, R0 ;  /* 0x0000065453000816 */ /* 0x000fe80000000000 */
[----:B------:R2:W-:Y:S03]  /*be90*/  @P0 SYNCS.ARRIVE.TRANS64.RED.A1T0 RZ, [R0+URZ], RZ ;  /* 0x000000ff00ff09a7 */ /* 0x0005e600081004ff */
.L_x_176:
[----:B------:R-:W-:Y:S01]  /*bea0*/  R2UR UR6, R76 ;  /* 0x000000004c0672ca */ /* 0x000fe200000e0000 */
[----:B------:R-:W-:Y:S01]  /*beb0*/  UIADD3 UR53, UPT, UPT, UR53, 0x8, URZ ;  /* 0x0000000835357890 */ /* 0x000fe2000fffe0ff */
[----:B------:R-:W-:Y:S02]  /*bec0*/  R2UR UR5, R66 ;  /* 0x00000000420572ca */ /* 0x000fe400000e0000 */
[----:B------:R-:W-:Y:S02]  /*bed0*/  R2UR UR4, R67 ;  /* 0x00000000430472ca */ /* 0x000fe400000e0000 */
[----:B------:R-:W-:Y:S02]  /*bee0*/  R2UR UR52, R71 ;  /* 0x00000000473472ca */ /* 0x000fe400000e0000 */
[C---:B------:R-:W-:Y:S02]  /*bef0*/  ISETP.NE.AND P0, PT, R22.reuse, 0x2, PT ;  /* 0x000000021600780c */ /* 0x040fe40003f05270 */
[----:B------:R-:W-:Y:S02]  /*bf00*/  LOP3.LUT R53, R53, 0x1, RZ, 0x3c, !PT ;  /* 0x0000000135357812 */ /* 0x000fe400078e3cff */
[----:B--2---:R-:W-:Y:S01]  /*bf10*/  SEL R0, RZ, 0x1, P0 ;  /* 0x00000001ff007807 */ /* 0x004fe20000000000 */
[----:B------:R-:W-:Y:S01]  /*bf20*/  UISETP.NE.AND UP0, UPT, UR6, URZ, UPT ;  /* 0x000000ff0600728c */ /* 0x000fe2000bf05270 */
[----:B------:R-:W-:Y:S01]  /*bf30*/  SEL R22, R22, RZ, P0 ;  /* 0x000000ff16167207 */ /* 0x000fe20000000000 */
[----:B------:R-:W-:Y:S01]  /*bf40*/  UIADD3 UR21, UPT, UPT, UR36, UR5, URZ ;  /* 0x0000000524157290 */ /* 0x000fe2000fffe0ff */
[----:B------:R-:W-:Y:S01]  /*bf50*/  LOP3.LUT R54, R54, R0, RZ, 0x3c, !PT ;  /* 0x0000000036367212 */ /* 0x000fe200078e3cff */
[----:B------:R-:W-:Y:S05]  /*bf60*/  UIADD3 UR51, UPT, UPT, UR37, UR4, URZ ;  /* 0x0000000425337290 */ /* 0x000fea000fffe0ff */
[----:B------:R-:W-:Y:S07]  /*bf70*/  BRA.U UP0, `(.L_x_177) ;  /* 0xffffffa100e07547 */ /* 0x000fee000b83ffff */
[----:B------:R-:W-:-:S13]  /*bf80*/  R2UR UR4, R68 ;  /* 0x00000000440472ca */ /* 0x000fda00000e0000 */
[----:B------:R-:W-:-:S09]  /*bf90*/  UISETP.NE.AND UP0, UPT, UR4, URZ, UPT ;  /* 0x000000ff0400728c */ /* 0x000fd2000bf05270 */
[----:B------:R-:W-:Y:S05]  /*bfa0*/  BRA.U !UP0, `(.L_x_178) ;  /* 0x0000000108487547 */ /* 0x000fea000b800000 */
[----:B------:R-:W2:Y:S02]  /*bfb0*/  LDCU.64 UR4, c[0x0][0x890] ;  /* 0x00011200ff0477ac */ /* 0x000ea40008000a00 */
[----:B--2---:R-:W-:-:S04]  /*bfc0*/  UISETP.NE.U32.AND UP0, UPT, UR4, URZ, UPT ;  /* 0x000000ff0400728c */ /* 0x004fc8000bf05070 */
[----:B------:R-:W-:-:S09]  /*bfd0*/  UISETP.NE.AND.EX UP0, UPT, UR5, URZ, UPT, UP0 ;  /* 0x000000ff0500728c */ /* 0x000fd2000bf05300 */
[----:B------:R-:W-:Y:S05]  /*bfe0*/  BRA.U UP0, `(.L_x_179) ;  /* 0x00000001000c7547 */ /* 0x000fea000b800000 */
[----:B------:R-:W-:-:S13]  /*bff0*/  FSETP.NEU.AND P0, PT, R27, RZ, PT ;  /* 0x000000ff1b00720b */ /* 0x000fda0003f0d000 */
[----:B------:R-:W-:Y:S05]  /*c000*/  @!P0 EXIT ;  /* 0x000000000000894d */ /* 0x000fea0003800000 */
[----:B------:R-:W-:Y:S05]  /*c010*/  BRA `(.L_x_178) ;  /* 0x00000000002c7947 */ /* 0x000fea0003800000 */
.L_x_179:
[----:B------:R-:W-:Y:S01]  /*c020*/  ISETP.NE.AND P0, PT, R75, RZ, PT ;  /* 0x000000ff4b00720c */ /* 0x000fe20003f05270 */
[----:B------:R-:W-:-:S12]  /*c030*/  BSSY.RECONVERGENT B0, `(.L_x_178) ;  /* 0x0000009000007945 */ /* 0x000fd80003800200 */
[----:B------:R-:W-:Y:S05]  /*c040*/  @P0 BRA `(.L_x_180) ;  /* 0x0000000000140947 */ /* 0x000fea0003800000 */
[----:B------:R-:W2:Y:S02]  /*c050*/  LDCU.64 UR4, c[0x0][0x888] ;  /* 0x00011100ff0477ac */ /* 0x000ea40008000a00 */
[----:B--2---:R-:W-:-:S04]  /*c060*/  ISETP.NE.U32.AND P0, PT, RZ, UR4, PT ;  /* 0x00000004ff007c0c */ /* 0x004fc8000bf05070 */
[----:B------:R-:W-:-:S13]  /*c070*/  ISETP.NE.AND.EX P0, PT, RZ, UR5, PT, P0 ;  /* 0x00000005ff007c0c */ /* 0x000fda000bf05300 */
[----:B------:R-:W-:Y:S05]  /*c080*/  @!P0 EXIT ;  /* 0x000000000000894d */ /* 0x000fea0003800000 */
[----:B------:R-:W-:Y:S05]  /*c090*/  BRA `(.L_x_181) ;  /* 0x0000000000087947 */ /* 0x000fea0003800000 */
.L_x_180:
[----:B------:R-:W-:-:S13]  /*c0a0*/  FSETP.NEU.AND P0, PT, R27, RZ, PT ;  /* 0x000000ff1b00720b */ /* 0x000fda0003f0d000 */
[----:B------:R-:W-:Y:S05]  /*c0b0*/  @!P0 EXIT ;  /* 0x000000000000894d */ /* 0x000fea0003800000 */
.L_x_181:
[----:B------:R-:W-:Y:S05]  /*c0c0*/  BSYNC.RECONVERGENT B0 ;  /* 0x0000000000007941 */ /* 0x000fea0003800200 */
.L_x_178:
[----:B------:R-:W2:Y:S01]  /*c0d0*/  S2UR UR5, SR_CgaCtaId ;  /* 0x00000000000579c3 */ /* 0x000ea20000008800 */
[----:B------:R-:W-:Y:S01]  /*c0e0*/  ULEA UR4, UR50, UR49, 0x3 ;  /* 0x0000003132047291 */ /* 0x000fe2000f8e18ff */
[----:B------:R-:W-:-:S04]  /*c0f0*/  DEPBAR.LE SB0, 0x0 ;  /* 0x000080000000791a */ /* 0x000fc80000000000 */
[----:B------:R-:W-:-:S04]  /*c100*/  UIADD3 UR4, UPT, UPT, UR4, 0xa0, URZ ;  /* 0x000000a004047890 */ /* 0x000fc8000fffe0ff */
[----:B--2---:R-:W-:-:S09]  /*c110*/  UPRMT UR4, UR5, 0x654, UR4 ;  /* 0x0000065405047896 */ /* 0x004fd20008000004 */
[----:B------:R-:W-:Y:S01]  /*c120*/  SYNCS.ARRIVE.TRANS64.RED.A1T0 RZ, [UR4], RZ ;  /* 0x000000ffffff79a7 */ /* 0x000fe20008100404 */
[----:B------:R-:W-:Y:S05]  /*c130*/  EXIT ;  /* 0x000000000000794d */ /* 0x000fea0003800000 */
.L_x_24:
[----:B------:R-:W-:Y:S07]  /*c140*/  MOV R0, UR25 ;  /* 0x0000001900007c02 */ /* 0x000fee0008000f00 */
.L_x_182:
[----:B--2---:R2:W3:Y:S02]  /*c150*/  SYNCS.PHASECHK.TRANS64.TRYWAIT P0, [R0+URZ+0x40], R4 ;  /* 0x00004004000075a7 */ /* 0x0044e400080011ff */
[----:B---3--:R-:W-:Y:S05]  /*c160*/  @!P0 NANOSLEEP.SYNCS 0x989680 ;  /* 0x009896800000895d */ /* 0x008fea0003900000 */
[----:B------:R-:W3:Y:S02]  /*c170*/  @!P0 SYNCS.PHASECHK.TRANS64 P0, [R0+URZ+0x40], R4 ;  /* 0x00004004000085a7 */ /* 0x000ee400080010ff */
[----:B---3--:R-:W-:Y:S05]  /*c180*/  @!P0 BRA `(.L_x_182) ;  /* 0xfffffffc00f08947 */ /* 0x008fea000383ffff */
[----:B------:R-:W-:Y:S05]  /*c190*/  BRA `(.L_x_23) ;  /* 0xffffff58007c7947 */ /* 0x000fea000383ffff */
.L_x_31:
[----:B------:R-:W-:Y:S07]  /*c1a0*/  MOV R0, UR25 ;  /* 0x0000001900007c02 */ /* 0x000fee0008000f00 */
.L_x_183:
[----:B--2---:R2:W4:Y:S02]  /*c1b0*/  SYNCS.PHASECHK.TRANS64.TRYWAIT P0, [R0+URZ+0x40], R4 ;  /* 0x00004004000075a7 */ /* 0x00452400080011ff */
[----:B----4-:R-:W-:Y:S05]  /*c1c0*/  @!P0 NANOSLEEP.SYNCS 0x989680 ;  /* 0x009896800000895d */ /* 0x010fea0003900000 */
[----:B------:R-:W4:Y:S02]  /*c1d0*/  @!P0 SYNCS.PHASECHK.TRANS64 P0, [R0+URZ+0x40], R4 ;  /* 0x00004004000085a7 */ /* 0x000f2400080010ff */
[----:B----4-:R-:W-:Y:S05]  /*c1e0*/  @!P0 BRA `(.L_x_183) ;  /* 0xfffffffc00f08947 */ /* 0x010fea000383ffff */
[----:B------:R-:W-:Y:S05]  /*c1f0*/  BRA `(.L_x_30) ;  /* 0xffffff5c00f47947 */ /* 0x000fea000383ffff */
.L_x_36:
[----:B-1----:R-:W-:-:S07]  /*c200*/  MOV R0, UR31 ;  /* 0x0000001f00007c02 */ /* 0x002fce0008000f00 */
.L_x_184:
[----:B-1----:R1:W2:Y:S02]  /*c210*/  SYNCS.PHASECHK.TRANS64.TRYWAIT P0, [R0+URZ+0xd0], R3 ;  /* 0x0000d003000075a7 */ /* 0x0022a400080011ff */
[----:B--2---:R-:W-:Y:S05]  /*c220*/  @!P0 NANOSLEEP.SYNCS 0x989680 ;  /* 0x009896800000895d */ /* 0x004fea0003900000 */
[----:B------:R-:W2:Y:S02]  /*c230*/  @!P0 SYNCS.PHASECHK.TRANS64 P0, [R0+URZ+0xd0], R3 ;  /* 0x0000d003000085a7 */ /* 0x000ea400080010ff */
[----:B--2---:R-:W-:Y:S05]  /*c240*/  @!P0 BRA `(.L_x_184) ;  /* 0xfffffffc00f08947 */ /* 0x004fea000383ffff */
[----:B------:R-:W-:Y:S05]  /*c250*/  BRA `(.L_x_185) ;  /* 0xffffff6000d87947 */ /* 0x000fea000383ffff */
.L_x_40:
[----:B------:R-:W-:-:S07]  /*c260*/  MOV R0, UR4 ;  /* 0x0000000400007c02 */ /* 0x000fce0008000f00 */
.L_x_186:
[----:B-1----:R1:W2:Y:S02]  /*c270*/  SYNCS.PHASECHK.TRANS64.TRYWAIT P0, [R0+URZ], R2 ;  /* 0x00000002000075a7 */ /* 0x0022a400080011ff */
[----:B--2---:R-:W-:Y:S05]  /*c280*/  @!P0 NANOSLEEP.SYNCS 0x989680 ;  /* 0x009896800000895d */ /* 0x004fea0003900000 */
[----:B------:R-:W2:Y:S02]  /*c290*/  @!P0 SYNCS.PHASECHK.TRANS64 P0, [R0+URZ], R2 ;  /* 0x00000002000085a7 */ /* 0x000ea400080010ff */
[----:B--2---:R-:W-:Y:S05]  /*c2a0*/  @!P0 BRA `(.L_x_186) ;  /* 0xfffffffc00f08947 */ /* 0x004fea000383ffff */
[----:B------:R-:W-:Y:S05]  /*c2b0*/  BRA `(.L_x_187) ;  /* 0xffffff6800707947 */ /* 0x000fea000383ffff */
.L_x_41:
[----:B------:R-:W-:-:S07]  /*c2c0*/  MOV R0, UR5 ;  /* 0x0000000500007c02 */ /* 0x000fce0008000f00 */
.L_x_188:
[----:B-1----:R1:W2:Y:S02]  /*c2d0*/  SYNCS.PHASECHK.TRANS64.TRYWAIT P0, [R0+URZ], R2 ;  /* 0x00000002000075a7 */ /* 0x0022a400080011ff */
[----:B--2---:R-:W-:Y:S05]  /*c2e0*/  @!P0 NANOSLEEP.SYNCS 0x989680 ;  /* 0x009896800000895d */ /* 0x004fea0003900000 */
[----:B------:R-:W2:Y:S02]  /*c2f0*/  @!P0 SYNCS.PHASECHK.TRANS64 P0, [R0+URZ], R2 ;  /* 0x00000002000085a7 */ /* 0x000ea400080010ff */
[----:B--2---:R-:W-:Y:S05]  /*c300*/  @!P0 BRA `(.L_x_188) ;  /* 0xfffffffc00f08947 */ /* 0x004fea000383ffff */
[----:B------:R-:W-:Y:S05]  /*c310*/  BRA `(.L_x_189) ;  /* 0xffffff6800807947 */ /* 0x000fea000383ffff */
.L_x_42:
[----:B------:R-:W-:-:S07]  /*c320*/  MOV R0, UR5 ;  /* 0x0000000500007c02 */ /* 0x000fce0008000f00 */
.L_x_190:
[----:B-1----:R1:W2:Y:S02]  /*c330*/  SYNCS.PHASECHK.TRANS64.TRYWAIT P0, [R0+URZ], R2 ;  /* 0x00000002000075a7 */ /* 0x0022a400080011ff */
[----:B--2---:R-:W-:Y:S05]  /*c340*/  @!P0 NANOSLEEP.SYNCS 0x989680 ;  /* 0x009896800000895d */ /* 0x004fea0003900000 */
[----:B------:R-:W2:Y:S02]  /*c350*/  @!P0 SYNCS.PHASECHK.TRANS64 P0, [R0+URZ], R2 ;  /* 0x00000002000085a7 */ /* 0x000ea400080010ff */
[----:B--2---:R-:W-:Y:S05]  /*c360*/  @!P0 BRA `(.L_x_190) ;  /* 0xfffffffc00f08947 */ /* 0x004fea000383ffff */
[----:B------:R-:W-:Y:S05]  /*c370*/  BRA `(.L_x_191) ;  /* 0xffffff6800907947 */ /* 0x000fea000383ffff */
.L_x_43:
[----:B------:R-:W-:-:S07]  /*c380*/  MOV R0, UR5 ;  /* 0x0000000500007c02 */ /* 0x000fce0008000f00 */
.L_x_192:
[----:B-1----:R1:W2:Y:S02]  /*c390*/  SYNCS.PHASECHK.TRANS64.TRYWAIT P0, [R0+URZ], R2 ;  /* 0x00000002000075a7 */ /* 0x0022a400080011ff */
[----:B--2---:R-:W-:Y:S05]  /*c3a0*/  @!P0 NANOSLEEP.SYNCS 0x989680 ;  /* 0x009896800000895d */ /* 0x004fea0003900000 */
[----:B------:R-:W2:Y:S02]  /*c3b0*/  @!P0 SYNCS.PHASECHK.TRANS64 P0, [R0+URZ], R2 ;  /* 0x00000002000085a7 */ /* 0x000ea400080010ff */
[----:B--2---:R-:W-:Y:S05]  /*c3c0*/  @!P0 BRA `(.L_x_192) ;  /* 0xfffffffc00f08947 */ /* 0x004fea000383ffff */
[----:B------:R-:W-:Y:S05]  /*c3d0*/  BRA `(.L_x_193) ;  /* 0xffffff6800a07947 */ /* 0x000fea000383ffff */
.L_x_44:
[----:B------:R-:W-:-:S07]  /*c3e0*/  MOV R0, UR5 ;  /* 0x0000000500007c02 */ /* 0x000fce0008000f00 */
.L_x_194:
[----:B-1----:R1:W2:Y:S02]  /*c3f0*/  SYNCS.PHASECHK.TRANS64.TRYWAIT P0, [R0+URZ], R2 ;  /* 0x00000002000075a7 */ /* 0x0022a400080011ff */
[----:B--2---:R-:W-:Y:S05]  /*c400*/  @!P0 NANOSLEEP.SYNCS 0x989680 ;  /* 0x009896800000895d */ /* 0x004fea0003900000 */
[----:B------:R-:W2:Y:S02]  /*c410*/  @!P0 SYNCS.PHASECHK.TRANS64 P0, [R0+URZ], R2 ;  /* 0x00000002000085a7 */ /* 0x000ea400080010ff */
[----:B--2---:R-:W-:Y:S05]  /*c420*/  @!P0 BRA `(.L_x_194) ;  /* 0xfffffffc00f08947 */ /* 0x004fea000383ffff */
[----:B------:R-:W-:Y:S05]  /*c430*/  BRA `(.L_x_195) ;  /* 0xffffff6800b07947 */ /* 0x000fea000383ffff */
.L_x_45:
[----:B------:R-:W-:-:S07]  /*c440*/  MOV R0, UR5 ;  /* 0x0000000500007c02 */ /* 0x000fce0008000f00 */
.L_x_196:
[----:B-1----:R1:W2:Y:S02]  /*c450*/  SYNCS.PHASECHK.TRANS64.TRYWAIT P0, [R0+URZ], R2 ;  /* 0x00000002000075a7 */ /* 0x0022a400080011ff */
[----:B--2---:R-:W-:Y:S05]  /*c460*/  @!P0 NANOSLEEP.SYNCS 0x989680 ;  /* 0x009896800000895d */ /* 0x004fea0003900000 */
[----:B------:R-:W2:Y:S02]  /*c470*/  @!P0 SYNCS.PHASECHK.TRANS64 P0, [R0+URZ], R2 ;  /* 0x00000002000085a7 */ /* 0x000ea400080010ff */
[----:B--2---:R-:W-:Y:S05]  /*c480*/  @!P0 BRA `(.L_x_196) ;  /* 0xfffffffc00f08947 */ /* 0x004fea000383ffff */
[----:B------:R-:W-:Y:S05]  /*c490*/  BRA `(.L_x_197) ;  /* 0xffffff6800c07947 */ /* 0x000fea000383ffff */
.L_x_46:
[----:B------:R-:W-:-:S07]  /*c4a0*/  MOV R0, UR5 ;  /* 0x0000000500007c02 */ /* 0x000fce0008000f00 */
.L_x_198:
[----:B-1----:R1:W2:Y:S02]  /*c4b0*/  SYNCS.PHASECHK.TRANS64.TRYWAIT P0, [R0+URZ], R2 ;  /* 0x00000002000075a7 */ /* 0x0022a400080011ff */
[----:B--2---:R-:W-:Y:S05]  /*c4c0*/  @!P0 NANOSLEEP.SYNCS 0x989680 ;  /* 0x009896800000895d */ /* 0x004fea0003900000 */
[----:B------:R-:W2:Y:S02]  /*c4d0*/  @!P0 SYNCS.PHASECHK.TRANS64 P0, [R0+URZ], R2 ;  /* 0x00000002000085a7 */ /* 0x000ea400080010ff */
[----:B--2---:R-:W-:Y:S05]  /*c4e0*/  @!P0 BRA `(.L_x_198) ;  /* 0xfffffffc00f08947 */ /* 0x004fea000383ffff */
[----:B------:R-:W-:Y:S05]  /*c4f0*/  BRA `(.L_x_199) ;  /* 0xffffff6800d07947 */ /* 0x000fea000383ffff */
.L_x_49:
[----:B------:R-:W-:-:S07]  /*c500*/  MOV R4, UR4 ;  /* 0x0000000400047c02 */ /* 0x000fce0008000f00 */
.L_x_200:
[----:B--2---:R2:W3:Y:S02]  /*c510*/  SYNCS.PHASECHK.TRANS64.TRYWAIT P1, [R4+URZ+0xd8], R6 ;  /* 0x0000d806040075a7 */ /* 0x0044e400080211ff */
[----:B---3--:R-:W-:Y:S05]  /*c520*/  @!P1 NANOSLEEP.SYNCS 0x989680 ;  /* 0x009896800000995d */ /* 0x008fea0003900000 */
[----:B------:R-:W3:Y:S02]  /*c530*/  @!P1 SYNCS.PHASECHK.TRANS64 P1, [R4+URZ+0xd8], R6 ;  /* 0x0000d806040095a7 */ /* 0x000ee400080210ff */
[----:B---3--:R-:W-:Y:S05]  /*c540*/  @!P1 BRA `(.L_x_200) ;  /* 0xfffffffc00f09947 */ /* 0x008fea000383ffff */
[----:B------:R-:W-:Y:S05]  /*c550*/  BRA `(.L_x_201) ;  /* 0xffffff6c00407947 */ /* 0x000fea000383ffff */
.L_x_50:
[----:B--2---:R-:W-:-:S07]  /*c560*/  MOV R4, UR4 ;  /* 0x0000000400047c02 */ /* 0x004fce0008000f00 */
.L_x_202:
[----:B--2---:R2:W3:Y:S02]  /*c570*/  SYNCS.PHASECHK.TRANS64.TRYWAIT P1, [R4+URZ+0xd0], R5 ;  /* 0x0000d005040075a7 */ /* 0x0044e400080211ff */
[----:B---3--:R-:W-:Y:S05]  /*c580*/  @!P1 NANOSLEEP.SYNCS 0x989680 ;  /* 0x009896800000995d */ /* 0x008fea0003900000 */
[----:B------:R-:W3:Y:S02]  /*c590*/  @!P1 SYNCS.PHASECHK.TRANS64 P1, [R4+URZ+0xd0], R5 ;  /* 0x0000d005040095a7 */ /* 0x000ee400080210ff */
[----:B---3--:R-:W-:Y:S05]  /*c5a0*/  @!P1 BRA `(.L_x_202) ;  /* 0xfffffffc00f09947 */ /* 0x008fea000383ffff */
[----:B------:R-:W-:Y:S05]  /*c5b0*/  BRA `(.L_x_203) ;  /* 0xffffff6c00487947 */ /* 0x000fea000383ffff */
.L_x_60:
[----:B--2---:R-:W-:-:S04]  /*c5c0*/  MOV R5, UR5 ;  /* 0x0000000500057c02 */ /* 0x004fc80008000f00 */
[----:B------:R2:W3:Y:S03]  /*c5d0*/  SYNCS.PHASECHK.TRANS64.TRYWAIT P0, [R5+URZ+0x8], R6 ;  /* 0x00000806050075a7 */ /* 0x0004e600080011ff */
[----:B---3--:R-:W-:Y:S05]  /*c5e0*/  @!P0 NANOSLEEP.SYNCS 0x989680 ;  /* 0x009896800000895d */ /* 0x008fea0003900000 */
[----:B------:R-:W3:Y:S02]  /*c5f0*/  @!P0 SYNCS.PHASECHK.TRANS64 P0, [R5+URZ+0x8], R6 ;  /* 0x00000806050085a7 */ /* 0x000ee400080010ff */
[----:B---3--:R-:W-:Y:S05]  /*c600*/  @!P0 BRA `(.L_x_60) ;  /* 0xfffffffc00ec8947 */ /* 0x008fea000383ffff */
[----:B------:R-:W-:Y:S05]  /*c610*/  BRA `(.L_x_59) ;  /* 0xffffff7000147947 */ /* 0x000fea000383ffff */
.L_x_62:
[----:B------:R-:W-:Y:S01]  /*c620*/  BSSY B0, `(.L_x_204) ;  /* 0x0000006000007945 */ /* 0x000fe20003800000 */
[----:B------:R-:W-:-:S07]  /*c630*/  MOV R15, 0xffffffff ;  /* 0xffffffff000f7802 */ /* 0x000fce0000000f00 */
[----:B-12--5:R-:W-:Y:S05]  /*c640*/  WARPSYNC.COLLECTIVE R15, `(.L_x_205) ;  /* 0x000000000f0c7348 */ /* 0x026fea0003c00000 */
[----:B------:R-:W-:Y:S02]  /*c650*/  ELECT P6, UR79, PT ;  /* 0x00000000004f782f */ /* 0x000fe400038c0000 */
[----:B------:R-:W-:Y:S01]  /*c660*/  MOV R14, UR79 ;  /* 0x0000004f000e7c02 */ /* 0x000fe20008000f00 */
[----:B-12--5:R-:W-:Y:S10]  /*c670*/  ENDCOLLECTIVE ;  /* 0x000000000000791b */ /* 0x026ff40003800000 */
.L_x_205:
[----:B------:R-:W-:Y:S05]  /*c680*/  BSYNC B0 ;  /* 0x0000000000007941 */ /* 0x000fea0003800000 */
.L_x_204:
[----:B------:R-:W-:Y:S05]  /*c690*/  BRA `(.L_x_206) ;  /* 0xffffff7000447947 */ /* 0x000fea000383ffff */
.L_x_64:
[----:B--2---:R-:W-:-:S04]  /*c6a0*/  MOV R3, UR5 ;  /* 0x0000000500037c02 */ /* 0x004fc80008000f00 */
[----:B------:R2:W3:Y:S03]  /*c6b0*/  SYNCS.PHASECHK.TRANS64.TRYWAIT P0, [R3+URZ+0x8], R4 ;  /* 0x00000804030075a7 */ /* 0x0004e600080011ff */
[----:B---3--:R-:W-:Y:S05]  /*c6c0*/  @!P0 NANOSLEEP.SYNCS 0x989680 ;  /* 0x009896800000895d */ /* 0x008fea0003900000 */
[----:B------:R-:W3:Y:S02]  /*c6d0*/  @!P0 SYNCS.PHASECHK.TRANS64 P0, [R3+URZ+0x8], R4 ;  /* 0x00000804030085a7 */ /* 0x000ee400080010ff */
[----:B---3--:R-:W-:Y:S05]  /*c6e0*/  @!P0 BRA `(.L_x_64) ;  /* 0xfffffffc00ec8947 */ /* 0x008fea000383ffff */
[----:B------:R-:W-:Y:S05]  /*c6f0*/  BRA `(.L_x_63) ;  /* 0xffffff7000487947 */ /* 0x000fea000383ffff */
.L_x_65:
[----:B------:R-:W-:-:S07]  /*c700*/  MOV R4, UR20 ;  /* 0x0000001400047c02 */ /* 0x000fce0008000f00 */
.L_x_207:
[----:B-1----:R1:W2:Y:S02]  /*c710*/  SYNCS.PHASECHK.TRANS64.TRYWAIT P0, [R4+URZ+0xd0], R5 ;  /* 0x0000d005040075a7 */ /* 0x0022a400080011ff */
[----:B--2---:R-:W-:Y:S05]  /*c720*/  @!P0 NANOSLEEP.SYNCS 0x989680 ;  /* 0x009896800000895d */ /* 0x004fea0003900000 */
[----:B------:R-:W2:Y:S02]  /*c730*/  @!P0 SYNCS.PHASECHK.TRANS64 P0, [R4+URZ+0xd0], R5 ;  /* 0x0000d005040085a7 */ /* 0x000ea400080010ff */
[----:B--2---:R-:W-:Y:S05]  /*c740*/  @!P0 BRA `(.L_x_207) ;  /* 0xfffffffc00f08947 */ /* 0x004fea000383ffff */
[----:B------:R-:W-:Y:S05]  /*c750*/  BRA `(.L_x_208) ;  /* 0xffffff7400447947 */ /* 0x000fea000383ffff */
.L_x_67:
[----:B------:R-:W-:-:S07]  /*c760*/  MOV R4, UR25 ;  /* 0x0000001900047c02 */ /* 0x000fce0008000f00 */
.L_x_209:
[----:B-1----:R1:W2:Y:S02]  /*c770*/  SYNCS.PHASECHK.TRANS64.TRYWAIT P0, [R4+URZ+0xf0], R5 ;  /* 0x0000f005040075a7 */ /* 0x0022a400080011ff */
[----:B--2---:R-:W-:Y:S05]  /*c780*/  @!P0 NANOSLEEP.SYNCS 0x989680 ;  /* 0x009896800000895d */ /* 0x004fea0003900000 */
[----:B------:R-:W2:Y:S02]  /*c790*/  @!P0 SYNCS.PHASECHK.TRANS64 P0, [R4+URZ+0xf0], R5 ;  /* 0x0000f005040085a7 */ /* 0x000ea400080010ff */
[----:B--2---:R-:W-:Y:S05]  /*c7a0*/  @!P0 BRA `(.L_x_209) ;  /* 0xfffffffc00f08947 */ /* 0x004fea000383ffff */
[----:B------:R-:W-:Y:S05]  /*c7b0*/  BRA `(.L_x_66) ;  /* 0xffffff7400647947 */ /* 0x000fea000383ffff */
.L_x_71:
[----:B-1----:R-:W-:Y:S07]  /*c7c0*/  MOV R4, UR18 ;  /* 0x0000001200047c02 */ /* 0x002fee0008000f00 */
.L_x_210:
[----:B-1----:R1:W2:Y:S02]  /*c7d0*/  SYNCS.PHASECHK.TRANS64.TRYWAIT P0, [R4+URZ], R6 ;  /* 0x00000006040075a7 */ /* 0x0022a400080011ff */
[----:B--2---:R-:W-:Y:S05]  /*c7e0*/  @!P0 NANOSLEEP.SYNCS 0x989680 ;  /* 0x009896800000895d */ /* 0x004fea0003900000 */
[----:B------:R-:W2:Y:S02]  /*c7f0*/  @!P0 SYNCS.PHASECHK.TRANS64 P0, [R4+URZ], R6 ;  /* 0x00000006040085a7 */ /* 0x000ea400080010ff */
[----:B--2---:R-:W-:Y:S05]  /*c800*/  @!P0 BRA `(.L_x_210) ;  /* 0xfffffffc00f08947 */ /* 0x004fea000383ffff */
[----:B------:R-:W-:Y:S05]  /*c810*/  BRA `(.L_x_70) ;  /* 0xffffff7400887947 */ /* 0x000fea000383ffff */
.L_x_75:
[----:B--2---:R-:W-:-:S07]  /*c820*/  MOV R0, UR4 ;  /* 0x0000000400007c02 */ /* 0x004fce0008000f00 */
.L_x_211:
[----:B--2---:R2:W3:Y:S02]  /*c830*/  SYNCS.PHASECHK.TRANS64.TRYWAIT P0, [R0+URZ], R2 ;  /* 0x00000002000075a7 */ /* 0x0044e400080011ff */
[----:B---3--:R-:W-:Y:S05]  /*c840*/  @!P0 NANOSLEEP.SYNCS 0x989680 ;  /* 0x009896800000895d */ /* 0x008fea0003900000 */
[----:B------:R-:W3:Y:S02]  /*c850*/  @!P0 SYNCS.PHASECHK.TRANS64 P0, [R0+URZ], R2 ;  /* 0x00000002000085a7 */ /* 0x000ee400080010ff */
[----:B---3--:R-:W-:Y:S05]  /*c860*/  @!P0 BRA `(.L_x_211) ;  /* 0xfffffffc00f08947 */ /* 0x008fea000383ffff */
[----:B------:R-:W-:Y:S05]  /*c870*/  BRA `(.L_x_212) ;  /* 0xffffff7800907947 */ /* 0x000fea000383ffff */
.L_x_78:
[----:B------:R-:W-:-:S07]  /*c880*/  MOV R0, UR20 ;  /* 0x0000001400007c02 */ /* 0x000fce0008000f00 */
.L_x_213:
[----:B--2---:R2:W3:Y:S02]  /*c890*/  SYNCS.PHASECHK.TRANS64.TRYWAIT P1, [R0+URZ+0x100], R2 ;  /* 0x00010002000075a7 */ /* 0x0044e400080211ff */
[----:B---3--:R-:W-:Y:S05]  /*c8a0*/  @!P1 NANOSLEEP.SYNCS 0x989680 ;  /* 0x009896800000995d */ /* 0x008fea0003900000 */
[----:B------:R-:W3:Y:S02]  /*c8b0*/  @!P1 SYNCS.PHASECHK.TRANS64 P1, [R0+URZ+0x100], R2 ;  /* 0x00010002000095a7 */ /* 0x000ee400080210ff */
[----:B---3--:R-:W-:Y:S05]  /*c8c0*/  @!P1 BRA `(.L_x_213) ;  /* 0xfffffffc00f09947 */ /* 0x008fea000383ffff */
[----:B------:R-:W-:Y:S05]  /*c8d0*/  BRA `(.L_x_214) ;  /* 0xffffff7800dc7947 */ /* 0x000fea000383ffff */
.L_x_83:
[----:B------:R-:W-:Y:S07]  /*c8e0*/  MOV R2, UR31 ;  /* 0x0000001f00027c02 */ /* 0x000fee0008000f00 */
.L_x_215:
[----:B-1----:R1:W2:Y:S02]  /*c8f0*/  SYNCS.PHASECHK.TRANS64.TRYWAIT P0, [R2+URZ+0xd0], R3 ;  /* 0x0000d003020075a7 */ /* 0x0022a400080011ff */
[----:B--2---:R-:W-:Y:S05]  /*c900*/  @!P0 NANOSLEEP.SYNCS 0x989680 ;  /* 0x009896800000895d */ /* 0x004fea0003900000 */
[----:B------:R-:W2:Y:S02]  /*c910*/  @!P0 SYNCS.PHASECHK.TRANS64 P0, [R2+URZ+0xd0], R3 ;  /* 0x0000d003020085a7 */ /* 0x000ea400080010ff */
[----:B--2---:R-:W-:Y:S05]  /*c920*/  @!P0 BRA `(.L_x_215) ;  /* 0xfffffffc00f08947 */ /* 0x004fea000383ffff */
[----:B------:R-:W-:Y:S05]  /*c930*/  BRA `(.L_x_216) ;  /* 0xffffff80002c7947 */ /* 0x000fea000383ffff */
.L_x_86:
[----:B------:R-:W-:Y:S07]  /*c940*/  MOV R2, UR31 ;  /* 0x0000001f00027c02 */ /* 0x000fee0008000f00 */
.L_x_217:
[----:B-1----:R1:W2:Y:S02]  /*c950*/  SYNCS.PHASECHK.TRANS64.TRYWAIT P2, [R2+URZ+0xc8], R3 ;  /* 0x0000c803020075a7 */ /* 0x0022a400080411ff */
[----:B--2---:R-:W-:Y:S05]  /*c960*/  @!P2 NANOSLEEP.SYNCS 0x989680 ;  /* 0x009896800000a95d */ /* 0x004fea0003900000 */
[----:B------:R-:W2:Y:S02]  /*c970*/  @!P2 SYNCS.PHASECHK.TRANS64 P2, [R2+URZ+0xc8], R3 ;  /* 0x0000c8030200a5a7 */ /* 0x000ea400080410ff */
[----:B--2---:R-:W-:Y:S05]  /*c980*/  @!P2 BRA `(.L_x_217) ;  /* 0xfffffffc00f0a947 */ /* 0x004fea000383ffff */
[----:B------:R-:W-:Y:S05]  /*c990*/  BRA `(.L_x_85) ;  /* 0xffffff8400947947 */ /* 0x000fea000383ffff */
.L_x_89:
[----:B-1----:R-:W-:Y:S07]  /*c9a0*/  MOV R2, UR31 ;  /* 0x0000001f00027c02 */ /* 0x002fee0008000f00 */
.L_x_218:
[----:B-1----:R1:W2:Y:S02]  /*c9b0*/  SYNCS.PHASECHK.TRANS64.TRYWAIT P1, [R2+URZ+0xa0], R9 ;  /* 0x0000a009020075a7 */ /* 0x0022a400080211ff */
[----:B--2---:R-:W-:Y:S05]  /*c9c0*/  @!P1 NANOSLEEP.SYNCS 0x989680 ;  /* 0x009896800000995d */ /* 0x004fea0003900000 */
[----:B------:R-:W2:Y:S02]  /*c9d0*/  @!P1 SYNCS.PHASECHK.TRANS64 P1, [R2+URZ+0xa0], R9 ;  /* 0x0000a009020095a7 */ /* 0x000ea400080210ff */
[----:B--2---:R-:W-:Y:S05]  /*c9e0*/  @!P1 BRA `(.L_x_218) ;  /* 0xfffffffc00f09947 */ /* 0x004fea000383ffff */
[----:B------:R-:W-:Y:S05]  /*c9f0*/  BRA `(.L_x_219) ;  /* 0xffffff8800247947 */ /* 0x000fea000383ffff */
.L_x_90:
[----:B------:R-:W-:Y:S07]  /*ca00*/  MOV R2, UR31 ;  /* 0x0000001f00027c02 */ /* 0x000fee0008000f00 */
.L_x_220:
[----:B-1----:R1:W2:Y:S02]  /*ca10*/  SYNCS.PHASECHK.TRANS64.TRYWAIT P1, [R2+URZ+0xa8], R9 ;  /* 0x0000a809020075a7 */ /* 0x0022a400080211ff */
[----:B--2---:R-:W-:Y:S05]  /*ca20*/  @!P1 NANOSLEEP.SYNCS 0x989680 ;  /* 0x009896800000995d */ /* 0x004fea0003900000 */
[----:B------:R-:W2:Y:S02]  /*ca30*/  @!P1 SYNCS.PHASECHK.TRANS64 P1, [R2+URZ+0xa8], R9 ;  /* 0x0000a809020095a7 */ /* 0x000ea400080210ff */
[----:B--2---:R-:W-:Y:S05]  /*ca40*/  @!P1 BRA `(.L_x_220) ;  /* 0xfffffffc00f09947 */ /* 0x004fea000383ffff */
[----:B------:R-:W-:Y:S05]  /*ca50*/  BRA `(.L_x_221) ;  /* 0xffffff88005c7947 */ /* 0x000fea000383ffff */
.L_x_91:
[----:B------:R-:W-:Y:S07]  /*ca60*/  MOV R2, UR31 ;  /* 0x0000001f00027c02 */ /* 0x000fee0008000f00 */
.L_x_222:
[----:B-1----:R1:W2:Y:S02]  /*ca70*/  SYNCS.PHASECHK.TRANS64.TRYWAIT P1, [R2+URZ+0xb0], R9 ;  /* 0x0000b009020075a7 */ /* 0x0022a400080211ff */
[----:B--2---:R-:W-:Y:S05]  /*ca80*/  @!P1 NANOSLEEP.SYNCS 0x989680 ;  /* 0x009896800000995d */ /* 0x004fea0003900000 */
[----:B------:R-:W2:Y:S02]  /*ca90*/  @!P1 SYNCS.PHASECHK.TRANS64 P1, [R2+URZ+0xb0], R9 ;  /* 0x0000b009020095a7 */ /* 0x000ea400080210ff */
[----:B--2---:R-:W-:Y:S05]  /*caa0*/  @!P1 BRA `(.L_x_222) ;  /* 0xfffffffc00f09947 */ /* 0x004fea000383ffff */
[----:B------:R-:W-:Y:S05]  /*cab0*/  BRA `(.L_x_223) ;  /* 0xffffff8800a47947 */ /* 0x000fea000383ffff */
.L_x_92:
[----:B------:R-:W-:Y:S07]  /*cac0*/  MOV R2, UR31 ;  /* 0x0000001f00027c02 */ /* 0x000fee0008000f00 */
.L_x_224:
[----:B-1----:R1:W2:Y:S02]  /*cad0*/  SYNCS.PHASECHK.TRANS64.TRYWAIT P1, [R2+URZ+0xb8], R9 ;  /* 0x0000b809020075a7 */ /* 0x0022a400080211ff */
[----:B--2---:R-:W-:Y:S05]  /*cae0*/  @!P1 NANOSLEEP.SYNCS 0x989680 ;  /* 0x009896800000995d */ /* 0x004fea0003900000 */
[----:B------:R-:W2:Y:S02]  /*caf0*/  @!P1 SYNCS.PHASECHK.TRANS64 P1, [R2+URZ+0xb8], R9 ;  /* 0x0000b809020095a7 */ /* 0x000ea400080210ff */
[----:B--2---:R-:W-:Y:S05]  /*cb00*/  @!P1 BRA `(.L_x_224) ;  /* 0xfffffffc00f09947 */ /* 0x004fea000383ffff */
[----:B------:R-:W-:Y:S05]  /*cb10*/  BRA `(.L_x_225) ;  /* 0xffffff8800ec7947 */ /* 0x000fea000383ffff */
.L_x_93:
[----:B------:R-:W-:Y:S07]  /*cb20*/  MOV R2, UR31 ;  /* 0x0000001f00027c02 */ /* 0x000fee0008000f00 */
.L_x_226:
[----:B-1----:R1:W2:Y:S02]  /*cb30*/  SYNCS.PHASECHK.TRANS64.TRYWAIT P1, [R2+URZ+0xa0], R8 ;  /* 0x0000a008020075a7 */ /* 0x0022a400080211ff */
[----:B--2---:R-:W-:Y:S05]  /*cb40*/  @!P1 NANOSLEEP.SYNCS 0x989680 ;  /* 0x009896800000995d */ /* 0x004fea0003900000 */
[----:B------:R-:W2:Y:S02]  /*cb50*/  @!P1 SYNCS.PHASECHK.TRANS64 P1, [R2+URZ+0xa0], R8 ;  /* 0x0000a008020095a7 */ /* 0x000ea400080210ff */
[----:B--2---:R-:W-:Y:S05]  /*cb60*/  @!P1 BRA `(.L_x_226) ;  /* 0xfffffffc00f09947 */ /* 0x004fea000383ffff */
[----:B------:R-:W-:Y:S05]  /*cb70*/  BRA `(.L_x_227) ;  /* 0xffffff8c00387947 */ /* 0x000fea000383ffff */
.L_x_94:
[----:B------:R-:W-:Y:S07]  /*cb80*/  MOV R2, UR31 ;  /* 0x0000001f00027c02 */ /* 0x000fee0008000f00 */
.L_x_228:
[----:B-1----:R1:W2:Y:S02]  /*cb90*/  SYNCS.PHASECHK.TRANS64.TRYWAIT P1, [R2+URZ+0xa8], R8 ;  /* 0x0000a808020075a7 */ /* 0x0022a400080211ff */
[----:B--2---:R-:W-:Y:S05]  /*cba0*/  @!P1 NANOSLEEP.SYNCS 0x989680 ;  /* 0x009896800000995d */ /* 0x004fea0003900000 */
[----:B------:R-:W2:Y:S02]  /*cbb0*/  @!P1 SYNCS.PHASECHK.TRANS64 P1, [R2+URZ+0xa8], R8 ;  /* 0x0000a808020095a7 */ /* 0x000ea400080210ff */
[----:B--2---:R-:W-:Y:S05]  /*cbc0*/  @!P1 BRA `(.L_x_228) ;  /* 0xfffffffc00f09947 */ /* 0x004fea000383ffff */
[----:B------:R-:W-:Y:S05]  /*cbd0*/  BRA `(.L_x_229) ;  /* 0xffffff8c00847947 */ /* 0x000fea000383ffff */
.L_x_95:
[----:B------:R-:W-:Y:S07]  /*cbe0*/  MOV R2, UR31 ;  /* 0x0000001f00027c02 */ /* 0x000fee0008000f00 */
.L_x_230:
[----:B-1----:R1:W2:Y:S02]  /*cbf0*/  SYNCS.PHASECHK.TRANS64.TRYWAIT P1, [R2+URZ+0xb0], R8 ;  /* 0x0000b008020075a7 */ /* 0x0022a400080211ff */
[----:B--2---:R-:W-:Y:S05]  /*cc00*/  @!P1 NANOSLEEP.SYNCS 0x989680 ;  /* 0x009896800000995d */ /* 0x004fea0003900000 */
[----:B------:R-:W2:Y:S02]  /*cc10*/  @!P1 SYNCS.PHASECHK.TRANS64 P1, [R2+URZ+0xb0], R8 ;  /* 0x0000b008020095a7 */ /* 0x000ea400080210ff */
[----:B--2---:R-:W-:Y:S05]  /*cc20*/  @!P1 BRA `(.L_x_230) ;  /* 0xfffffffc00f09947 */ /* 0x004fea000383ffff */
[----:B------:R-:W-:Y:S05]  /*cc30*/  BRA `(.L_x_231) ;  /* 0xffffff8c00d07947 */ /* 0x000fea000383ffff */
.L_x_96:
[----:B------:R-:W-:Y:S07]  /*cc40*/  MOV R2, UR31 ;  /* 0x0000001f00027c02 */ /* 0x000fee0008000f00 */
.L_x_232:
[----:B-1----:R1:W2:Y:S02]  /*cc50*/  SYNCS.PHASECHK.TRANS64.TRYWAIT P0, [R2+URZ+0xb8], R8 ;  /* 0x0000b808020075a7 */ /* 0x0022a400080011ff */
[----:B--2---:R-:W-:Y:S05]  /*cc60*/  @!P0 NANOSLEEP.SYNCS 0x989680 ;  /* 0x009896800000895d */ /* 0x004fea0003900000 */
[----:B------:R-:W2:Y:S02]  /*cc70*/  @!P0 SYNCS.PHASECHK.TRANS64 P0, [R2+URZ+0xb8], R8 ;  /* 0x0000b808020085a7 */ /* 0x000ea400080010ff */
[----:B--2---:R-:W-:Y:S05]  /*cc80*/  @!P0 BRA `(.L_x_232) ;  /* 0xfffffffc00f08947 */ /* 0x004fea000383ffff */
[----:B------:R-:W-:Y:S05]  /*cc90*/  BRA `(.L_x_233) ;  /* 0xffffff9000247947 */ /* 0x000fea000383ffff */
.L_x_98:
[----:B-1----:R-:W-:-:S07]  /*cca0*/  MOV R0, UR31 ;  /* 0x0000001f00007c02 */ /* 0x002fce0008000f00 */
.L_x_234:
[----:B-1----:R1:W2:Y:S02]  /*ccb0*/  SYNCS.PHASECHK.TRANS64.TRYWAIT P0, [R0+URZ+0xa0], R9 ;  /* 0x0000a009000075a7 */ /* 0x0022a400080011ff */
[----:B--2---:R-:W-:Y:S05]  /*ccc0*/  @!P0 NANOSLEEP.SYNCS 0x989680 ;  /* 0x009896800000895d */ /* 0x004fea0003900000 */
[----:B------:R-:W2:Y:S02]  /*ccd0*/  @!P0 SYNCS.PHASECHK.TRANS64 P0, [R0+URZ+0xa0], R9 ;  /* 0x0000a009000085a7 */ /* 0x000ea400080010ff */
[----:B--2---:R-:W-:Y:S05]  /*cce0*/  @!P0 BRA `(.L_x_234) ;  /* 0xfffffffc00f08947 */ /* 0x004fea000383ffff */
[----:B------:R-:W-:Y:S05]  /*ccf0*/  BRA `(.L_x_235) ;  /* 0xffffff9000887947 */ /* 0x000fea000383ffff */
.L_x_99:
[----:B-1----:R-:W-:-:S07]  /*cd00*/  MOV R0, UR31 ;  /* 0x0000001f00007c02 */ /* 0x002fce0008000f00 */
.L_x_236:
[----:B-1----:R1:W2:Y:S02]  /*cd10*/  SYNCS.PHASECHK.TRANS64.TRYWAIT P0, [R0+URZ+0xa8], R9 ;  /* 0x0000a809000075a7 */ /* 0x0022a400080011ff */
[----:B--2---:R-:W-:Y:S05]  /*cd20*/  @!P0 NANOSLEEP.SYNCS 0x989680 ;  /* 0x009896800000895d */ /* 0x004fea0003900000 */
[----:B------:R-:W2:Y:S02]  /*cd30*/  @!P0 SYNCS.PHASECHK.TRANS64 P0, [R0+URZ+0xa8], R9 ;  /* 0x0000a809000085a7 */ /* 0x000ea400080010ff */
[----:B--2---:R-:W-:Y:S05]  /*cd40*/  @!P0 BRA `(.L_x_236) ;  /* 0xfffffffc00f08947 */ /* 0x004fea000383ffff */
[----:B------:R-:W-:Y:S05]  /*cd50*/  BRA `(.L_x_237) ;  /* 0xffffff9000787947 */ /* 0x000fea000383ffff */
.L_x_100:
[----:B------:R-:W-:-:S07]  /*cd60*/  MOV R2, UR31 ;  /* 0x0000001f00027c02 */ /* 0x000fce0008000f00 */
.L_x_238:
[----:B-1----:R1:W2:Y:S02]  /*cd70*/  SYNCS.PHASECHK.TRANS64.TRYWAIT P0, [R2+URZ+0xb0], R9 ;  /* 0x0000b009020075a7 */ /* 0x0022a400080011ff */
[----:B--2---:R-:W-:Y:S05]  /*cd80*/  @!P0 NANOSLEEP.SYNCS 0x989680 ;  /* 0x009896800000895d */ /* 0x004fea0003900000 */
[----:B------:R-:W2:Y:S02]  /*cd90*/  @!P0 SYNCS.PHASECHK.TRANS64 P0, [R2+URZ+0xb0], R9 ;  /* 0x0000b009020085a7 */ /* 0x000ea400080010ff */
[----:B--2---:R-:W-:Y:S05]  /*cda0*/  @!P0 BRA `(.L_x_238) ;  /* 0xfffffffc00f08947 */ /* 0x004fea000383ffff */
[----:B------:R-:W-:Y:S05]  /*cdb0*/  BRA `(.L_x_239) ;  /* 0xffffff90006c7947 */ /* 0x000fea000383ffff */
.L_x_102:
[----:B------:R-:W-:Y:S07]  /*cdc0*/  MOV R0, UR49 ;  /* 0x0000003100007c02 */ /* 0x000fee0008000f00 */
.L_x_240:
[----:B-1----:R1:W2:Y:S02]  /*cdd0*/  SYNCS.PHASECHK.TRANS64.TRYWAIT P0, [R0+URZ+0xd0], R2 ;  /* 0x0000d002000075a7 */ /* 0x0022a400080011ff */
[----:B--2---:R-:W-:Y:S05]  /*cde0*/  @!P0 NANOSLEEP.SYNCS 0x989680 ;  /* 0x009896800000895d */ /* 0x004fea0003900000 */
[----:B------:R-:W2:Y:S02]  /*cdf0*/  @!P0 SYNCS.PHASECHK.TRANS64 P0, [R0+URZ+0xd0], R2 ;  /* 0x0000d002000085a7 */ /* 0x000ea400080010ff */
[----:B--2---:R-:W-:Y:S05]  /*ce00*/  @!P0 BRA `(.L_x_240) ;  /* 0xfffffffc00f08947 */ /* 0x004fea000383ffff */
[----:B------:R-:W-:Y:S05]  /*ce10*/  BRA `(.L_x_241) ;  /* 0xffffff9400447947 */ /* 0x000fea000383ffff */
.L_x_113:
[----:B-1----:R-:W-:Y:S04]  /*ce20*/  MOV R2, UR49 ;  /* 0x0000003100027c02 */ /* 0x002fe80008000f00 */
[----:B------:R1:W3:Y:S03]  /*ce30*/  SYNCS.PHASECHK.TRANS64.TRYWAIT P1, [R2+URZ+0x80], R3 ;  /* 0x00008003020075a7 */ /* 0x0002e600080211ff */
[----:B---3--:R-:W-:Y:S05]  /*ce40*/  @!P1 NANOSLEEP.SYNCS 0x989680 ;  /* 0x009896800000995d */ /* 0x008fea0003900000 */
[----:B------:R-:W3:Y:S02]  /*ce50*/  @!P1 SYNCS.PHASECHK.TRANS64 P1, [R2+URZ+0x80], R3 ;  /* 0x00008003020095a7 */ /* 0x000ee400080210ff */
[----:B---3--:R-:W-:Y:S05]  /*ce60*/  @!P1 BRA `(.L_x_113) ;  /* 0xfffffffc00ec9947 */ /* 0x008fea000383ffff */
[----:B------:R-:W-:Y:S05]  /*ce70*/  BRA `(.L_x_112) ;  /* 0xffffffa400147947 */ /* 0x000fea000383ffff */
.L_x_115:
[----:B-1----:R1:W2:Y:S02]  /*ce80*/  SYNCS.PHASECHK.TRANS64.TRYWAIT P0, [R79+URZ+0xe0], R0 ;  /* 0x0000e0004f0075a7 */ /* 0x0022a400080011ff */
[----:B--2---:R-:W-:Y:S05]  /*ce90*/  @!P0 NANOSLEEP.SYNCS 0x989680 ;  /* 0x009896800000895d */ /* 0x004fea0003900000 */
[----:B------:R-:W2:Y:S02]  /*cea0*/  @!P0 SYNCS.PHASECHK.TRANS64 P0, [R79+URZ+0xe0], R0 ;  /* 0x0000e0004f0085a7 */ /* 0x000ea400080010ff */
[----:B--2---:R-:W-:Y:S05]  /*ceb0*/  @!P0 BRA `(.L_x_115) ;  /* 0xfffffffc00f08947 */ /* 0x004fea000383ffff */
[----:B------:R-:W-:Y:S05]  /*cec0*/  BRA `(.L_x_114) ;  /* 0xffffffa4003c7947 */ /* 0x000fea000383ffff */
.L_x_124:
[----:B-1----:R1:W2:Y:S02]  /*ced0*/  SYNCS.PHASECHK.TRANS64.TRYWAIT P0, [R2+URZ+0x80], R0 ;  /* 0x00008000020075a7 */ /* 0x0022a400080011ff */
[----:B--2---:R-:W-:Y:S05]  /*cee0*/  @!P0 NANOSLEEP.SYNCS 0x989680 ;  /* 0x009896800000895d */ /* 0x004fea0003900000 */
[----:B------:R-:W2:Y:S02]  /*cef0*/  @!P0 SYNCS.PHASECHK.TRANS64 P0, [R2+URZ+0x80], R0 ;  /* 0x00008000020085a7 */ /* 0x000ea400080010ff */
[----:B--2---:R-:W-:Y:S05]  /*cf00*/  @!P0 BRA `(.L_x_124) ;  /* 0xfffffffc00f08947 */ /* 0x004fea000383ffff */
[----:B------:R-:W-:Y:S05]  /*cf10*/  BRA `(.L_x_123) ;  /* 0xffffffac00607947 */ /* 0x000fea000383ffff */
.L_x_132:
[----:B-1----:R1:W2:Y:S02]  /*cf20*/  SYNCS.PHASECHK.TRANS64.TRYWAIT P0, [R6+URZ+0x80], R5 ;  /* 0x00008005060075a7 */ /* 0x0022a400080011ff */
[----:B--2---:R-:W-:Y:S05]  /*cf30*/  @!P0 NANOSLEEP.SYNCS 0x989680 ;  /* 0x009896800000895d */ /* 0x004fea0003900000 */
[----:B------:R-:W2:Y:S02]  /*cf40*/  @!P0 SYNCS.PHASECHK.TRANS64 P0, [R6+URZ+0x80], R5 ;  /* 0x00008005060085a7 */ /* 0x000ea400080010ff */
[----:B--2---:R-:W-:Y:S05]  /*cf50*/  @!P0 BRA `(.L_x_132) ;  /* 0xfffffffc00f08947 */ /* 0x004fea000383ffff */
[----:B------:R-:W-:Y:S05]  /*cf60*/  BRA `(.L_x_131) ;  /* 0xffffffb400a47947 */ /* 0x000fea000383ffff */
.L_x_140:
[----:B-1----:R1:W2:Y:S02]  /*cf70*/  SYNCS.PHASECHK.TRANS64.TRYWAIT P0, [R0+URZ+0x80], R6 ;  /* 0x00008006000075a7 */ /* 0x0022a400080011ff */
[----:B--2---:R-:W-:Y:S05]  /*cf80*/  @!P0 NANOSLEEP.SYNCS 0x989680 ;  /* 0x009896800000895d */ /* 0x004fea0003900000 */
[----:B------:R-:W2:Y:S02]  /*cf90*/  @!P0 SYNCS.PHASECHK.TRANS64 P0, [R0+URZ+0x80], R6 ;  /* 0x00008006000085a7 */ /* 0x000ea400080010ff */
[----:B--2---:R-:W-:Y:S05]  /*cfa0*/  @!P0 BRA `(.L_x_140) ;  /* 0xfffffffc00f08947 */ /* 0x004fea000383ffff */
[----:B------:R-:W-:Y:S05]  /*cfb0*/  BRA `(.L_x_139) ;  /* 0xffffffbc00e87947 */ /* 0x000fea000383ffff */
.L_x_148:
[----:B-1----:R1:W4:Y:S02]  /*cfc0*/  SYNCS.PHASECHK.TRANS64.TRYWAIT P0, [R6+URZ+0x80], R5 ;  /* 0x00008005060075a7 */ /* 0x00232400080011ff */
[----:B----4-:R-:W-:Y:S05]  /*cfd0*/  @!P0 NANOSLEEP.SYNCS 0x989680 ;  /* 0x009896800000895d */ /* 0x010fea0003900000 */
[----:B------:R-:W4:Y:S02]  /*cfe0*/  @!P0 SYNCS.PHASECHK.TRANS64 P0, [R6+URZ+0x80], R5 ;  /* 0x00008005060085a7 */ /* 0x000f2400080010ff */
[----:B----4-:R-:W-:Y:S05]  /*cff0*/  @!P0 BRA `(.L_x_148) ;  /* 0xfffffffc00f08947 */ /* 0x010fea000383ffff */
[----:B------:R-:W-:Y:S05]  /*d000*/  BRA `(.L_x_147) ;  /* 0xffffffc800387947 */ /* 0x000fea000383ffff */
.L_x_156:
[----:B-1----:R1:W4:Y:S02]  /*d010*/  SYNCS.PHASECHK.TRANS64.TRYWAIT P0, [R6+URZ+0x80], R5 ;  /* 0x00008005060075a7 */ /* 0x00232400080011ff */
[----:B----4-:R-:W-:Y:S05]  /*d020*/  @!P0 NANOSLEEP.SYNCS 0x989680 ;  /* 0x009896800000895d */ /* 0x010fea0003900000 */
[----:B------:R-:W4:Y:S02]  /*d030*/  @!P0 SYNCS.PHASECHK.TRANS64 P0, [R6+URZ+0x80], R5 ;  /* 0x00008005060085a7 */ /* 0x000f2400080010ff */
[----:B----4-:R-:W-:Y:S05]  /*d040*/  @!P0 BRA `(.L_x_156) ;  /* 0xfffffffc00f08947 */ /* 0x010fea000383ffff */
[----:B------:R-:W-:Y:S05]  /*d050*/  BRA `(.L_x_155) ;  /* 0xffffffd000987947 */ /* 0x000fea000383ffff */
.L_x_164:
[----:B-1----:R1:W4:Y:S02]  /*d060*/  SYNCS.PHASECHK.TRANS64.TRYWAIT P0, [R6+URZ+0x80], R5 ;  /* 0x00008005060075a7 */ /* 0x00232400080011ff */
[----:B----4-:R-:W-:Y:S05]  /*d070*/  @!P0 NANOSLEEP.SYNCS 0x989680 ;  /* 0x009896800000895d */ /* 0x010fea0003900000 */
[----:B------:R-:W4:Y:S02]  /*d080*/  @!P0 SYNCS.PHASECHK.TRANS64 P0, [R6+URZ+0x80], R5 ;  /* 0x00008005060085a7 */ /* 0x000f2400080010ff */
[----:B----4-:R-:W-:Y:S05]  /*d090*/  @!P0 BRA `(.L_x_164) ;  /* 0xfffffffc00f08947 */ /* 0x010fea000383ffff */
[----:B------:R-:W-:Y:S05]  /*d0a0*/  BRA `(.L_x_163) ;  /* 0xffffffd800ec7947 */ /* 0x000fea000383ffff */
.L_x_172:
[----:B-1----:R1:W2:Y:S02]  /*d0b0*/  SYNCS.PHASECHK.TRANS64.TRYWAIT P0, [R0+URZ+0x80], R84 ;  /* 0x00008054000075a7 */ /* 0x0022a400080011ff */
[----:B--2---:R-:W-:Y:S05]  /*d0c0*/  @!P0 NANOSLEEP.SYNCS 0x989680 ;  /* 0x009896800000895d */ /* 0x004fea0003900000 */
[----:B------:R-:W2:Y:S02]  /*d0d0*/  @!P0 SYNCS.PHASECHK.TRANS64 P0, [R0+URZ+0x80], R84 ;  /* 0x00008054000085a7 */ /* 0x000ea400080010ff */
[----:B--2---:R-:W-:Y:S05]  /*d0e0*/  @!P0 BRA `(.L_x_172) ;  /* 0xfffffffc00f08947 */ /* 0x004fea000383ffff */
[----:B------:R-:W-:Y:S05]  /*d0f0*/  BRA `(.L_x_171) ;  /* 0xffffffe400407947 */ /* 0x000fea000383ffff */
        .weak           $__internal_0_$__cuda_sm10x_tcgen05_guardrail_trap_col_being_dealloced_not_returned_by_alloc
        .type           $__internal_0_$__cuda_sm10x_tcgen05_guardrail_trap_col_being_dealloced_not_returned_by_alloc,@function
        .size           $__internal_0_$__cuda_sm10x_tcgen05_guardrail_trap_col_being_dealloced_not_returned_by_alloc,($__internal_1_$__cuda_sm10x_tcgen05_guardrail_trap_phase_invalid_during_alloc - $__internal_0_$__cuda_sm10x_tcgen05_guardrail_trap_col_being_dealloced_not_returned_by_alloc)
$__internal_0_$__cuda_sm10x_tcgen05_guardrail_trap_col_being_dealloced_not_returned_by_alloc:
[----:B------:R-:W-:Y:S05]  /*d100*/  BPT.TRAP 0x1 ;  /* 0x000000040000795c */ /* 0x000fea0000300000 */
[----:B------:R-:W-:-:S04]  /*d110*/  HFMA2 R3, -RZ, RZ, 0, 0 ;  /* 0x00000000ff037431 */ /* 0x000fc800000001ff */
[----:B------:R-:W-:Y:S05]  /*d120*/  RET.REL.NODEC R2 `(_ZN7cutlass13device_kernelINS_4conv6kernel13ConvUniversalINS1_16ConvProblemShapeILNS1_8OperatorE1ELi2EEENS1_10collective14CollectiveConvINS1_47MainloopSm100TmaUmmaWarpSpecializedImplicitGemmILS5_1ELi8ELi2ELi1ELi2EN4cute5tupleIJNSA_1CILi2EEENSC_ILi1EEESE_EEEEENSB_IJNSC_ILi256EEENSC_ILi128EEENSB_IJNSC_ILi32EEEEEEEEENS_10tfloat32_tESM_NSA_8TiledMMAINSA_8MMA_AtomIJNSA_23SM100_MMA_TF32_2x1SM_SSISM_SM_fLi256ELi128ELNSA_4UMMA5MajorE0ELSR_1ELNSQ_7ScaleInE0ELSS_0EEEEEENSA_6LayoutINSB_IJSE_SE_SE_EEENSB_IJNSC_ILi0EEESX_SX_EEEEENSB_IJNSA_10UnderscoreES10_S10_EEEEENS7_6detail27Sm100ImplicitGemmTileTraitsINSA_25SM100_TMA_2SM_LOAD_IM2COLENSA_14ComposedLayoutINSA_7SwizzleILi3ELi4ELi3EEENSA_18smem_ptr_flag_bitsILi32EEENSV_INSB_IJNSC_ILi8EEESJ_EEENSB_IJSJ_SE_EEEEEEEvEENS14_INSA_18SM100_TMA_2SM_LOADENS16_INS17_ILi2ELi5ELi2EEES1A_NSV_INSB_IJSJ_NSC_ILi4EEEEEENSB_IJSE_SJ_EEEEEEEvEEEENS_8epilogue10collective18CollectiveEpilogueINS1Q_23Sm100TmaWarpSpecializedILi4ELi2ELi16ELb1ELb0EEEJNSB_IJSI_SI_SK_EEENSB_IJNSV_ISI_SE_EENSV_INSC_ILi16EEESE_EEEEESM_NSB_IJNSB_IJlllEEESE_SX_EEESM_S21_NS1Q_6fusion15FusionCallbacksIS1U_NS22_17LinearCombinationISM_fSM_fLNS_15FloatRoundStyleE2EEES1V_S1Z_JEEENSA_5SM1004TMEM4LOAD26SM100_TMEM_LOAD_32dp32b16xENSA_20SM90_TMA_LOAD_IM2COLENS16_INS17_ILi2ELi4ELi3EEES1A_NSV_INSB_IJS1B_S1X_EEENSB_IJS1X_SE_EEEEEEENSA_39AutoVectorizingCopyWithAssumedAlignmentILi128EEENSA_21SM90_TMA_STORE_IM2COLES2H_S2J_S2J_EEEvvEEEEvNT_6ParamsE) ;  /* 0xffffff2c02b47950 */ /* 0x000fea0003c3ffff */
        .weak           $__internal_1_$__cuda_sm10x_tcgen05_guardrail_trap_phase_invalid_during_alloc
        .type           $__internal_1_$__cuda_sm10x_tcgen05_guardrail_trap_phase_invalid_during_alloc,@function
        .size           $__internal_1_$__cuda_sm10x_tcgen05_guardrail_trap_phase_invalid_during_alloc,($__internal_2_$__cuda_sm10x_tcgen05_guardrail_trap_unallocated_columns_being_dealloced - $__internal_1_$__cuda_sm10x_tcgen05_guardrail_trap_phase_invalid_during_alloc)
$__internal_1_$__cuda_sm10x_tcgen05_guardrail_trap_phase_invalid_during_alloc:
[----:B------:R-:W-:Y:S05]  /*d130*/  BPT.TRAP 0x1 ;  /* 0x000000040000795c */ /* 0x000fea0000300000 */
[----:B------:R-:W-:-:S04]  /*d140*/  MOV R5, 0x0 ;  /* 0x0000000000057802 */ /* 0x000fc80000000f00 */
[----:B------:R-:W-:Y:S05]  /*d150*/  RET.REL.NODEC R4 `(_ZN7cutlass13device_kernelINS_4conv6kernel13ConvUniversalINS1_16ConvProblemShapeILNS1_8OperatorE1ELi2EEENS1_10collective14CollectiveConvINS1_47MainloopSm100TmaUmmaWarpSpecializedImplicitGemmILS5_1ELi8ELi2ELi1ELi2EN4cute5tupleIJNSA_1CILi2EEENSC_ILi1EEESE_EEEEENSB_IJNSC_ILi256EEENSC_ILi128EEENSB_IJNSC_ILi32EEEEEEEEENS_10tfloat32_tESM_NSA_8TiledMMAINSA_8MMA_AtomIJNSA_23SM100_MMA_TF32_2x1SM_SSISM_SM_fLi256ELi128ELNSA_4UMMA5MajorE0ELSR_1ELNSQ_7ScaleInE0ELSS_0EEEEEENSA_6LayoutINSB_IJSE_SE_SE_EEENSB_IJNSC_ILi0EEESX_SX_EEEEENSB_IJNSA_10UnderscoreES10_S10_EEEEENS7_6detail27Sm100ImplicitGemmTileTraitsINSA_25SM100_TMA_2SM_LOAD_IM2COLENSA_14ComposedLayoutINSA_7SwizzleILi3ELi4ELi3EEENSA_18smem_ptr_flag_bitsILi32EEENSV_INSB_IJNSC_ILi8EEESJ_EEENSB_IJSJ_SE_EEEEEEEvEENS14_INSA_18SM100_TMA_2SM_LOADENS16_INS17_ILi2ELi5ELi2EEES1A_NSV_INSB_IJSJ_NSC_ILi4EEEEEENSB_IJSE_SJ_EEEEEEEvEEEENS_8epilogue10collective18CollectiveEpilogueINS1Q_23Sm100TmaWarpSpecializedILi4ELi2ELi16ELb1ELb0EEEJNSB_IJSI_SI_SK_EEENSB_IJNSV_ISI_SE_EENSV_INSC_ILi16EEESE_EEEEESM_NSB_IJNSB_IJlllEEESE_SX_EEESM_S21_NS1Q_6fusion15FusionCallbacksIS1U_NS22_17LinearCombinationISM_fSM_fLNS_15FloatRoundStyleE2EEES1V_S1Z_JEEENSA_5SM1004TMEM4LOAD26SM100_TMEM_LOAD_32dp32b16xENSA_20SM90_TMA_LOAD_IM2COLENS16_INS17_ILi2ELi4ELi3EEES1A_NSV_INSB_IJS1B_S1X_EEENSB_IJS1X_SE_EEEEEEENSA_39AutoVectorizingCopyWithAssumedAlignmentILi128EEENSA_21SM90_TMA_STORE_IM2COLES2H_S2J_S2J_EEEvvEEEEvNT_6ParamsE) ;  /* 0xffffff2c04a87950 */ /* 0x000fea0003c3ffff */
        .weak           $__internal_2_$__cuda_sm10x_tcgen05_guardrail_trap_unallocated_columns_being_dealloced
        .type           $__internal_2_$__cuda_sm10x_tcgen05_guardrail_trap_unallocated_columns_being_dealloced,@function
        .size           $__internal_2_$__cuda_sm10x_tcgen05_guardrail_trap_unallocated_columns_being_dealloced,(.L_x_243 - $__internal_2_$__cuda_sm10x_tcgen05_guardrail_trap_unallocated_columns_being_dealloced)
$__internal_2_$__cuda_sm10x_tcgen05_guardrail_trap_unallocated_columns_being_dealloced:
[----:B------:R-:W-:Y:S05]  /*d160*/  BPT.TRAP 0x1 ;  /* 0x000000040000795c */ /* 0x000fea0000300000 */
[----:B------:R-:W-:-:S04]  /*d170*/  HFMA2 R3, -RZ, RZ, 0, 0 ;  /* 0x00000000ff037431 */ /* 0x000fc800000001ff */
[----:B------:R-:W-:Y:S05]  /*d180*/  RET.REL.NODEC R2 `(_ZN7cutlass13device_kernelINS_4conv6kernel13ConvUniversalINS1_16ConvProblemShapeILNS1_8OperatorE1ELi2EEENS1_10collective14CollectiveConvINS1_47MainloopSm100TmaUmmaWarpSpecializedImplicitGemmILS5_1ELi8ELi2ELi1ELi2EN4cute5tupleIJNSA_1CILi2EEENSC_ILi1EEESE_EEEEENSB_IJNSC_ILi256EEENSC_ILi128EEENSB_IJNSC_ILi32EEEEEEEEENS_10tfloat32_tESM_NSA_8TiledMMAINSA_8MMA_AtomIJNSA_23SM100_MMA_TF32_2x1SM_SSISM_SM_fLi256ELi128ELNSA_4UMMA5MajorE0ELSR_1ELNSQ_7ScaleInE0ELSS_0EEEEEENSA_6LayoutINSB_IJSE_SE_SE_EEENSB_IJNSC_ILi0EEESX_SX_EEEEENSB_IJNSA_10UnderscoreES10_S10_EEEEENS7_6detail27Sm100ImplicitGemmTileTraitsINSA_25SM100_TMA_2SM_LOAD_IM2COLENSA_14ComposedLayoutINSA_7SwizzleILi3ELi4ELi3EEENSA_18smem_ptr_flag_bitsILi32EEENSV_INSB_IJNSC_ILi8EEESJ_EEENSB_IJSJ_SE_EEEEEEEvEENS14_INSA_18SM100_TMA_2SM_LOADENS16_INS17_ILi2ELi5ELi2EEES1A_NSV_INSB_IJSJ_NSC_ILi4EEEEEENSB_IJSE_SJ_EEEEEEEvEEEENS_8epilogue10collective18CollectiveEpilogueINS1Q_23Sm100TmaWarpSpecializedILi4ELi2ELi16ELb1ELb0EEEJNSB_IJSI_SI_SK_EEENSB_IJNSV_ISI_SE_EENSV_INSC_ILi16EEESE_EEEEESM_NSB_IJNSB_IJlllEEESE_SX_EEESM_S21_NS1Q_6fusion15FusionCallbacksIS1U_NS22_17LinearCombinationISM_fSM_fLNS_15FloatRoundStyleE2EEES1V_S1Z_JEEENSA_5SM1004TMEM4LOAD26SM100_TMEM_LOAD_32dp32b16xENSA_20SM90_TMA_LOAD_IM2COLENS16_INS17_ILi2ELi4ELi3EEES1A_NSV_INSB_IJS1B_S1X_EEENSB_IJS1X_SE_EEEEEEENSA_39AutoVectorizingCopyWithAssumedAlignmentILi128EEENSA_21SM90_TMA_STORE_IM2COLES2H_S2J_S2J_EEEvvEEEEvNT_6ParamsE) ;  /* 0xffffff2c029c7950 */ /* 0x000fea0003c3ffff */
.L_x_242:
[----:B------:R-:W-:-:S00]  /*d190*/  BRA `(.L_x_242) ;  /* 0xfffffffc00fc7947 */ /* 0x000fc0000383ffff */
[----:B------:R-:W-:-:S00]  /*d1a0*/  NOP ;  /* 0x0000000000007918 */ /* 0x000fc00000000000 */
        /* <DEDUP_REMOVED lines=13> */
.L_x_243:


//--------------------- .nv.global.init           --------------------------
	.section	.nv.global.init,"aw",@progbits
.nv.global.init:
	.type		$str$29,@object
	.size		$str$29,($str$30 - $str$29)
$str$29:
        /*0000*/ 	.byte	0x28, 0x61, 0x64, 0x64, 0x72, 0x65, 0x73, 0x73, 0x20, 0x26, 0x20, 0x6d, 0x61, 0x73, 0x6b, 0x29
        /*0010*/ 	.byte	0x20, 0x3d, 0x3d, 0x20, 0x30, 0x00
	.type		$str$30,@object
	.size		$str$30,($str$28 - $str$30)
$str$30:
        /*0016*/ 	.byte	0x2f, 0x74, 0x6d, 0x70, 0x2f, 0x63, 0x75, 0x74, 0x6c, 0x61, 0x73, 0x73, 0x5f, 0x73, 0x77, 0x65
        /*0026*/ 	.byte	0x65, 0x70, 0x5f, 0x73, 0x72, 0x63, 0x2f, 0x69, 0x6e, 0x63, 0x6c, 0x75, 0x64, 0x65, 0x2f, 0x63
        /*0036*/ 	.byte	0x75, 0x74, 0x65, 0x2f, 0x70, 0x6f, 0x69, 0x6e, 0x74, 0x65, 0x72, 0x5f, 0x66, 0x6c, 0x61, 0x67
        /*0046*/ 	.byte	0x67, 0x65, 0x64, 0x2e, 0x68, 0x70, 0x70, 0x00
	.type		$str$28,@object
	.size		$str$28,($str$27 - $str$28)
$str$28:
        /*004e*/ 	.byte	0x2f, 0x74, 0x6d, 0x70, 0x2f, 0x63, 0x75, 0x74, 0x6c, 0x61, 0x73, 0x73, 0x5f, 0x73, 0x77, 0x65
        /*005e*/ 	.byte	0x65, 0x70, 0x5f, 0x73, 0x72, 0x63, 0x2f, 0x69, 0x6e, 0x63, 0x6c, 0x75, 0x64, 0x65, 0x2f, 0x63
        /*006e*/ 	.byte	0x75, 0x74, 0x65, 0x2f, 0x61, 0x74, 0x6f, 0x6d, 0x2f, 0x63, 0x6f, 0x70, 0x79, 0x5f, 0x74, 0x72
        /*007e*/ 	.byte	0x61, 0x69, 0x74, 0x73, 0x5f, 0x73, 0x6d, 0x31, 0x30, 0x30, 0x2e, 0x68, 0x70, 0x70, 0x00
	.type		$str$27,@object
	.size		$str$27,(__unnamed_1 - $str$27)
$str$27:
        /*008d*/ 	.byte	0x28, 0x28, 0x75, 0x69, 0x6e, 0x74, 0x33, 0x32, 0x5f, 0x74, 0x28, 0x74, 0x68, 0x72, 0x65, 0x61
        /*009d*/ 	.byte	0x64, 0x49, 0x64, 0x78, 0x2e, 0x78, 0x29, 0x20, 0x2f, 0x20, 0x33, 0x32, 0x29, 0x20, 0x25, 0x20
        /*00ad*/ 	.byte	0x34, 0x29, 0x20, 0x3d, 0x3d, 0x20, 0x28, 0x28, 0x28, 0x74, 0x6d, 0x65, 0x6d, 0x5f, 0x61, 0x64
        /*00bd*/ 	.byte	0x64, 0x72, 0x20, 0x3e, 0x3e, 0x20, 0x31, 0x36, 0x29, 0x20, 0x2f, 0x20, 0x33, 0x32, 0x29, 0x20
        /*00cd*/ 	.byte	0x25, 0x20, 0x34, 0x29, 0x00
	.type		__unnamed_1,@object
	.size		__unnamed_1,(__unnamed_2 - __unnamed_1)
__unnamed_1:
        /*00d2*/ 	.byte	0x61, 0x75, 0x74, 0x6f, 0x20, 0x63, 0x75, 0x74, 0x65, 0x3a, 0x3a, 0x61, 0x73, 0x5f, 0x70, 0x6f
        /* <DEDUP_REMOVED lines=24> */
        /*0262*/ 	.byte	0x32, 0x30, 0x34, 0x38, 0x3e, 0x3e, 0x3e, 0x3e, 0x5d, 0x00
	.type		__unnamed_2,@object
	.size		__unnamed_2,(.L_2 - __unnamed_2)
__unnamed_2:
        /* <DEDUP_REMOVED lines=42> */
        /*050c*/ 	.byte	0x3e, 0x5d, 0x00
.L_2:


//--------------------- .nv.shared._ZN7cutlass13device_kernelINS_4conv6kernel13ConvUniversalINS1_16ConvProblemShapeILNS1_8OperatorE1ELi2EEENS1_10collective14CollectiveConvINS1_47MainloopSm100TmaUmmaWarpSpecializedImplicitGemmILS5_1ELi8ELi2ELi1ELi2EN4cute5tupleIJNSA_1CILi2EEENSC_ILi1EEESE_EEEEENSB_IJNSC_ILi256EEENSC_ILi128EEENSB_IJNSC_ILi32EEEEEEEEENS_10tfloat32_tESM_NSA_8TiledMMAINSA_8MMA_AtomIJNSA_23SM100_MMA_TF32_2x1SM_SSISM_SM_fLi256ELi128ELNSA_4UMMA5MajorE0ELSR_1ELNSQ_7ScaleInE0ELSS_0EEEEEENSA_6LayoutINSB_IJSE_SE_SE_EEENSB_IJNSC_ILi0EEESX_SX_EEEEENSB_IJNSA_10UnderscoreES10_S10_EEEEENS7_6detail27Sm100ImplicitGemmTileTraitsINSA_25SM100_TMA_2SM_LOAD_IM2COLENSA_14ComposedLayoutINSA_7SwizzleILi3ELi4ELi3EEENSA_18smem_ptr_flag_bitsILi32EEENSV_INSB_IJNSC_ILi8EEESJ_EEENSB_IJSJ_SE_EEEEEEEvEENS14_INSA_18SM100_TMA_2SM_LOADENS16_INS17_ILi2ELi5ELi2EEES1A_NSV_INSB_IJSJ_NSC_ILi4EEEEEENSB_IJSE_SJ_EEEEEEEvEEEENS_8epilogue10collective18CollectiveEpilogueINS1Q_23Sm100TmaWarpSpecializedILi4ELi2ELi16ELb1ELb0EEEJNSB_IJSI_SI_SK_EEENSB_IJNSV_ISI_SE_EENSV_INSC_ILi16EEESE_EEEEESM_NSB_IJNSB_IJlllEEESE_SX_EEESM_S21_NS1Q_6fusion15FusionCallbacksIS1U_NS22_17LinearCombinationISM_fSM_fLNS_15FloatRoundStyleE2EEES1V_S1Z_JEEENSA_5SM1004TMEM4LOAD26SM100_TMEM_LOAD_32dp32b16xENSA_20SM90_TMA_LOAD_IM2COLENS16_INS17_ILi2ELi4ELi3EEES1A_NSV_INSB_IJS1B_S1X_EEENSB_IJS1X_SE_EEEEEEENSA_39AutoVectorizingCopyWithAssumedAlignmentILi128EEENSA_21SM90_TMA_STORE_IM2COLES2H_S2J_S2J_EEEvvEEEEvNT_6ParamsE --------------------------
	.section	.nv.shared._ZN7cutlass13device_kernelINS_4conv6kernel13ConvUniversalINS1_16ConvProblemShapeILNS1_8OperatorE1ELi2EEENS1_10collective14CollectiveConvINS1_47MainloopSm100TmaUmmaWarpSpecializedImplicitGemmILS5_1ELi8ELi2ELi1ELi2EN4cute5tupleIJNSA_1CILi2EEENSC_ILi1EEESE_EEEEENSB_IJNSC_ILi256EEENSC_ILi128EEENSB_IJNSC_ILi32EEEEEEEEENS_10tfloat32_tESM_NSA_8TiledMMAINSA_8MMA_AtomIJNSA_23SM100_MMA_TF32_2x1SM_SSISM_SM_fLi256ELi128ELNSA_4UMMA5MajorE0ELSR_1ELNSQ_7ScaleInE0ELSS_0EEEEEENSA_6LayoutINSB_IJSE_SE_SE_EEENSB_IJNSC_ILi0EEESX_SX_EEEEENSB_IJNSA_10UnderscoreES10_S10_EEEEENS7_6detail27Sm100ImplicitGemmTileTraitsINSA_25SM100_TMA_2SM_LOAD_IM2COLENSA_14ComposedLayoutINSA_7SwizzleILi3ELi4ELi3EEENSA_18smem_ptr_flag_bitsILi32EEENSV_INSB_IJNSC_ILi8EEESJ_EEENSB_IJSJ_SE_EEEEEEEvEENS14_INSA_18SM100_TMA_2SM_LOADENS16_INS17_ILi2ELi5ELi2EEES1A_NSV_INSB_IJSJ_NSC_ILi4EEEEEENSB_IJSE_SJ_EEEEEEEvEEEENS_8epilogue10collective18CollectiveEpilogueINS1Q_23Sm100TmaWarpSpecializedILi4ELi2ELi16ELb1ELb0EEEJNSB_IJSI_SI_SK_EEENSB_IJNSV_ISI_SE_EENSV_INSC_ILi16EEESE_EEEEESM_NSB_IJNSB_IJlllEEESE_SX_EEESM_S21_NS1Q_6fusion15FusionCallbacksIS1U_NS22_17LinearCombinationISM_fSM_fLNS_15FloatRoundStyleE2EEES1V_S1Z_JEEENSA_5SM1004TMEM4LOAD26SM100_TMEM_LOAD_32dp32b16xENSA_20SM90_TMA_LOAD_IM2COLENS16_INS17_ILi2ELi4ELi3EEES1A_NSV_INSB_IJS1B_S1X_EEENSB_IJS1X_SE_EEEEEEENSA_39AutoVectorizingCopyWithAssumedAlignmentILi128EEENSA_21SM90_TMA_STORE_IM2COLES2H_S2J_S2J_EEEvvEEEEvNT_6ParamsE,"aw",@nobits
	.sectionflags	@""
	.align	16
	.zero		1024


//--------------------- .nv.shared.reserved.0     --------------------------
	.section	.nv.shared.reserved.0,"aw",@nobits
	.weak		__nv_reservedSMEM_offset_0_alias
	.size		__nv_reservedSMEM_offset_0_alias, 0, 64
	.other		__nv_reservedSMEM_offset_0_alias,@"STO_CUDA_RESERVED_SHARED STV_DEFAULT"
__nv_reservedSMEM_offset_0_alias:
	.zero		0
.nv.shared.reserved.0:
	.zero		64
	.weak		__nv_reservedSMEM_tcgen05_partition
	.type		__nv_reservedSMEM_tcgen05_partition,@object
	.size		__nv_reservedSMEM_tcgen05_partition,(.L_0 - __nv_reservedSMEM_tcgen05_partition)
__nv_reservedSMEM_tcgen05_partition:
	.zero		32
.L_0:


//--------------------- .nv.global                --------------------------
	.section	.nv.global,"aw",@nobits
.nv.global:
	.type		_ZN39_INTERNAL_5ca28482_4_k_cu_294f24b9_35164cute1_E,@object
	.size		_ZN39_INTERNAL_5ca28482_4_k_cu_294f24b9_35164cute1_E,(_ZN39_INTERNAL_5ca28482_4_k_cu_294f24b9_35164cuda3std3__45__cpo6cbeginE - _ZN39_INTERNAL_5ca28482_4_k_cu_294f24b9_35164cute1_E)
_ZN39_INTERNAL_5ca28482_4_k_cu_294f24b9_35164cute1_E:
	.zero		1
	.type		_ZN39_INTERNAL_5ca28482_4_k_cu_294f24b9_35164cuda3std3__45__cpo6cbeginE,@object
	.size		_ZN39_INTERNAL_5ca28482_4_k_cu_294f24b9_35164cuda3std3__45__cpo6cbeginE,(_ZN39_INTERNAL_5ca28482_4_k_cu_294f24b9_35164cuda3std3__48in_placeE - _ZN39_INTERNAL_5ca28482_4_k_cu_294f24b9_35164cuda3std3__45__cpo6cbeginE)
_ZN39_INTERNAL_5ca28482_4_k_cu_294f24b9_35164cuda3std3__45__cpo6cbeginE:
	.zero		1
	.type		_ZN39_INTERNAL_5ca28482_4_k_cu_294f24b9_35164cuda3std3__48in_placeE,@object
	.size		_ZN39_INTERNAL_5ca28482_4_k_cu_294f24b9_35164cuda3std3__48in_placeE,(_ZN39_INTERNAL_5ca28482_4_k_cu_294f24b9_35164cuda3std6ranges3__45__cpo9iter_moveE - _ZN39_INTERNAL_5ca28482_4_k_cu_294f24b9_35164cuda3std3__48in_placeE)
_ZN39_INTERNAL_5ca28482_4_k_cu_294f24b9_35164cuda3std3__48in_placeE:
	.zero		1
	.type		_ZN39_INTERNAL_5ca28482_4_k_cu_294f24b9_35164cuda3std6ranges3__45__cpo9iter_moveE,@object
	.size		_ZN39_INTERNAL_5ca28482_4_k_cu_294f24b9_35164cuda3std6ranges3__45__cpo9iter_moveE,(_ZN39_INTERNAL_5ca28482_4_k_cu_294f24b9_35164cuda3std3__45__cpo5beginE - _ZN39_INTERNAL_5ca28482_4_k_cu_294f24b9_35164cuda3std6ranges3__45__cpo9iter_moveE)
_ZN39_INTERNAL_5ca28482_4_k_cu_294f24b9_35164cuda3std6ranges3__45__cpo9iter_moveE:
	.zero		1
	.type		_ZN39_INTERNAL_5ca28482_4_k_cu_294f24b9_35164cuda3std3__45__cpo5beginE,@object
	.size		_ZN39_INTERNAL_5ca28482_4_k_cu_294f24b9_35164cuda3std3__45__cpo5beginE,(_ZN39_INTERNAL_5ca28482_4_k_cu_294f24b9_35164cuda3std3__441_GLOBAL__N__5ca28482_4_k_cu_294f24b9_35166ignoreE - _ZN39_INTERNAL_5ca28482_4_k_cu_294f24b9_35164cuda3std3__45__cpo5beginE)
_ZN39_INTERNAL_5ca28482_4_k_cu_294f24b9_35164cuda3std3__45__cpo5beginE:
	.zero		1
	.type		_ZN39_INTERNAL_5ca28482_4_k_cu_294f24b9_35164cuda3std3__441_GLOBAL__N__5ca28482_4_k_cu_294f24b9_35166ignoreE,@object
	.size		_ZN39_INTERNAL_5ca28482_4_k_cu_294f24b9_35164cuda3std3__441_GLOBAL__N__5ca28482_4_k_cu_294f24b9_35166ignoreE,(_ZN39_INTERNAL_5ca28482_4_k_cu_294f24b9_35164cute7productE - _ZN39_INTERNAL_5ca28482_4_k_cu_294f24b9_35164cuda3std3__441_GLOBAL__N__5ca28482_4_k_cu_294f24b9_35166ignoreE)
_ZN39_INTERNAL_5ca28482_4_k_cu_294f24b9_35164cuda3std3__441_GLOBAL__N__5ca28482_4_k_cu_294f24b9_35166ignoreE:
	.zero		1
	.type		_ZN39_INTERNAL_5ca28482_4_k_cu_294f24b9_35164cute7productE,@object
	.size		_ZN39_INTERNAL_5ca28482_4_k_cu_294f24b9_35164cute7productE,(_ZN39_INTERNAL_5ca28482_4_k_cu_294f24b9_35164cuda3std3__45__cpo3endE - _ZN39_INTERNAL_5ca28482_4_k_cu_294f24b9_35164cute7productE)
_ZN39_INTERNAL_5ca28482_4_k_cu_294f24b9_35164cute7productE:
	.zero		1
	.type		_ZN39_INTERNAL_5ca28482_4_k_cu_294f24b9_35164cuda3std3__45__cpo3endE,@object
	.size		_ZN39_INTERNAL_5ca28482_4_k_cu_294f24b9_35164cuda3std3__45__cpo3endE,(_ZN39_INTERNAL_5ca28482_4_k_cu_294f24b9_35164cuda3std3__419piecewise_constructE - _ZN39_INTERNAL_5ca28482_4_k_cu_294f24b9_35164cuda3std3__45__cpo3endE)
_ZN39_INTERNAL_5ca28482_4_k_cu_294f24b9_35164cuda3std3__45__cpo3endE:
	.zero		1
	.type		_ZN39_INTERNAL_5ca28482_4_k_cu_294f24b9_35164cuda3std3__419piecewise_constructE,@object
	.size		_ZN39_INTERNAL_5ca28482_4_k_cu_294f24b9_35164cuda3std3__419piecewise_constructE,(_ZN39_INTERNAL_5ca28482_4_k_cu_294f24b9_35164cuda3std3__45__cpo4cendE - _ZN39_INTERNAL_5ca28482_4_k_cu_294f24b9_35164cuda3std3__419piecewise_constructE)
_ZN39_INTERNAL_5ca28482_4_k_cu_294f24b9_35164cuda3std3__419piecewise_constructE:
	.zero		1
	.type		_ZN39_INTERNAL_5ca28482_4_k_cu_294f24b9_35164cuda3std3__45__cpo4cendE,@object
	.size		_ZN39_INTERNAL_5ca28482_4_k_cu_294f24b9_35164cuda3std3__45__cpo4cendE,(_ZN39_INTERNAL_5ca28482_4_k_cu_294f24b9_35164cuda3std6ranges3__45__cpo4swapE - _ZN39_INTERNAL_5ca28482_4_k_cu_294f24b9_35164cuda3std3__45__cpo4cendE)
_ZN39_INTERNAL_5ca28482_4_k_cu_294f24b9_35164cuda3std3__45__cpo4cendE:
	.zero		1
	.type		_ZN39_INTERNAL_5ca28482_4_k_cu_294f24b9_35164cuda3std6ranges3__45__cpo4swapE,@object
	.size		_ZN39_INTERNAL_5ca28482_4_k_cu_294f24b9_35164cuda3std6ranges3__45__cpo4swapE,(.L_10 - _ZN39_INTERNAL_5ca28482_4_k_cu_294f24b9_35164cuda3std6ranges3__45__cpo4swapE)
_ZN39_INTERNAL_5ca28482_4_k_cu_294f24b9_35164cuda3std6ranges3__45__cpo4swapE:
	.zero		1
.L_10:


//--------------------- .nv.constant0._ZN7cutlass13device_kernelINS_4conv6kernel13ConvUniversalINS1_16ConvProblemShapeILNS1_8OperatorE1ELi2EEENS1_10collective14CollectiveConvINS1_47MainloopSm100TmaUmmaWarpSpecializedImplicitGemmILS5_1ELi8ELi2ELi1ELi2EN4cute5tupleIJNSA_1CILi2EEENSC_ILi1EEESE_EEEEENSB_IJNSC_ILi256EEENSC_ILi128EEENSB_IJNSC_ILi32EEEEEEEEENS_10tfloat32_tESM_NSA_8TiledMMAINSA_8MMA_AtomIJNSA_23SM100_MMA_TF32_2x1SM_SSISM_SM_fLi256ELi128ELNSA_4UMMA5MajorE0ELSR_1ELNSQ_7ScaleInE0ELSS_0EEEEEENSA_6LayoutINSB_IJSE_SE_SE_EEENSB_IJNSC_ILi0EEESX_SX_EEEEENSB_IJNSA_10UnderscoreES10_S10_EEEEENS7_6detail27Sm100ImplicitGemmTileTraitsINSA_25SM100_TMA_2SM_LOAD_IM2COLENSA_14ComposedLayoutINSA_7SwizzleILi3ELi4ELi3EEENSA_18smem_ptr_flag_bitsILi32EEENSV_INSB_IJNSC_ILi8EEESJ_EEENSB_IJSJ_SE_EEEEEEEvEENS14_INSA_18SM100_TMA_2SM_LOADENS16_INS17_ILi2ELi5ELi2EEES1A_NSV_INSB_IJSJ_NSC_ILi4EEEEEENSB_IJSE_SJ_EEEEEEEvEEEENS_8epilogue10collective18CollectiveEpilogueINS1Q_23Sm100TmaWarpSpecializedILi4ELi2ELi16ELb1ELb0EEEJNSB_IJSI_SI_SK_EEENSB_IJNSV_ISI_SE_EENSV_INSC_ILi16EEESE_EEEEESM_NSB_IJNSB_IJlllEEESE_SX_EEESM_S21_NS1Q_6fusion15FusionCallbacksIS1U_NS22_17LinearCombinationISM_fSM_fLNS_15FloatRoundStyleE2EEES1V_S1Z_JEEENSA_5SM1004TMEM4LOAD26SM100_TMEM_LOAD_32dp32b16xENSA_20SM90_TMA_LOAD_IM2COLENS16_INS17_ILi2ELi4ELi3EEES1A_NSV_INSB_IJS1B_S1X_EEENSB_IJS1X_SE_EEEEEEENSA_39AutoVectorizingCopyWithAssumedAlignmentILi128EEENSA_21SM90_TMA_STORE_IM2COLES2H_S2J_S2J_EEEvvEEEEvNT_6ParamsE --------------------------
	.section	.nv.constant0._ZN7cutlass13device_kernelINS_4conv6kernel13ConvUniversalINS1_16ConvProblemShapeILNS1_8OperatorE1ELi2EEENS1_10collective14CollectiveConvINS1_47MainloopSm100TmaUmmaWarpSpecializedImplicitGemmILS5_1ELi8ELi2ELi1ELi2EN4cute5tupleIJNSA_1CILi2EEENSC_ILi1EEESE_EEEEENSB_IJNSC_ILi256EEENSC_ILi128EEENSB_IJNSC_ILi32EEEEEEEEENS_10tfloat32_tESM_NSA_8TiledMMAINSA_8MMA_AtomIJNSA_23SM100_MMA_TF32_2x1SM_SSISM_SM_fLi256ELi128ELNSA_4UMMA5MajorE0ELSR_1ELNSQ_7ScaleInE0ELSS_0EEEEEENSA_6LayoutINSB_IJSE_SE_SE_EEENSB_IJNSC_ILi0EEESX_SX_EEEEENSB_IJNSA_10UnderscoreES10_S10_EEEEENS7_6detail27Sm100ImplicitGemmTileTraitsINSA_25SM100_TMA_2SM_LOAD_IM2COLENSA_14ComposedLayoutINSA_7SwizzleILi3ELi4ELi3EEENSA_18smem_ptr_flag_bitsILi32EEENSV_INSB_IJNSC_ILi8EEESJ_EEENSB_IJSJ_SE_EEEEEEEvEENS14_INSA_18SM100_TMA_2SM_LOADENS16_INS17_ILi2ELi5ELi2EEES1A_NSV_INSB_IJSJ_NSC_ILi4EEEEEENSB_IJSE_SJ_EEEEEEEvEEEENS_8epilogue10collective18CollectiveEpilogueINS1Q_23Sm100TmaWarpSpecializedILi4ELi2ELi16ELb1ELb0EEEJNSB_IJSI_SI_SK_EEENSB_IJNSV_ISI_SE_EENSV_INSC_ILi16EEESE_EEEEESM_NSB_IJNSB_IJlllEEESE_SX_EEESM_S21_NS1Q_6fusion15FusionCallbacksIS1U_NS22_17LinearCombinationISM_fSM_fLNS_15FloatRoundStyleE2EEES1V_S1Z_JEEENSA_5SM1004TMEM4LOAD26SM100_TMEM_LOAD_32dp32b16xENSA_20SM90_TMA_LOAD_IM2COLENS16_INS17_ILi2ELi4ELi3EEES1A_NSV_INSB_IJS1B_S1X_EEENSB_IJS1X_SE_EEEEEEENSA_39AutoVectorizingCopyWithAssumedAlignmentILi128EEENSA_21SM90_TMA_STORE_IM2COLES2H_S2J_S2J_EEEvvEEEEvNT_6ParamsE,"a",@progbits
	.sectionflags	@""
	.align	4
.nv.constant0._ZN7cutlass13device_kernelINS_4conv6kernel13ConvUniversalINS1_16ConvProblemShapeILNS1_8OperatorE1ELi2EEENS1_10collective14CollectiveConvINS1_47MainloopSm100TmaUmmaWarpSpecializedImplicitGemmILS5_1ELi8ELi2ELi1ELi2EN4cute5tupleIJNSA_1CILi2EEENSC_ILi1EEESE_EEEEENSB_IJNSC_ILi256EEENSC_ILi128EEENSB_IJNSC_ILi32EEEEEEEEENS_10tfloat32_tESM_NSA_8TiledMMAINSA_8MMA_AtomIJNSA_23SM100_MMA_TF32_2x1SM_SSISM_SM_fLi256ELi128ELNSA_4UMMA5MajorE0ELSR_1ELNSQ_7ScaleInE0ELSS_0EEEEEENSA_6LayoutINSB_IJSE_SE_SE_EEENSB_IJNSC_ILi0EEESX_SX_EEEEENSB_IJNSA_10UnderscoreES10_S10_EEEEENS7_6detail27Sm100ImplicitGemmTileTraitsINSA_25SM100_TMA_2SM_LOAD_IM2COLENSA_14ComposedLayoutINSA_7SwizzleILi3ELi4ELi3EEENSA_18smem_ptr_flag_bitsILi32EEENSV_INSB_IJNSC_ILi8EEESJ_EEENSB_IJSJ_SE_EEEEEEEvEENS14_INSA_18SM100_TMA_2SM_LOADENS16_INS17_ILi2ELi5ELi2EEES1A_NSV_INSB_IJSJ_NSC_ILi4EEEEEENSB_IJSE_SJ_EEEEEEEvEEEENS_8epilogue10collective18CollectiveEpilogueINS1Q_23Sm100TmaWarpSpecializedILi4ELi2ELi16ELb1ELb0EEEJNSB_IJSI_SI_SK_EEENSB_IJNSV_ISI_SE_EENSV_INSC_ILi16EEESE_EEEEESM_NSB_IJNSB_IJlllEEESE_SX_EEESM_S21_NS1Q_6fusion15FusionCallbacksIS1U_NS22_17LinearCombinationISM_fSM_fLNS_15FloatRoundStyleE2EEES1V_S1Z_JEEENSA_5SM1004TMEM4LOAD26SM100_TMEM_LOAD_32dp32b16xENSA_20SM90_TMA_LOAD_IM2COLENS16_INS17_ILi2ELi4ELi3EEES1A_NSV_INSB_IJS1B_S1X_EEENSB_IJS1X_SE_EEEEEEENSA_39AutoVectorizingCopyWithAssumedAlignmentILi128EEENSA_21SM90_TMA_STORE_IM2COLES2H_S2J_S2J_EEEvvEEEEvNT_6ParamsE:
	.zero		2944


//--------------------- SYMBOLS --------------------------

	.type		.nv.reservedSmem.offset0,@object
	.size		.nv.reservedSmem.offset0,0x4
	.type		.nv.reservedSmem.cap,@object
	.size		.nv.reservedSmem.cap,0x4
	.type		__assertfail,@function
